	.target	sm_90a

	.elftype	@"ET_EXEC"


//--------------------- .note.nv.tkinfo           --------------------------
	.section	.note.nv.tkinfo,"",@"SHT_NOTE"
	.sectionflags	@"SHF_NOTE_NV_TKINFO"
	.tkinfo
        /*0018*/ 	.word	0x00000002
        /*0030*/ 	.string	""
        /*0030*/ 	.string	"ptxas"
        /*0030*/ 	.string	"Cuda compilation tools, release 13.0, V13.0.88"
        /*0030*/ 	.string	"Build cuda_13.0.r13.0/compiler.36424714_0"
        /*0030*/ 	.string	"-arch sm_90a -m 64 "



//--------------------- .note.nv.cuinfo           --------------------------
	.section	.note.nv.cuinfo,"",@"SHT_NOTE"
	.sectionflags	@"SHF_NOTE_NV_CUINFO"
        /*0018*/ 	.short	0x0002
        /*001a*/ 	.short	0x005a
        /*001c*/ 	.short	0x0082
	.zero		2


//--------------------- .nv.info                  --------------------------
	.section	.nv.info,"",@"SHT_CUDA_INFO"
	.align	4


	//----- nvinfo : EIATTR_REGCOUNT
	.align		4
        /*0000*/ 	.byte	0x04, 0x2f
        /*0002*/ 	.short	(.L_12 - .L_11)
	.align		4
.L_11:
        /*0004*/ 	.word	index@(_ZN7cutlass13device_kernelINS_4gemm6kernel13GemmUniversalIN4cute5tupleIJiiiiEEENS1_10collective13CollectiveMmaINS1_37MainloopSm90TmaGmmaWarpSpecializedFP8ILi4ENS5_IJNS4_1CILi2EEENSA_ILi1EEESC_EEENS1_35KernelTmaWarpSpecializedCooperativeEEENS5_IJNSA_ILi192EEENSA_ILi240EEENSA_ILi128EEEEEENS_12float_e4m3_tENS5_IJlSC_lEEESK_SL_NS4_8TiledMMAINS4_8MMA_AtomIJNS4_4SM904GMMA30MMA_64x16x32_F32E4M3E4M3_SS_TNILNSP_7ScaleInE1ELSR_1EEEEEENS4_6LayoutISD_NS5_IJSC_NSA_ILi0EEESV_EEEEENS5_IJNS4_10UnderscoreESY_SY_EEEEENS4_13SM90_TMA_LOADENS4_14ComposedLayoutINS4_7SwizzleILi3ELi4ELi3EEENS4_18smem_ptr_flag_bitsILi8EEENSU_INS5_IJNSA_ILi8EEESI_EEENS5_IJSI_SC_EEEEEEEvNS4_8identityENS4_23SM90_TMA_LOAD_MULTICASTES1B_vS1C_EENS_8epilogue10collective6detail29Sm90TmaWarpSpecializedAdapterINS1G_15DefaultEpilogueISK_SL_SL_NS1F_6thread17LinearCombinationISK_Li1EffLNS1K_9ScaleType4KindE0ELNS_15FloatRoundStyleE2ESK_EENS1_15EpilogueDefaultEEEEEvvEEEEvNT_6ParamsE)
        /*0008*/ 	.word	0x000000a8


	//----- nvinfo : EIATTR_FRAME_SIZE
	.align		4
.L_12:
        /*000c*/ 	.byte	0x04, 0x11
        /*000e*/ 	.short	(.L_14 - .L_13)
	.align		4
.L_13:
        /*0010*/ 	.word	index@(_ZN7cutlass13device_kernelINS_4gemm6kernel13GemmUniversalIN4cute5tupleIJiiiiEEENS1_10collective13CollectiveMmaINS1_37MainloopSm90TmaGmmaWarpSpecializedFP8ILi4ENS5_IJNS4_1CILi2EEENSA_ILi1EEESC_EEENS1_35KernelTmaWarpSpecializedCooperativeEEENS5_IJNSA_ILi192EEENSA_ILi240EEENSA_ILi128EEEEEENS_12float_e4m3_tENS5_IJlSC_lEEESK_SL_NS4_8TiledMMAINS4_8MMA_AtomIJNS4_4SM904GMMA30MMA_64x16x32_F32E4M3E4M3_SS_TNILNSP_7ScaleInE1ELSR_1EEEEEENS4_6LayoutISD_NS5_IJSC_NSA_ILi0EEESV_EEEEENS5_IJNS4_10UnderscoreESY_SY_EEEEENS4_13SM90_TMA_LOADENS4_14ComposedLayoutINS4_7SwizzleILi3ELi4ELi3EEENS4_18smem_ptr_flag_bitsILi8EEENSU_INS5_IJNSA_ILi8EEESI_EEENS5_IJSI_SC_EEEEEEEvNS4_8identityENS4_23SM90_TMA_LOAD_MULTICASTES1B_vS1C_EENS_8epilogue10collective6detail29Sm90TmaWarpSpecializedAdapterINS1G_15DefaultEpilogueISK_SL_SL_NS1F_6thread17LinearCombinationISK_Li1EffLNS1K_9ScaleType4KindE0ELNS_15FloatRoundStyleE2ESK_EENS1_15EpilogueDefaultEEEEEvvEEEEvNT_6ParamsE)
        /*0014*/ 	.word	0x000006a8


	//----- nvinfo : EIATTR_MIN_STACK_SIZE
	.align		4
.L_14:
        /*0018*/ 	.byte	0x04, 0x12
        /*001a*/ 	.short	(.L_16 - .L_15)
	.align		4
.L_15:
        /*001c*/ 	.word	index@(_ZN7cutlass13device_kernelINS_4gemm6kernel13GemmUniversalIN4cute5tupleIJiiiiEEENS1_10collective13CollectiveMmaINS1_37MainloopSm90TmaGmmaWarpSpecializedFP8ILi4ENS5_IJNS4_1CILi2EEENSA_ILi1EEESC_EEENS1_35KernelTmaWarpSpecializedCooperativeEEENS5_IJNSA_ILi192EEENSA_ILi240EEENSA_ILi128EEEEEENS_12float_e4m3_tENS5_IJlSC_lEEESK_SL_NS4_8TiledMMAINS4_8MMA_AtomIJNS4_4SM904GMMA30MMA_64x16x32_F32E4M3E4M3_SS_TNILNSP_7ScaleInE1ELSR_1EEEEEENS4_6LayoutISD_NS5_IJSC_NSA_ILi0EEESV_EEEEENS5_IJNS4_10UnderscoreESY_SY_EEEEENS4_13SM90_TMA_LOADENS4_14ComposedLayoutINS4_7SwizzleILi3ELi4ELi3EEENS4_18smem_ptr_flag_bitsILi8EEENSU_INS5_IJNSA_ILi8EEESI_EEENS5_IJSI_SC_EEEEEEEvNS4_8identityENS4_23SM90_TMA_LOAD_MULTICASTES1B_vS1C_EENS_8epilogue10collective6detail29Sm90TmaWarpSpecializedAdapterINS1G_15DefaultEpilogueISK_SL_SL_NS1F_6thread17LinearCombinationISK_Li1EffLNS1K_9ScaleType4KindE0ELNS_15FloatRoundStyleE2ESK_EENS1_15EpilogueDefaultEEEEEvvEEEEvNT_6ParamsE)
        /*0020*/ 	.word	0x000006a8
.L_16:


//--------------------- .nv.compat                --------------------------
	.section	.nv.compat,"",@"SHT_CUDA_COMPAT_INFO"
	.align	4
        /*0000*/ 	.byte	0x02, 0x09, 0x01, 0x00, 0x02, 0x02, 0x04, 0x00, 0x02, 0x05, 0x05, 0x00, 0x03, 0x07, 0x01, 0x01
        /*0010*/ 	.byte	0x02, 0x03, 0x01, 0x00, 0x02, 0x06, 0x01, 0x00, 0x04, 0x0b, 0x08, 0x00, 0x00, 0x00, 0x00, 0x00
        /*0020*/ 	.byte	0x00, 0x00, 0x00, 0x00


//--------------------- .nv.info._ZN7cutlass13device_kernelINS_4gemm6kernel13GemmUniversalIN4cute5tupleIJiiiiEEENS1_10collective13CollectiveMmaINS1_37MainloopSm90TmaGmmaWarpSpecializedFP8ILi4ENS5_IJNS4_1CILi2EEENSA_ILi1EEESC_EEENS1_35KernelTmaWarpSpecializedCooperativeEEENS5_IJNSA_ILi192EEENSA_ILi240EEENSA_ILi128EEEEEENS_12float_e4m3_tENS5_IJlSC_lEEESK_SL_NS4_8TiledMMAINS4_8MMA_AtomIJNS4_4SM904GMMA30MMA_64x16x32_F32E4M3E4M3_SS_TNILNSP_7ScaleInE1ELSR_1EEEEEENS4_6LayoutISD_NS5_IJSC_NSA_ILi0EEESV_EEEEENS5_IJNS4_10UnderscoreESY_SY_EEEEENS4_13SM90_TMA_LOADENS4_14ComposedLayoutINS4_7SwizzleILi3ELi4ELi3EEENS4_18smem_ptr_flag_bitsILi8EEENSU_INS5_IJNSA_ILi8EEESI_EEENS5_IJSI_SC_EEEEEEEvNS4_8identityENS4_23SM90_TMA_LOAD_MULTICASTES1B_vS1C_EENS_8epilogue10collective6detail29Sm90TmaWarpSpecializedAdapterINS1G_15DefaultEpilogueISK_SL_SL_NS1F_6thread17LinearCombinationISK_Li1EffLNS1K_9ScaleType4KindE0ELNS_15FloatRoundStyleE2ESK_EENS1_15EpilogueDefaultEEEEEvvEEEEvNT_6ParamsE --------------------------
	.section	.nv.info._ZN7cutlass13device_kernelINS_4gemm6kernel13GemmUniversalIN4cute5tupleIJiiiiEEENS1_10collective13CollectiveMmaINS1_37MainloopSm90TmaGmmaWarpSpecializedFP8ILi4ENS5_IJNS4_1CILi2EEENSA_ILi1EEESC_EEENS1_35KernelTmaWarpSpecializedCooperativeEEENS5_IJNSA_ILi192EEENSA_ILi240EEENSA_ILi128EEEEEENS_12float_e4m3_tENS5_IJlSC_lEEESK_SL_NS4_8TiledMMAINS4_8MMA_AtomIJNS4_4SM904GMMA30MMA_64x16x32_F32E4M3E4M3_SS_TNILNSP_7ScaleInE1ELSR_1EEEEEENS4_6LayoutISD_NS5_IJSC_NSA_ILi0EEESV_EEEEENS5_IJNS4_10UnderscoreESY_SY_EEEEENS4_13SM90_TMA_LOADENS4_14ComposedLayoutINS4_7SwizzleILi3ELi4ELi3EEENS4_18smem_ptr_flag_bitsILi8EEENSU_INS5_IJNSA_ILi8EEESI_EEENS5_IJSI_SC_EEEEEEEvNS4_8identityENS4_23SM90_TMA_LOAD_MULTICASTES1B_vS1C_EENS_8epilogue10collective6detail29Sm90TmaWarpSpecializedAdapterINS1G_15DefaultEpilogueISK_SL_SL_NS1F_6thread17LinearCombinationISK_Li1EffLNS1K_9ScaleType4KindE0ELNS_15FloatRoundStyleE2ESK_EENS1_15EpilogueDefaultEEEEEvvEEEEvNT_6ParamsE,"",@"SHT_CUDA_INFO"
	.sectionflags	@""
	.align	4


	//----- nvinfo : EIATTR_CUDA_API_VERSION
	.align		4
        /*0000*/ 	.byte	0x04, 0x37
        /*0002*/ 	.short	(.L_18 - .L_17)
.L_17:
        /*0004*/ 	.word	0x00000082


	//----- nvinfo : EIATTR_KPARAM_INFO
	.align		4
.L_18:
        /*0008*/ 	.byte	0x04, 0x17
        /*000a*/ 	.short	(.L_20 - .L_19)
.L_19:
        /*000c*/ 	.word	0x00000000
        /*0010*/ 	.short	0x0000
        /*0012*/ 	.short	0x0070
        /*0014*/ 	.byte	0x00, 0xf0, 0x01, 0x10


	//----- nvinfo : EIATTR_SPARSE_MMA_MASK
	.align		4
.L_20:
        /*0018*/ 	.byte	0x03, 0x50
        /*001a*/ 	.short	0x0000


	//----- nvinfo : EIATTR_MAXREG_COUNT
	.align		4
        /*001c*/ 	.byte	0x03, 0x1b
        /*001e*/ 	.short	0x00a8


	//----- nvinfo : EIATTR_NUM_BARRIERS
	.align		4
        /*0020*/ 	.byte	0x02, 0x4c
        /*0022*/ 	.byte	0x01
	.zero		1


	//----- nvinfo : EIATTR_ANNOTATIONS
	.align		4
        /*0024*/ 	.byte	0x04, 0x55
        /*0026*/ 	.short	(.L_22 - .L_21)


	//   ....[0]....
.L_21:
        /*0028*/ 	.word	0x00000001
        /*002c*/ 	.byte	0x50, 0x02, 0x00, 0x00, 0x01, 0x00, 0x00, 0x00, 0x30, 0x07, 0x00, 0x00, 0x01, 0x00, 0x00, 0x00
        /* <DEDUP_REMOVED lines=1392> */
        /*573c*/ 	.byte	0xc0, 0xb7, 0x02, 0x00


	//----- nvinfo : EIATTR_MERCURY_ISA_VERSION
	.align		4
.L_22:
        /*5740*/ 	.byte	0x03, 0x5f
        /*5742*/ 	.short	0x0101


	//----- nvinfo : EIATTR_INT_WARP_WIDE_INSTR_OFFSETS
	.align		4
        /*5744*/ 	.byte	0x04, 0x31
        /*5746*/ 	.short	(.L_24 - .L_23)


	//   ....[0]....
.L_23:
        /*5748*/ 	.word	0x00000570


	//   ....[1]....
        /*574c*/ 	.word	0x00000590


	//   ....[2]....
        /*5750*/ 	.word	0x00000700


	//   ....[3]....
        /*5754*/ 	.word	0x00015800


	//----- nvinfo : EIATTR_COOP_GROUP_MASK_REGIDS
	.align		4
.L_24:
        /*5758*/ 	.byte	0x04, 0x29
        /*575a*/ 	.short	(.L_26 - .L_25)


	//   ....[0]....
.L_25:
        /*575c*/ 	.word	0xffffffff


	//   ....[1]....
        /*5760*/ 	.word	0xffffffff


	//   ....[2]....
        /*5764*/ 	.word	0xffffffff


	//   ....[3]....
        /*5768*/ 	.word	0xffffffff


	//   ....[4]....
        /*576c*/ 	.word	0xffffffff


	//   ....[5]....
        /*5770*/ 	.word	0xffffffff


	//----- nvinfo : EIATTR_COOP_GROUP_INSTR_OFFSETS
	.align		4
.L_26:
        /*5774*/ 	.byte	0x04, 0x28
        /*5776*/ 	.short	(.L_28 - .L_27)


	//   ....[0]....
.L_27:
        /*5778*/ 	.word	0x00000070


	//   ....[1]....
        /*577c*/ 	.word	0x00000080


	//   ....[2]....
        /*5780*/ 	.word	0x000001b0


	//   ....[3]....
        /*5784*/ 	.word	0x000003e0


	//   ....[4]....
        /*5788*/ 	.word	0x00000860


	//   ....[5]....
        /*578c*/ 	.word	0x000024d0


	//----- nvinfo : EIATTR_REG_RECONFIG
	.align		4
.L_28:
        /*5790*/ 	.byte	0x01, 0x54
	.zero		2


	//----- nvinfo : EIATTR_MBARRIER_INSTR_OFFSETS
	.align		4
        /*5794*/ 	.byte	0x04, 0x39
        /*5796*/ 	.short	(.L_30 - .L_29)


	//   ....[0]....
.L_29:
        /*5798*/ 	.word	0x00000340
        /*579c*/ 	.word	0x000000ff
        /*57a0*/ 	.word	0x00000000
        /*57a4*/ 	.short	0x0100
        /*57a6*/ 	.byte	0x09
	.zero		1


	//   ....[1]....
        /*57a8*/ 	.word	0x00000350
        /*57ac*/ 	.word	0x000000ff
        /*57b0*/ 	.word	0x00000020
        /*57b4*/ 	.short	0x0100
        /*57b6*/ 	.byte	0x09
	.zero		1


	//   ....[2]....
        /*57b8*/ 	.word	0x00000360
        /*57bc*/ 	.word	0x000000ff
        /*57c0*/ 	.word	0x00000008
        /*57c4*/ 	.short	0x0100
        /*57c6*/ 	.byte	0x09
	.zero		1


	//   ....[3]....
        /*57c8*/ 	.word	0x00000370
        /*57cc*/ 	.word	0x000000ff
        /*57d0*/ 	.word	0x00000028
        /*57d4*/ 	.short	0x0100
        /*57d6*/ 	.byte	0x09
	.zero		1


	//   ....[4]....
        /*57d8*/ 	.word	0x00000380
        /*57dc*/ 	.word	0x000000ff
        /*57e0*/ 	.word	0x00000010
        /*57e4*/ 	.short	0x0100
        /*57e6*/ 	.byte	0x09
	.zero		1


	//   ....[5]....
        /*57e8*/ 	.word	0x00000390
        /*57ec*/ 	.word	0x000000ff
        /*57f0*/ 	.word	0x00000030
        /*57f4*/ 	.short	0x0100
        /*57f6*/ 	.byte	0x09
	.zero		1


	//   ....[6]....
        /*57f8*/ 	.word	0x000003a0
        /*57fc*/ 	.word	0x000000ff
        /*5800*/ 	.word	0x00000018
        /*5804*/ 	.short	0x0100
        /*5806*/ 	.byte	0x09
	.zero		1


	//   ....[7]....
        /*5808*/ 	.word	0x000003b0
        /*580c*/ 	.word	0x000000ff
        /*5810*/ 	.word	0x00000038
        /*5814*/ 	.short	0x0100
        /*5816*/ 	.byte	0x09
	.zero		1


	//   ....[8]....
        /*5818*/ 	.word	0x00000790
        /*581c*/ 	.word	0x000000ff
        /*5820*/ 	.word	0x00000050
        /*5824*/ 	.short	0x0100
        /*5826*/ 	.byte	0x06
	.zero		1


	//   ....[9]....
        /*5828*/ 	.word	0x00000800
        /*582c*/ 	.word	0x000000ff
        /*5830*/ 	.word	0x00000058
        /*5834*/ 	.short	0x0100
        /*5836*/ 	.byte	0x06
	.zero		1


	//   ....[10]....
        /*5838*/ 	.word	0x00002e00
        /*583c*/ 	.word	0x000000ff
        /*5840*/ 	.word	0x00000000
        /*5844*/ 	.short	0x010a
        /*5846*/ 	.byte	0x04
	.zero		1


	//   ....[11]....
        /*5848*/ 	.word	0x00002e70
        /*584c*/ 	.word	0x000000ff
        /*5850*/ 	.word	0x00000000
        /*5854*/ 	.short	0x010a
        /*5856*/ 	.byte	0x04
	.zero		1


	//   ....[12]....
        /*5858*/ 	.word	0x0000a510
        /*585c*/ 	.word	0x000000ff
        /*5860*/ 	.word	0x00000000
        /*5864*/ 	.short	0x010a
        /*5866*/ 	.byte	0x06
	.zero		1


	//   ....[13]....
        /*5868*/ 	.word	0x0000a550
        /*586c*/ 	.word	0x000000ff
        /*5870*/ 	.word	0x00000000
        /*5874*/ 	.short	0x010a
        /*5876*/ 	.byte	0x06
	.zero		1


	//   ....[14]....
        /*5878*/ 	.word	0x000122c0
        /*587c*/ 	.word	0x00000006
        /*5880*/ 	.word	0x00000000
        /*5884*/ 	.short	0x0101
        /*5886*/ 	.byte	0x3f
	.zero		1


	//   ....[15]....
        /*5888*/ 	.word	0x000158b0
        /*588c*/ 	.word	0x00000000
        /*5890*/ 	.word	0x00000000
        /*5894*/ 	.short	0x0101
        /*5896*/ 	.byte	0x3f
	.zero		1


	//   ....[16]....
        /*5898*/ 	.word	0x0002a9b0
        /*589c*/ 	.word	0x0000000f
        /*58a0*/ 	.word	0x00000020
        /*58a4*/ 	.short	0x010a
        /*58a6*/ 	.byte	0x3f
	.zero		1


	//   ....[17]....
        /*58a8*/ 	.word	0x0002ad80
        /*58ac*/ 	.word	0x00000002
        /*58b0*/ 	.word	0x00000058
        /*58b4*/ 	.short	0x0101
        /*58b6*/ 	.byte	0x3f
	.zero		1


	//   ....[18]....
        /*58b8*/ 	.word	0x0002b510
        /*58bc*/ 	.word	0x00000005
        /*58c0*/ 	.word	0x00000000
        /*58c4*/ 	.short	0x010a
        /*58c6*/ 	.byte	0x3f
	.zero		1


	//   ....[19]....
        /*58c8*/ 	.word	0x0002b590
        /*58cc*/ 	.word	0x00000007
        /*58d0*/ 	.word	0x00000000
        /*58d4*/ 	.short	0x010a
        /*58d6*/ 	.byte	0x3f
	.zero		1


	//   ....[20]....
        /*58d8*/ 	.word	0x0002b620
        /*58dc*/ 	.word	0x00000006
        /*58e0*/ 	.word	0x00000000
        /*58e4*/ 	.short	0x010a
        /*58e6*/ 	.byte	0x3f
	.zero		1


	//   ....[21]....
        /*58e8*/ 	.word	0x0002b6b0
        /*58ec*/ 	.word	0x00000003
        /*58f0*/ 	.word	0x00000000
        /*58f4*/ 	.short	0x010a
        /*58f6*/ 	.byte	0x3f
	.zero		1


	//   ....[22]....
        /*58f8*/ 	.word	0x0002b720
        /*58fc*/ 	.word	0x00000005
        /*5900*/ 	.word	0x00000000
        /*5904*/ 	.short	0x010a
        /*5906*/ 	.byte	0x3f
	.zero		1


	//   ....[23]....
        /*5908*/ 	.word	0x0002b790
        /*590c*/ 	.word	0x00000000
        /*5910*/ 	.word	0x00000000
        /*5914*/ 	.short	0x010a
        /*5916*/ 	.byte	0x3f
	.zero		1


	//   ....[24]....
        /*5918*/ 	.word	0x0002b870
        /*591c*/ 	.word	0x0000000f
        /*5920*/ 	.word	0x00000020
        /*5924*/ 	.short	0x010a
        /*5926*/ 	.byte	0x3f
	.zero		1


	//   ....[25]....
        /*5928*/ 	.word	0x0002b940
        /*592c*/ 	.word	0x00000005
        /*5930*/ 	.word	0x00000000
        /*5934*/ 	.short	0x010a
        /*5936*/ 	.byte	0x3f
	.zero		1


	//   ....[26]....
        /*5938*/ 	.word	0x0002b990
        /*593c*/ 	.word	0x00000007
        /*5940*/ 	.word	0x00000000
        /*5944*/ 	.short	0x010a
        /*5946*/ 	.byte	0x3f
	.zero		1


	//   ....[27]....
        /*5948*/ 	.word	0x0002b9e0
        /*594c*/ 	.word	0x00000006
        /*5950*/ 	.word	0x00000000
        /*5954*/ 	.short	0x010a
        /*5956*/ 	.byte	0x3f
	.zero		1


	//----- nvinfo : EIATTR_NUM_MBARRIERS
	.align		4
.L_30:
        /*5958*/ 	.byte	0x03, 0x38
        /*595a*/ 	.short	0x000a


	//----- nvinfo : EIATTR_EXIT_INSTR_OFFSETS
	.align		4
        /*595c*/ 	.byte	0x04, 0x1c
        /*595e*/ 	.short	(.L_32 - .L_31)


	//   ....[0]....
.L_31:
        /*5960*/ 	.word	0x000009f0


	//   ....[1]....
        /*5964*/ 	.word	0x00001320


	//   ....[2]....
        /*5968*/ 	.word	0x0002a090


	//   ....[3]....
        /*596c*/ 	.word	0x0002a620


	//   ....[4]....
        /*5970*/ 	.word	0x0002b700


	//----- nvinfo : EIATTR_MAX_THREADS
	.align		4
.L_32:
        /*5974*/ 	.byte	0x04, 0x05
        /*5976*/ 	.short	(.L_34 - .L_33)
.L_33:
        /*5978*/ 	.word	0x00000180
        /*597c*/ 	.word	0x00000001
        /*5980*/ 	.word	0x00000001


	//----- nvinfo : EIATTR_CRS_STACK_SIZE
	.align		4
.L_34:
        /*5984*/ 	.byte	0x04, 0x1e
        /*5986*/ 	.short	(.L_36 - .L_35)
.L_35:
        /*5988*/ 	.word	0x00000000


	//----- nvinfo : EIATTR_CBANK_PARAM_SIZE
	.align		4
.L_36:
        /*598c*/ 	.byte	0x03, 0x19
        /*598e*/ 	.short	0x0470


	//----- nvinfo : EIATTR_PARAM_CBANK
	.align		4
        /*5990*/ 	.byte	0x04, 0x0a
        /*5992*/ 	.short	(.L_38 - .L_37)
	.align		4
.L_37:
        /*5994*/ 	.word	index@(.nv.constant0._ZN7cutlass13device_kernelINS_4gemm6kernel13GemmUniversalIN4cute5tupleIJiiiiEEENS1_10collective13CollectiveMmaINS1_37MainloopSm90TmaGmmaWarpSpecializedFP8ILi4ENS5_IJNS4_1CILi2EEENSA_ILi1EEESC_EEENS1_35KernelTmaWarpSpecializedCooperativeEEENS5_IJNSA_ILi192EEENSA_ILi240EEENSA_ILi128EEEEEENS_12float_e4m3_tENS5_IJlSC_lEEESK_SL_NS4_8TiledMMAINS4_8MMA_AtomIJNS4_4SM904GMMA30MMA_64x16x32_F32E4M3E4M3_SS_TNILNSP_7ScaleInE1ELSR_1EEEEEENS4_6LayoutISD_NS5_IJSC_NSA_ILi0EEESV_EEEEENS5_IJNS4_10UnderscoreESY_SY_EEEEENS4_13SM90_TMA_LOADENS4_14ComposedLayoutINS4_7SwizzleILi3ELi4ELi3EEENS4_18smem_ptr_flag_bitsILi8EEENSU_INS5_IJNSA_ILi8EEESI_EEENS5_IJSI_SC_EEEEEEEvNS4_8identityENS4_23SM90_TMA_LOAD_MULTICASTES1B_vS1C_EENS_8epilogue10collective6detail29Sm90TmaWarpSpecializedAdapterINS1G_15DefaultEpilogueISK_SL_SL_NS1F_6thread17LinearCombinationISK_Li1EffLNS1K_9ScaleType4KindE0ELNS_15FloatRoundStyleE2ESK_EENS1_15EpilogueDefaultEEEEEvvEEEEvNT_6ParamsE)
        /*5998*/ 	.short	0x0210
        /*599a*/ 	.short	0x0470


	//----- nvinfo : EIATTR_SW_WAR
	.align		4
.L_38:
        /*599c*/ 	.byte	0x04, 0x36
        /*599e*/ 	.short	(.L_40 - .L_39)
.L_39:
        /*59a0*/ 	.word	0x00000008
.L_40:


//--------------------- .nv.callgraph             --------------------------
	.section	.nv.callgraph,"",@"SHT_CUDA_CALLGRAPH"
	.align	4
	.sectionentsize	8
	.align		4
        /*0000*/ 	.word	0x00000000
	.align		4
        /*0004*/ 	.word	0xffffffff
	.align		4
        /*0008*/ 	.word	0x00000000
	.align		4
        /*000c*/ 	.word	0xfffffffe
	.align		4
        /*0010*/ 	.word	0x00000000
	.align		4
        /*0014*/ 	.word	0xfffffffd
	.align		4
        /*0018*/ 	.word	0x00000000
	.align		4
        /*001c*/ 	.word	0xfffffffc


//--------------------- .nv.constant4             --------------------------
	.section	.nv.constant4,"a",@progbits
	.align	8
	.align		8
.nv.constant4:
        /*0000*/ 	.dword	_ZN39_INTERNAL_26a533cb_4_k_cu_d52212ad_72954cuda3std3__45__cpo5beginE
	.align		8
        /*0008*/ 	.dword	_ZN39_INTERNAL_26a533cb_4_k_cu_d52212ad_72954cuda3std3__45__cpo3endE
	.align		8
        /*0010*/ 	.dword	_ZN39_INTERNAL_26a533cb_4_k_cu_d52212ad_72954cuda3std3__45__cpo6cbeginE
	.align		8
        /*0018*/ 	.dword	_ZN39_INTERNAL_26a533cb_4_k_cu_d52212ad_72954cuda3std3__45__cpo4cendE
	.align		8
        /*0020*/ 	.dword	_ZN39_INTERNAL_26a533cb_4_k_cu_d52212ad_72954cuda3std3__441_GLOBAL__N__26a533cb_4_k_cu_d52212ad_72956ignoreE
	.align		8
        /*0028*/ 	.dword	_ZN39_INTERNAL_26a533cb_4_k_cu_d52212ad_72954cuda3std3__419piecewise_constructE
	.align		8
        /*0030*/ 	.dword	_ZN39_INTERNAL_26a533cb_4_k_cu_d52212ad_72954cuda3std3__48in_placeE
	.align		8
        /*0038*/ 	.dword	_ZN39_INTERNAL_26a533cb_4_k_cu_d52212ad_72954cuda3std6ranges3__45__cpo4swapE
	.align		8
        /*0040*/ 	.dword	_ZN39_INTERNAL_26a533cb_4_k_cu_d52212ad_72954cuda3std6ranges3__45__cpo9iter_moveE
	.align		8
        /*0048*/ 	.dword	_ZN39_INTERNAL_26a533cb_4_k_cu_d52212ad_72954cute7productE
	.align		8
        /*0050*/ 	.dword	_ZN39_INTERNAL_26a533cb_4_k_cu_d52212ad_72954cute1_E


//--------------------- .text._ZN7cutlass13device_kernelINS_4gemm6kernel13GemmUniversalIN4cute5tupleIJiiiiEEENS1_10collective13CollectiveMmaINS1_37MainloopSm90TmaGmmaWarpSpecializedFP8ILi4ENS5_IJNS4_1CILi2EEENSA_ILi1EEESC_EEENS1_35KernelTmaWarpSpecializedCooperativeEEENS5_IJNSA_ILi192EEENSA_ILi240EEENSA_ILi128EEEEEENS_12float_e4m3_tENS5_IJlSC_lEEESK_SL_NS4_8TiledMMAINS4_8MMA_AtomIJNS4_4SM904GMMA30MMA_64x16x32_F32E4M3E4M3_SS_TNILNSP_7ScaleInE1ELSR_1EEEEEENS4_6LayoutISD_NS5_IJSC_NSA_ILi0EEESV_EEEEENS5_IJNS4_10UnderscoreESY_SY_EEEEENS4_13SM90_TMA_LOADENS4_14ComposedLayoutINS4_7SwizzleILi3ELi4ELi3EEENS4_18smem_ptr_flag_bitsILi8EEENSU_INS5_IJNSA_ILi8EEESI_EEENS5_IJSI_SC_EEEEEEEvNS4_8identityENS4_23SM90_TMA_LOAD_MULTICASTES1B_vS1C_EENS_8epilogue10collective6detail29Sm90TmaWarpSpecializedAdapterINS1G_15DefaultEpilogueISK_SL_SL_NS1F_6thread17LinearCombinationISK_Li1EffLNS1K_9ScaleType4KindE0ELNS_15FloatRoundStyleE2ESK_EENS1_15EpilogueDefaultEEEEEvvEEEEvNT_6ParamsE --------------------------
	.section	.text._ZN7cutlass13device_kernelINS_4gemm6kernel13GemmUniversalIN4cute5tupleIJiiiiEEENS1_10collective13CollectiveMmaINS1_37MainloopSm90TmaGmmaWarpSpecializedFP8ILi4ENS5_IJNS4_1CILi2EEENSA_ILi1EEESC_EEENS1_35KernelTmaWarpSpecializedCooperativeEEENS5_IJNSA_ILi192EEENSA_ILi240EEENSA_ILi128EEEEEENS_12float_e4m3_tENS5_IJlSC_lEEESK_SL_NS4_8TiledMMAINS4_8MMA_AtomIJNS4_4SM904GMMA30MMA_64x16x32_F32E4M3E4M3_SS_TNILNSP_7ScaleInE1ELSR_1EEEEEENS4_6LayoutISD_NS5_IJSC_NSA_ILi0EEESV_EEEEENS5_IJNS4_10UnderscoreESY_SY_EEEEENS4_13SM90_TMA_LOADENS4_14ComposedLayoutINS4_7SwizzleILi3ELi4ELi3EEENS4_18smem_ptr_flag_bitsILi8EEENSU_INS5_IJNSA_ILi8EEESI_EEENS5_IJSI_SC_EEEEEEEvNS4_8identityENS4_23SM90_TMA_LOAD_MULTICASTES1B_vS1C_EENS_8epilogue10collective6detail29Sm90TmaWarpSpecializedAdapterINS1G_15DefaultEpilogueISK_SL_SL_NS1F_6thread17LinearCombinationISK_Li1EffLNS1K_9ScaleType4KindE0ELNS_15FloatRoundStyleE2ESK_EENS1_15EpilogueDefaultEEEEEvvEEEEvNT_6ParamsE,"ax",@progbits
	.align	128
.text._ZN7cutlass13device_kernelINS_4gemm6kernel13GemmUniversalIN4cute5tupleIJiiiiEEENS1_10collective13CollectiveMmaINS1_37MainloopSm90TmaGmmaWarpSpecializedFP8ILi4ENS5_IJNS4_1CILi2EEENSA_ILi1EEESC_EEENS1_35KernelTmaWarpSpecializedCooperativeEEENS5_IJNSA_ILi192EEENSA_ILi240EEENSA_ILi128EEEEEENS_12float_e4m3_tENS5_IJlSC_lEEESK_SL_NS4_8TiledMMAINS4_8MMA_AtomIJNS4_4SM904GMMA30MMA_64x16x32_F32E4M3E4M3_SS_TNILNSP_7ScaleInE1ELSR_1EEEEEENS4_6LayoutISD_NS5_IJSC_NSA_ILi0EEESV_EEEEENS5_IJNS4_10UnderscoreESY_SY_EEEEENS4_13SM90_TMA_LOADENS4_14ComposedLayoutINS4_7SwizzleILi3ELi4ELi3EEENS4_18smem_ptr_flag_bitsILi8EEENSU_INS5_IJNSA_ILi8EEESI_EEENS5_IJSI_SC_EEEEEEEvNS4_8identityENS4_23SM90_TMA_LOAD_MULTICASTES1B_vS1C_EENS_8epilogue10collective6detail29Sm90TmaWarpSpecializedAdapterINS1G_15DefaultEpilogueISK_SL_SL_NS1F_6thread17LinearCombinationISK_Li1EffLNS1K_9ScaleType4KindE0ELNS_15FloatRoundStyleE2ESK_EENS1_15EpilogueDefaultEEEEEvvEEEEvNT_6ParamsE:
        .type           _ZN7cutlass13device_kernelINS_4gemm6kernel13GemmUniversalIN4cute5tupleIJiiiiEEENS1_10collective13CollectiveMmaINS1_37MainloopSm90TmaGmmaWarpSpecializedFP8ILi4ENS5_IJNS4_1CILi2EEENSA_ILi1EEESC_EEENS1_35KernelTmaWarpSpecializedCooperativeEEENS5_IJNSA_ILi192EEENSA_ILi240EEENSA_ILi128EEEEEENS_12float_e4m3_tENS5_IJlSC_lEEESK_SL_NS4_8TiledMMAINS4_8MMA_AtomIJNS4_4SM904GMMA30MMA_64x16x32_F32E4M3E4M3_SS_TNILNSP_7ScaleInE1ELSR_1EEEEEENS4_6LayoutISD_NS5_IJSC_NSA_ILi0EEESV_EEEEENS5_IJNS4_10UnderscoreESY_SY_EEEEENS4_13SM90_TMA_LOADENS4_14ComposedLayoutINS4_7SwizzleILi3ELi4ELi3EEENS4_18smem_ptr_flag_bitsILi8EEENSU_INS5_IJNSA_ILi8EEESI_EEENS5_IJSI_SC_EEEEEEEvNS4_8identityENS4_23SM90_TMA_LOAD_MULTICASTES1B_vS1C_EENS_8epilogue10collective6detail29Sm90TmaWarpSpecializedAdapterINS1G_15DefaultEpilogueISK_SL_SL_NS1F_6thread17LinearCombinationISK_Li1EffLNS1K_9ScaleType4KindE0ELNS_15FloatRoundStyleE2ESK_EENS1_15EpilogueDefaultEEEEEvvEEEEvNT_6ParamsE,@function
        .size           _ZN7cutlass13device_kernelINS_4gemm6kernel13GemmUniversalIN4cute5tupleIJiiiiEEENS1_10collective13CollectiveMmaINS1_37MainloopSm90TmaGmmaWarpSpecializedFP8ILi4ENS5_IJNS4_1CILi2EEENSA_ILi1EEESC_EEENS1_35KernelTmaWarpSpecializedCooperativeEEENS5_IJNSA_ILi192EEENSA_ILi240EEENSA_ILi128EEEEEENS_12float_e4m3_tENS5_IJlSC_lEEESK_SL_NS4_8TiledMMAINS4_8MMA_AtomIJNS4_4SM904GMMA30MMA_64x16x32_F32E4M3E4M3_SS_TNILNSP_7ScaleInE1ELSR_1EEEEEENS4_6LayoutISD_NS5_IJSC_NSA_ILi0EEESV_EEEEENS5_IJNS4_10UnderscoreESY_SY_EEEEENS4_13SM90_TMA_LOADENS4_14ComposedLayoutINS4_7SwizzleILi3ELi4ELi3EEENS4_18smem_ptr_flag_bitsILi8EEENSU_INS5_IJNSA_ILi8EEESI_EEENS5_IJSI_SC_EEEEEEEvNS4_8identityENS4_23SM90_TMA_LOAD_MULTICASTES1B_vS1C_EENS_8epilogue10collective6detail29Sm90TmaWarpSpecializedAdapterINS1G_15DefaultEpilogueISK_SL_SL_NS1F_6thread17LinearCombinationISK_Li1EffLNS1K_9ScaleType4KindE0ELNS_15FloatRoundStyleE2ESK_EENS1_15EpilogueDefaultEEEEEvvEEEEvNT_6ParamsE,(.L_x_556 - _ZN7cutlass13device_kernelINS_4gemm6kernel13GemmUniversalIN4cute5tupleIJiiiiEEENS1_10collective13CollectiveMmaINS1_37MainloopSm90TmaGmmaWarpSpecializedFP8ILi4ENS5_IJNS4_1CILi2EEENSA_ILi1EEESC_EEENS1_35KernelTmaWarpSpecializedCooperativeEEENS5_IJNSA_ILi192EEENSA_ILi240EEENSA_ILi128EEEEEENS_12float_e4m3_tENS5_IJlSC_lEEESK_SL_NS4_8TiledMMAINS4_8MMA_AtomIJNS4_4SM904GMMA30MMA_64x16x32_F32E4M3E4M3_SS_TNILNSP_7ScaleInE1ELSR_1EEEEEENS4_6LayoutISD_NS5_IJSC_NSA_ILi0EEESV_EEEEENS5_IJNS4_10UnderscoreESY_SY_EEEEENS4_13SM90_TMA_LOADENS4_14ComposedLayoutINS4_7SwizzleILi3ELi4ELi3EEENS4_18smem_ptr_flag_bitsILi8EEENSU_INS5_IJNSA_ILi8EEESI_EEENS5_IJSI_SC_EEEEEEEvNS4_8identityENS4_23SM90_TMA_LOAD_MULTICASTES1B_vS1C_EENS_8epilogue10collective6detail29Sm90TmaWarpSpecializedAdapterINS1G_15DefaultEpilogueISK_SL_SL_NS1F_6thread17LinearCombinationISK_Li1EffLNS1K_9ScaleType4KindE0ELNS_15FloatRoundStyleE2ESK_EENS1_15EpilogueDefaultEEEEEvvEEEEvNT_6ParamsE)
        .other          _ZN7cutlass13device_kernelINS_4gemm6kernel13GemmUniversalIN4cute5tupleIJiiiiEEENS1_10collective13CollectiveMmaINS1_37MainloopSm90TmaGmmaWarpSpecializedFP8ILi4ENS5_IJNS4_1CILi2EEENSA_ILi1EEESC_EEENS1_35KernelTmaWarpSpecializedCooperativeEEENS5_IJNSA_ILi192EEENSA_ILi240EEENSA_ILi128EEEEEENS_12float_e4m3_tENS5_IJlSC_lEEESK_SL_NS4_8TiledMMAINS4_8MMA_AtomIJNS4_4SM904GMMA30MMA_64x16x32_F32E4M3E4M3_SS_TNILNSP_7ScaleInE1ELSR_1EEEEEENS4_6LayoutISD_NS5_IJSC_NSA_ILi0EEESV_EEEEENS5_IJNS4_10UnderscoreESY_SY_EEEEENS4_13SM90_TMA_LOADENS4_14ComposedLayoutINS4_7SwizzleILi3ELi4ELi3EEENS4_18smem_ptr_flag_bitsILi8EEENSU_INS5_IJNSA_ILi8EEESI_EEENS5_IJSI_SC_EEEEEEEvNS4_8identityENS4_23SM90_TMA_LOAD_MULTICASTES1B_vS1C_EENS_8epilogue10collective6detail29Sm90TmaWarpSpecializedAdapterINS1G_15DefaultEpilogueISK_SL_SL_NS1F_6thread17LinearCombinationISK_Li1EffLNS1K_9ScaleType4KindE0ELNS_15FloatRoundStyleE2ESK_EENS1_15EpilogueDefaultEEEEEvvEEEEvNT_6ParamsE,@"STO_CUDA_ENTRY STV_DEFAULT"
_ZN7cutlass13device_kernelINS_4gemm6kernel13GemmUniversalIN4cute5tupleIJiiiiEEENS1_10collective13CollectiveMmaINS1_37MainloopSm90TmaGmmaWarpSpecializedFP8ILi4ENS5_IJNS4_1CILi2EEENSA_ILi1EEESC_EEENS1_35KernelTmaWarpSpecializedCooperativeEEENS5_IJNSA_ILi192EEENSA_ILi240EEENSA_ILi128EEEEEENS_12float_e4m3_tENS5_IJlSC_lEEESK_SL_NS4_8TiledMMAINS4_8MMA_AtomIJNS4_4SM904GMMA30MMA_64x16x32_F32E4M3E4M3_SS_TNILNSP_7ScaleInE1ELSR_1EEEEEENS4_6LayoutISD_NS5_IJSC_NSA_ILi0EEESV_EEEEENS5_IJNS4_10UnderscoreESY_SY_EEEEENS4_13SM90_TMA_LOADENS4_14ComposedLayoutINS4_7SwizzleILi3ELi4ELi3EEENS4_18smem_ptr_flag_bitsILi8EEENSU_INS5_IJNSA_ILi8EEESI_EEENS5_IJSI_SC_EEEEEEEvNS4_8identityENS4_23SM90_TMA_LOAD_MULTICASTES1B_vS1C_EENS_8epilogue10collective6detail29Sm90TmaWarpSpecializedAdapterINS1G_15DefaultEpilogueISK_SL_SL_NS1F_6thread17LinearCombinationISK_Li1EffLNS1K_9ScaleType4KindE0ELNS_15FloatRoundStyleE2ESK_EENS1_15EpilogueDefaultEEEEEvvEEEEvNT_6ParamsE:
[----:B------:R-:W0:Y:S02]  /*0000*/  LDC R1, c[0x0][0x28] ;  /* 0x00000a00ff017b82 */ /* 0x000e240000000800 */
[----:B0-----:R-:W-:Y:S01]  /*0010*/  VIADD R1, R1, 0xfffff958 ;  /* 0xfffff95801017836 */ /* 0x001fe20000000000 */
[----:B------:R-:W0:Y:S01]  /*0020*/  S2R R4, SR_TID.X ;  /* 0x0000000000047919 */ /* 0x000e220000002100 */
[----:B------:R-:W-:Y:S01]  /*0030*/  ELECT P0, URZ, PT ;  /* 0x00000000003f782f */ /* 0x000fe20003800000 */
[----:B------:R-:W-:Y:S01]  /*0040*/  BSSY B0, `(.L_x_0) ;  /* 0x0000015000007945 */ /* 0x000fe20003800000 */
[--C-:B0-----:R-:W-:Y:S02]  /*0050*/  SHF.R.U32.HI R0, RZ, 0x5, R4.reuse ;  /* 0x00000005ff007819 */ /* 0x101fe40000011604 */
[----:B------:R-:W-:-:S03]  /*0060*/  SHF.R.U32.HI R2, RZ, 0x7, R4 ;  /* 0x00000007ff027819 */ /* 0x000fc60000011604 */
[----:B------:R-:W0:Y:S04]  /*0070*/  SHFL.IDX PT, R3, R0, RZ, 0x1f ;  /* 0x00001fff00037589 */ /* 0x000e2800000e0000 */
[----:B------:R-:W1:Y:S01]  /*0080*/  SHFL.IDX PT, R2, R2, RZ, 0x1f ;  /* 0x00001fff02027589 */ /* 0x000e6200000e0000 */
[----:B0-----:R-:W-:Y:S02]  /*0090*/  R2UR UR4, R3 ;  /* 0x00000000030472ca */ /* 0x001fe400000e0000 */
[----:B-1----:R-:W-:-:S11]  /*00a0*/  R2UR UR6, R2 ;  /* 0x00000000020672ca */ /* 0x002fd600000e0000 */
[----:B------:R-:W-:Y:S02]  /*00b0*/  USHF.R.S32.HI UR5, URZ, 0x1f, UR4 ;  /* 0x0000001f3f057899 */ /* 0x000fe40008011404 */
[----:B------:R-:W-:Y:S02]  /*00c0*/  ISETP.NE.OR P0, PT, RZ, UR4, !P0 ;  /* 0x00000004ff007c0c */ /* 0x000fe4000c705670 */
[----:B------:R-:W-:-:S04]  /*00d0*/  ULEA.HI UR5, UR5, UR4, URZ, 0x2 ;  /* 0x0000000405057291 */ /* 0x000fc8000f8f103f */
[----:B------:R-:W-:-:S04]  /*00e0*/  ULOP3.LUT UR5, UR5, 0xfffffffc, URZ, 0xc0, !UPT ;  /* 0xfffffffc05057892 */ /* 0x000fc8000f8ec03f */
[----:B------:R-:W-:-:S03]  /*00f0*/  UIADD3 UR8, UR4, -UR5, URZ ;  /* 0x8000000504087290 */ /* 0x000fc6000fffe03f */
[----:B------:R-:W-:Y:S09]  /*0100*/  @P0 BRA `(.L_x_1) ;  /* 0x0000000000200947 */ /* 0x000ff20003800000 */
[----:B------:R-:W-:Y:S02]  /*0110*/  ULDC.64 UR4, c[0x0][0x198] ;  /* 0x0000660000047ab9 */ /* 0x000fe40000000a00 */
[----:B------:R-:W-:Y:S02]  /*0120*/  UIADD3 UR10, UP0, UR4, 0xf0, URZ ;  /* 0x000000f0040a7890 */ /* 0x000fe4000ff1e03f */
[----:B------:R-:W-:Y:S02]  /*0130*/  UIADD3 UR4, UP1, UR4, 0x1f0, URZ ;  /* 0x000001f004047890 */ /* 0x000fe4000ff3e03f */
[----:B------:R-:W-:Y:S02]  /*0140*/  UIADD3.X UR11, URZ, UR5, URZ, UP0, !UPT ;  /* 0x000000053f0b7290 */ /* 0x000fe400087fe43f */
[----:B------:R-:W-:-:S07]  /*0150*/  UIADD3.X UR5, URZ, UR5, URZ, UP1, !UPT ;  /* 0x000000053f057290 */ /* 0x000fce0008ffe43f */
[----:B------:R0:W-:Y:S02]  /*0160*/  UTMACCTL.PF [UR10] ;  /* 0x000000000a0079b9 */ /* 0x0001e40008040000 */
[----:B------:R0:W-:Y:S02]  /*0170*/  UTMACCTL.PF [UR4] ;  /* 0x00000000040079b9 */ /* 0x0001e40008040000 */
[----:B0-----:R-:W-:Y:S01]  /*0180*/  NOP ;  /* 0x0000000000007918 */ /* 0x001fe20000000000 */
.L_x_1:
[----:B------:R-:W-:Y:S05]  /*0190*/  BSYNC B0 ;  /* 0x0000000000007941 */ /* 0x000fea0003800000 */
.L_x_0:
[----:B------:R-:W-:Y:S01]  /*01a0*/  UISETP.NE.AND UP0, UPT, UR8, 0x3, UPT ;  /* 0x000000030800788c */ /* 0x000fe2000bf05270 */
[----:B------:R-:W0:Y:S01]  /*01b0*/  SHFL.IDX PT, R3, R0, RZ, 0x1f ;  /* 0x00001fff00037589 */ /* 0x000e2200000e0000 */
[----:B------:R-:W-:Y:S02]  /*01c0*/  UIADD3 UR10, UR6, -0x1, URZ ;  /* 0xffffffff060a7890 */ /* 0x000fe4000fffe03f */
[----:B------:R-:W-:Y:S01]  /*01d0*/  ISETP.NE.AND P1, PT, RZ, UR6, PT ;  /* 0x00000006ff007c0c */ /* 0x000fe2000bf25270 */
[----:B------:R-:W-:Y:S02]  /*01e0*/  UISETP.EQ.OR UP0, UPT, UR8, URZ, !UP0 ;  /* 0x0000003f0800728c */ /* 0x000fe4000c702670 */
[----:B------:R-:W-:Y:S02]  /*01f0*/  UISETP.GE.U32.AND UP1, UPT, UR10, 0x2, UPT ;  /* 0x000000020a00788c */ /* 0x000fe4000bf26070 */
[----:B------:R-:W-:-:S04]  /*0200*/  UISETP.EQ.AND UP0, UPT, UR6, URZ, UP0 ;  /* 0x0000003f0600728c */ /* 0x000fc80008702270 */
[----:B------:R-:W-:-:S04]  /*0210*/  USEL UR4, URZ, 0x1, !UP0 ;  /* 0x000000013f047887 */ /* 0x000fc8000c000000 */
[----:B------:R-:W-:-:S06]  /*0220*/  USEL UR4, UR4, 0x2, UP1 ;  /* 0x0000000204047887 */ /* 0x000fcc0008800000 */
[----:B------:R-:W-:Y:S01]  /*0230*/  IMAD.U32 R2, RZ, RZ, UR4 ;  /* 0x00000004ff027e24 */ /* 0x000fe2000f8e00ff */
[----:B0-----:R-:W-:-:S04]  /*0240*/  ISETP.NE.AND P0, PT, R3, RZ, PT ;  /* 0x000000ff0300720c */ /* 0x001fc80003f05270 */
[----:B------:R0:W-:Y:S09]  /*0250*/  STL [R1+0x418], R2 ;  /* 0x0004180201007387 */ /* 0x0001f20000100800 */
[----:B0-----:R-:W-:Y:S05]  /*0260*/  @P0 BRA `(.L_x_2) ;  /* 0x0000000000580947 */ /* 0x001fea0003800000 */
[----:B------:R-:W0:Y:S01]  /*0270*/  S2UR UR9, SR_CgaCtaId ;  /* 0x00000000000979c3 */ /* 0x000e220000008800 */
[----:B------:R-:W-:Y:S01]  /*0280*/  UMOV UR4, 0x400 ;  /* 0x0000040000047882 */ /* 0x000fe20000000000 */
[----:B------:R-:W-:Y:S01]  /*0290*/  UMOV UR5, 0x1 ;  /* 0x0000000100057882 */ /* 0x000fe20000000000 */
[----:B------:R-:W-:Y:S01]  /*02a0*/  UMOV UR6, 0x4 ;  /* 0x0000000400067882 */ /* 0x000fe20000000000 */
[----:B------:R-:W-:Y:S01]  /*02b0*/  ELECT P0, URZ, PT ;  /* 0x00000000003f782f */ /* 0x000fe20003800000 */
[----:B------:R-:W-:-:S04]  /*02c0*/  UIADD3 UR6, -UR6, 0x100000, URZ ;  /* 0x0010000006067890 */ /* 0x000fc8000fffe13f */
[----:B------:R-:W-:Y:S02]  /*02d0*/  USHF.L.U32 UR7, UR6, 0xb, URZ ;  /* 0x0000000b06077899 */ /* 0x000fe4000800063f */
[----:B------:R-:W-:Y:S02]  /*02e0*/  USHF.L.U32 UR6, UR6, 0x1, URZ ;  /* 0x0000000106067899 */ /* 0x000fe4000800063f */
[----:B0-----:R-:W-:Y:S02]  /*02f0*/  ULEA UR9, UR9, UR4, 0x18 ;  /* 0x0000000409097291 */ /* 0x001fe4000f8ec03f */
[----:B------:R-:W-:-:S04]  /*0300*/  UIADD3 UR4, -UR5, 0x100000, URZ ;  /* 0x0010000005047890 */ /* 0x000fc8000fffe13f */
[----:B------:R-:W-:Y:S02]  /*0310*/  USHF.L.U32 UR5, UR4, 0xb, URZ ;  /* 0x0000000b04057899 */ /* 0x000fe4000800063f */
[----:B------:R-:W-:Y:S01]  /*0320*/  USHF.L.U32 UR4, UR4, 0x1, URZ ;  /* 0x0000000104047899 */ /* 0x000fe2000800063f */
[----:B------:R-:W0:Y:S11]  /*0330*/  FENCE.VIEW.ASYNC.S ;  /* 0x00000000000073c6 */ /* 0x000e360000000000 */
[----:B0-----:R0:W1:Y:S01]  /*0340*/  SYNCS.EXCH.64 URZ, [UR9], UR4 ;  /* 0x00000004093f75b2 */ /* 0x0010620008000100 */
[----:B------:R0:W2:Y:S01]  /*0350*/  SYNCS.EXCH.64 URZ, [UR9+0x20], UR6 ;  /* 0x00002006093f75b2 */ /* 0x0000a20008000100 */
[----:B------:R0:W3:Y:S01]  /*0360*/  SYNCS.EXCH.64 URZ, [UR9+0x8], UR4 ;  /* 0x00000804093f75b2 */ /* 0x0000e20008000100 */
[----:B------:R0:W4:Y:S01]  /*0370*/  SYNCS.EXCH.64 URZ, [UR9+0x28], UR6 ;  /* 0x00002806093f75b2 */ /* 0x0001220008000100 */
[----:B------:R0:W0:Y:S01]  /*0380*/  SYNCS.EXCH.64 URZ, [UR9+0x10], UR4 ;  /* 0x00001004093f75b2 */ /* 0x0000220008000100 */
[----:B------:R0:W0:Y:S01]  /*0390*/  SYNCS.EXCH.64 URZ, [UR9+0x30], UR6 ;  /* 0x00003006093f75b2 */ /* 0x0000220008000100 */
[----:B------:R0:W0:Y:S01]  /*03a0*/  SYNCS.EXCH.64 URZ, [UR9+0x18], UR4 ;  /* 0x00001804093f75b2 */ /* 0x0000220008000100 */
[----:B------:R0:W0:Y:S01]  /*03b0*/  SYNCS.EXCH.64 URZ, [UR9+0x38], UR6 ;  /* 0x00003806093f75b2 */ /* 0x0000220008000100 */
[----:B------:R-:W-:Y:S01]  /*03c0*/  NOP ;  /* 0x0000000000007918 */ /* 0x000fe20000000000 */
.L_x_2:
[----:B------:R-:W-:Y:S01]  /*03d0*/  SHF.R.S32.HI R2, RZ, 0x1f, R4 ;  /* 0x0000001fff027819 */ /* 0x000fe20000011404 */
[----:B------:R-:W5:Y:S01]  /*03e0*/  SHFL.IDX PT, R0, R0, RZ, 0x1f ;  /* 0x00001fff00007589 */ /* 0x000f6200000e0000 */
[----:B0-----:R-:W0:Y:S01]  /*03f0*/  S2UR UR9, SR_CTAID.X ;  /* 0x00000000000979c3 */ /* 0x001e220000002500 */
[----:B------:R-:W-:Y:S02]  /*0400*/  ELECT P0, URZ, PT ;  /* 0x00000000003f782f */ /* 0x000fe40003800000 */
[----:B------:R-:W-:Y:S01]  /*0410*/  LEA.HI R2, R2, R4, RZ, 0x7 ;  /* 0x0000000402027211 */ /* 0x000fe200078f38ff */
[----:B------:R-:W-:Y:S01]  /*0420*/  ULDC UR4, c[0x0][0x150] ;  /* 0x0000540000047ab9 */ /* 0x000fe20000000800 */
[----:B------:R-:W-:Y:S01]  /*0430*/  SHF.R.S32.HI R6, RZ, 0x1f, R3 ;  /* 0x0000001fff067819 */ /* 0x000fe20000011403 */
[----:B------:R-:W-:Y:S01]  /*0440*/  NOP ;  /* 0x0000000000007918 */ /* 0x000fe20000000000 */
[----:B------:R-:W-:Y:S01]  /*0450*/  LOP3.LUT R2, R2, 0xffffff80, RZ, 0xc0, !PT ;  /* 0xffffff8002027812 */ /* 0x000fe200078ec0ff */
[----:B------:R-:W-:Y:S01]  /*0460*/  NOP ;  /* 0x0000000000007918 */ /* 0x000fe20000000000 */
[----:B------:R-:W-:Y:S01]  /*0470*/  LEA.HI R6, R6, R3, RZ, 0x2 ;  /* 0x0000000306067211 */ /* 0x000fe200078f10ff */
[----:B------:R-:W1:Y:S02]  /*0480*/  LDC R8, c[0x0][0x144] ;  /* 0x00005100ff087b82 */ /* 0x000e640000000800 */
[----:B------:R-:W-:Y:S01]  /*0490*/  IMAD.IADD R4, R4, 0x1, -R2 ;  /* 0x0000000104047824 */ /* 0x000fe200078e0a02 */
[----:B------:R-:W-:Y:S01]  /*04a0*/  LOP3.LUT R6, R6, 0x3ffffffc, RZ, 0xc0, !PT ;  /* 0x3ffffffc06067812 */ /* 0x000fe200078ec0ff */
[----:B------:R-:W2:Y:S03]  /*04b0*/  S2R R2, SR_CTAID.Y ;  /* 0x0000000000027919 */ /* 0x000ea60000002600 */
[----:B------:R-:W-:Y:S01]  /*04c0*/  SHF.R.S32.HI R5, RZ, 0x1f, R4 ;  /* 0x0000001fff057819 */ /* 0x000fe20000011404 */
[----:B------:R-:W-:Y:S01]  /*04d0*/  IMAD.IADD R6, R3, 0x1, -R6 ;  /* 0x0000000103067824 */ /* 0x000fe200078e0a06 */
[----:B------:R-:W3:Y:S02]  /*04e0*/  LDC R11, c[0x0][0x148] ;  /* 0x00005200ff0b7b82 */ /* 0x000ee40000000800 */
[----:B------:R-:W-:-:S02]  /*04f0*/  LEA.HI R5, R5, R4, RZ, 0x3 ;  /* 0x0000000405057211 */ /* 0x000fc400078f18ff */
[----:B-----5:R-:W-:Y:S02]  /*0500*/  ISETP.NE.OR P0, PT, R0, RZ, !P0 ;  /* 0x000000ff0000720c */ /* 0x020fe40004705670 */
[--C-:B------:R-:W-:Y:S02]  /*0510*/  SHF.R.S32.HI R0, RZ, 0x3, R5.reuse ;  /* 0x00000003ff007819 */ /* 0x100fe40000011405 */
[----:B------:R-:W-:Y:S02]  /*0520*/  SHF.R.S32.HI R5, RZ, 0x1f, R5 ;  /* 0x0000001fff057819 */ /* 0x000fe40000011405 */
[----:B0-----:R-:W-:Y:S02]  /*0530*/  I2FP.F32.U32 R7, UR9 ;  /* 0x0000000900077c45 */ /* 0x001fe40008201000 */
[----:B------:R-:W-:-:S03]  /*0540*/  LEA.HI R5, R5, R0, RZ, 0x2 ;  /* 0x0000000005057211 */ /* 0x000fc600078f10ff */
[----:B------:R-:W-:Y:S01]  /*0550*/  FMUL R7, R7, UR4 ;  /* 0x0000000407077c20 */ /* 0x000fe20008400000 */
[----:B------:R-:W-:Y:S01]  /*0560*/  LOP3.LUT R5, R5, 0xfffffffc, RZ, 0xc0, !PT ;  /* 0xfffffffc05057812 */ /* 0x000fe200078ec0ff */
[----:B------:R-:W-:Y:S01]  /*0570*/  VOTEU.ALL UP0, P0 ;  /* 0x00000000003f7886 */ /* 0x000fe20000000000 */
[----:B------:R-:W-:Y:S01]  /*0580*/  ULDC UR4, c[0x0][0x154] ;  /* 0x0000550000047ab9 */ /* 0x000fe20000000800 */
[----:B------:R-:W-:Y:S02]  /*0590*/  VOTEU.ALL UP1, P0 ;  /* 0x00000000003f7886 */ /* 0x000fe40000020000 */
[----:B------:R-:W0:Y:S01]  /*05a0*/  F2I.U32.TRUNC.NTZ R7, R7 ;  /* 0x0000000700077305 */ /* 0x000e22000020f000 */
[----:B------:R-:W-:Y:S01]  /*05b0*/  IMAD.IADD R5, R0, 0x1, -R5 ;  /* 0x0000000100057824 */ /* 0x000fe200078e0a05 */
[----:B------:R-:W5:Y:S01]  /*05c0*/  @!UP0 S2UR UR7, SR_CgaCtaId ;  /* 0x00000000000789c3 */ /* 0x000f620000008800 */
[----:B------:R-:W-:Y:S02]  /*05d0*/  @!UP0 UMOV UR6, 0x400 ;  /* 0x0000040000068882 */ /* 0x000fe40000000000 */
[----:B------:R-:W-:Y:S01]  /*05e0*/  IMAD R5, R6, 0x4, R5 ;  /* 0x0000000406057824 */ /* 0x000fe200078e0205 */
[----:B--2---:R-:W-:-:S04]  /*05f0*/  I2FP.F32.U32 R9, R2 ;  /* 0x0000000200097245 */ /* 0x004fc80000201000 */
[----:B------:R-:W-:Y:S01]  /*0600*/  LEA.HI R0, R5, R5, RZ, 0x1 ;  /* 0x0000000505007211 */ /* 0x000fe200078f08ff */
[----:B------:R-:W-:Y:S01]  /*0610*/  FMUL R9, R9, UR4 ;  /* 0x0000000409097c20 */ /* 0x000fe20008400000 */
[----:B------:R-:W-:Y:S02]  /*0620*/  UMOV UR4, 0x20 ;  /* 0x0000002000047882 */ /* 0x000fe40000000000 */
[----:B------:R-:W-:Y:S01]  /*0630*/  LOP3.LUT R6, R0, 0xfffffffe, RZ, 0xc0, !PT ;  /* 0xfffffffe00067812 */ /* 0x000fe200078ec0ff */
[----:B0-----:R-:W-:Y:S01]  /*0640*/  IMAD.MOV R13, RZ, RZ, -R7 ;  /* 0x000000ffff0d7224 */ /* 0x001fe200078e0a07 */
[----:B------:R-:W-:-:S04]  /*0650*/  @!UP0 UIADD3 UR4, -UR4, 0x100000, URZ ;  /* 0x0010000004048890 */ /* 0x000fc8000fffe13f */
[----:B------:R-:W-:Y:S02]  /*0660*/  @!UP0 USHF.L.U32 UR5, UR4, 0xb, URZ ;  /* 0x0000000b04058899 */ /* 0x000fe4000800063f */
[----:B------:R-:W-:Y:S01]  /*0670*/  @!UP0 USHF.L.U32 UR4, UR4, 0x1, URZ ;  /* 0x0000000104048899 */ /* 0x000fe2000800063f */
[----:B------:R-:W0:Y:S01]  /*0680*/  F2I.U32.TRUNC.NTZ R9, R9 ;  /* 0x0000000900097305 */ /* 0x000e22000020f000 */
[----:B-1----:R-:W-:Y:S02]  /*0690*/  IMAD R0, R8, R13, UR9 ;  /* 0x0000000908007e24 */ /* 0x002fe4000f8e020d */
[C---:B------:R-:W-:Y:S02]  /*06a0*/  IMAD.IADD R7, R5.reuse, 0x1, -R6 ;  /* 0x0000000105077824 */ /* 0x040fe400078e0a06 */
[----:B------:R-:W-:-:S03]  /*06b0*/  IMAD.SHL.U32 R6, R5, 0x4, RZ ;  /* 0x0000000405067824 */ /* 0x000fc600078e00ff */
[----:B------:R-:W-:Y:S01]  /*06c0*/  ISETP.NE.AND P2, PT, R7, R0, PT ;  /* 0x000000000700720c */ /* 0x000fe20003f45270 */
[----:B-----5:R-:W-:Y:S01]  /*06d0*/  @!UP0 ULEA UR6, UR7, UR6, 0x18 ;  /* 0x0000000607068291 */ /* 0x020fe2000f8ec03f */
[----:B------:R-:W-:Y:S01]  /*06e0*/  LOP3.LUT R10, R5, 0xc, R6, 0x78, !PT ;  /* 0x0000000c050a7812 */ /* 0x000fe200078e7806 */
[----:B------:R-:W1:Y:S01]  /*06f0*/  LDC R7, c[0x0][0x140] ;  /* 0x00005000ff077b82 */ /* 0x000e620000000800 */
[----:B------:R-:W-:Y:S01]  /*0700*/  VOTEU.ALL UP0, P0 ;  /* 0x00000000003f7886 */ /* 0x000fe20000000000 */
[----:B------:R-:W-:Y:S01]  /*0710*/  LOP3.LUT P0, RZ, R4, 0x7, RZ, 0xc0, !PT ;  /* 0x0000000704ff7812 */ /* 0x000fe2000780c0ff */
[----:B0-----:R-:W-:Y:S01]  /*0720*/  IMAD.MOV R12, RZ, RZ, -R9 ;  /* 0x000000ffff0c7224 */ /* 0x001fe200078e0a09 */
[----:B------:R0:W-:Y:S01]  /*0730*/  STL [R1+0x414], R10 ;  /* 0x0004140a01007387 */ /* 0x0001e20000100800 */
[----:B------:R-:W-:Y:S01]  /*0740*/  IMAD.MOV.U32 R4, RZ, RZ, 0x1 ;  /* 0x00000001ff047424 */ /* 0x000fe200078e00ff */
[----:B------:R-:W-:Y:S01]  /*0750*/  ISETP.LT.U32.AND P0, PT, R10, 0x2, !P0 ;  /* 0x000000020a00780c */ /* 0x000fe20004701070 */
[----:B---3--:R-:W-:-:S03]  /*0760*/  IMAD R6, R11, R12, R2 ;  /* 0x0000000c0b067224 */ /* 0x008fc600078e0202 */
[----:B------:R-:W-:Y:S01]  /*0770*/  @P2 LEA.HI R5, R10, R10, RZ, 0x1 ;  /* 0x0000000a0a052211 */ /* 0x000fe200078f08ff */
[----:B------:R-:W2:Y:S02]  /*0780*/  FENCE.VIEW.ASYNC.S ;  /* 0x00000000000073c6 */ /* 0x000ea40000000000 */
[----:B--2---:R0:W2:Y:S01]  /*0790*/  @!UP0 SYNCS.EXCH.64 URZ, [UR6+0x50], UR4 ;  /* 0x00005004063f85b2 */ /* 0x0040a20008000100 */
[----:B------:R-:W-:-:S04]  /*07a0*/  @P2 SHF.R.S32.HI R5, RZ, 0x1, R5 ;  /* 0x00000001ff052819 */ /* 0x000fc80000011405 */
[----:B------:R-:W-:Y:S02]  /*07b0*/  @P2 ISETP.NE.AND P3, PT, R5, R6, PT ;  /* 0x000000060500220c */ /* 0x000fe40003f65270 */
[----:B------:R-:W-:Y:S02]  /*07c0*/  SEL R5, RZ, 0x1, !P0 ;  /* 0x00000001ff057807 */ /* 0x000fe40004000000 */
[----:B------:R-:W-:Y:S02]  /*07d0*/  @P2 SEL R4, RZ, 0x1, P3 ;  /* 0x00000001ff042807 */ /* 0x000fe40001800000 */
[----:B-1----:R-:W-:Y:S02]  /*07e0*/  ISETP.EQ.U32.AND P5, PT, R7, 0x1, PT ;  /* 0x000000010700780c */ /* 0x002fe40003fa2070 */
[----:B------:R-:W-:Y:S01]  /*07f0*/  LOP3.LUT R4, R4, R5, RZ, 0xc0, !PT ;  /* 0x0000000504047212 */ /* 0x000fe200078ec0ff */
[----:B------:R0:W1:Y:S01]  /*0800*/  @!UP1 SYNCS.EXCH.64 URZ, [UR6+0x58], UR4 ;  /* 0x00005804063f95b2 */ /* 0x0000620008000100 */
[----:B------:R-:W-:-:S03]  /*0810*/  NOP ;  /* 0x0000000000007918 */ /* 0x000fc60000000000 */
[----:B------:R0:W-:Y:S06]  /*0820*/  STL [R1+0x410], R4 ;  /* 0x0004100401007387 */ /* 0x0001ec0000100800 */
[----:B--2---:R-:W-:Y:S05]  /*0830*/  @!P5 BRA `(.L_x_3) ;  /* 0x000000000008d947 */ /* 0x004fea0003800000 */
[----:B-1--4-:R-:W-:Y:S01]  /*0840*/  UCGABAR_ARV ;  /* 0x00000000000079c7 */ /* 0x012fe20008000000 */
[----:B------:R-:W-:Y:S05]  /*0850*/  BRA `(.L_x_4) ;  /* 0x0000000000047947 */ /* 0x000fea0003800000 */
.L_x_3:
[----:B-1--4-:R-:W-:Y:S01]  /*0860*/  NOP ;  /* 0x0000000000007918 */ /* 0x012fe20000000000 */
.L_x_4:
[----:B------:R-:W1:Y:S01]  /*0870*/  LDC R3, c[0x0][0x65c] ;  /* 0x00019700ff037b82 */ /* 0x000e620000000800 */
[----:B0-----:R-:W-:Y:S02]  /*0880*/  IMAD.U32 R4, RZ, RZ, UR9 ;  /* 0x00000009ff047e24 */ /* 0x001fe4000f8e00ff */
[----:B------:R-:W-:Y:S01]  /*0890*/  IMAD.MOV.U32 R5, RZ, RZ, RZ ;  /* 0x000000ffff057224 */ /* 0x000fe200078e00ff */
[----:B-1----:R-:W-:-:S13]  /*08a0*/  ISETP.NE.AND P4, PT, R3, 0x1, PT ;  /* 0x000000010300780c */ /* 0x002fda0003f85270 */
[----:B------:R-:W0:Y:S01]  /*08b0*/  @P4 LDC R7, c[0x0][0x10] ;  /* 0x00000400ff074b82 */ /* 0x000e220000000800 */
[----:B------:R-:W-:Y:S01]  /*08c0*/  @P4 IMAD.MOV.U32 R3, RZ, RZ, RZ ;  /* 0x000000ffff034224 */ /* 0x000fe200078e00ff */
[----:B------:R-:W-:-:S06]  /*08d0*/  @P4 MOV R13, RZ ;  /* 0x000000ff000d4202 */ /* 0x000fcc0000000f00 */
[----:B------:R-:W1:Y:S01]  /*08e0*/  @!P4 LDC R9, c[0x0][0xc] ;  /* 0x00000300ff09cb82 */ /* 0x000e620000000800 */
[----:B0-----:R-:W-:-:S04]  /*08f0*/  @P4 IMAD.WIDE.U32 R6, R7, UR9, R2 ;  /* 0x0000000907064c25 */ /* 0x001fc8000f8e0002 */
[----:B------:R-:W-:Y:S02]  /*0900*/  @P4 IMAD.MOV.U32 R10, RZ, RZ, R6 ;  /* 0x000000ffff0a4224 */ /* 0x000fe400078e0006 */
[----:B------:R-:W-:Y:S02]  /*0910*/  @P4 IMAD.IADD R15, R7, 0x1, R13 ;  /* 0x00000001070f4824 */ /* 0x000fe400078e020d */
[----:B-1----:R-:W-:-:S04]  /*0920*/  @!P4 IMAD.WIDE.U32 R4, R2, R9, R4 ;  /* 0x000000090204c225 */ /* 0x002fc800078e0004 */
[----:B------:R-:W-:Y:S02]  /*0930*/  @!P4 IMAD.MOV.U32 R10, RZ, RZ, R4 ;  /* 0x000000ffff0ac224 */ /* 0x000fe400078e0004 */
[----:B------:R-:W-:-:S03]  /*0940*/  @!P4 IMAD.MOV.U32 R15, RZ, RZ, R5 ;  /* 0x000000ffff0fc224 */ /* 0x000fc600078e0005 */
[----:B------:R0:W-:Y:S04]  /*0950*/  STL [R1+0x420], R10 ;  /* 0x0004200a01007387 */ /* 0x0001e80000100800 */
[----:B------:R0:W-:Y:S01]  /*0960*/  STL [R1+0x41c], R15 ;  /* 0x00041c0f01007387 */ /* 0x0001e20000100800 */
[----:B------:R-:W-:Y:S05]  /*0970*/  @!P5 BRA `(.L_x_5) ;  /* 0x00000000000cd947 */ /* 0x000fea0003800000 */
[----:B------:R-:W-:Y:S01]  /*0980*/  UCGABAR_WAIT ;  /* 0x0000000000007dc7 */ /* 0x000fe20008000000 */
[----:B------:R-:W-:Y:S01]  /*0990*/  CCTL.IVALL ;  /* 0x00000000ff00798f */ /* 0x000fe20002000000 */
[----:B------:R-:W-:Y:S05]  /*09a0*/  BRA `(.L_x_6) ;  /* 0x0000000000047947 */ /* 0x000fea0003800000 */
.L_x_5:
[----:B------:R-:W-:Y:S06]  /*09b0*/  BAR.SYNC.DEFER_BLOCKING 0x0 ;  /* 0x0000000000007b1d */ /* 0x000fec0000010000 */
.L_x_6:
[----:B------:R-:W-:Y:S05]  /*09c0*/  @!P1 BRA `(.L_x_7) ;  /* 0x0000029400b49947 */ /* 0x000fea0003800000 */
[----:B------:R-:W-:-:S06]  /*09d0*/  UISETP.GT.U32.AND UP0, UPT, UR10, 0x1, UPT ;  /* 0x000000010a00788c */ /* 0x000fcc000bf04070 */
[----:B------:R-:W-:-:S13]  /*09e0*/  PLOP3.LUT P0, PT, PT, PT, UP0, 0x80, 0x0 ;  /* 0x000000000000781c */ /* 0x000fda0003f0f008 */
[----:B------:R-:W-:Y:S05]  /*09f0*/  @P0 EXIT ;  /* 0x000000000000094d */ /* 0x000fea0003800000 */
[----:B------:R-:W-:Y:S01]  /*0a00*/  IMAD.MOV.U32 R5, RZ, RZ, -0x1 ;  /* 0xffffffffff057424 */ /* 0x000fe200078e00ff */
[----:B------:R-:W-:Y:S01]  /*0a10*/  ULDC.64 UR4, c[0x0][0x650] ;  /* 0x0001940000047ab9 */ /* 0x000fe20000000a00 */
[----:B------:R-:W-:Y:S01]  /*0a20*/  IMAD.MOV.U32 R6, RZ, RZ, -0x1 ;  /* 0xffffffffff067424 */ /* 0x000fe200078e00ff */
[----:B------:R-:W-:Y:S01]  /*0a30*/  ISETP.GE.U32.AND P0, PT, R10, UR4, PT ;  /* 0x000000040a007c0c */ /* 0x000fe2000bf06070 */
[----:B------:R-:W-:Y:S01]  /*0a40*/  UMOV UR4, 0xffffffff ;  /* 0xffffffff00047882 */ /* 0x000fe20000000000 */
[----:B------:R1:W-:Y:S01]  /*0a50*/  STL [R1+0x434], R5 ;  /* 0x0004340501007387 */ /* 0x0003e20000100800 */
[----:B------:R-:W-:Y:S02]  /*0a60*/  PRMT R4, RZ, 0x7610, R4 ;  /* 0x00007610ff047816 */ /* 0x000fe40000000004 */
[----:B------:R-:W-:Y:S01]  /*0a70*/  ISETP.GE.U32.AND.EX P0, PT, R15, UR5, PT, P0 ;  /* 0x000000050f007c0c */ /* 0x000fe2000bf06100 */
[----:B------:R2:W-:Y:S01]  /*0a80*/  STL [R1+0x430], R6 ;  /* 0x0004300601007387 */ /* 0x0005e20000100800 */
[----:B-1----:R-:W-:-:S05]  /*0a90*/  IMAD.U32 R5, RZ, RZ, UR4 ;  /* 0x00000004ff057e24 */ /* 0x002fca000f8e00ff */
[----:B------:R2:W-:Y:S06]  /*0aa0*/  STL [R1+0x428], R5 ;  /* 0x0004280501007387 */ /* 0x0005ec0000100800 */
[----:B------:R-:W-:Y:S05]  /*0ab0*/  @P0 BRA `(.L_x_8) ;  /* 0x0000000400440947 */ /* 0x000fea0003800000 */
[----:B------:R-:W-:Y:S01]  /*0ac0*/  ULDC.64 UR12, c[0x0][0x628] ;  /* 0x00018a00000c7ab9 */ /* 0x000fe20000000a00 */
[----:B------:R-:W1:Y:S01]  /*0ad0*/  LDC.64 R8, c[0x0][0x620] ;  /* 0x00018800ff087b82 */ /* 0x000e620000000a00 */
[----:B------:R-:W-:Y:S01]  /*0ae0*/  ISETP.NE.U32.AND P0, PT, RZ, UR12, PT ;  /* 0x0000000cff007c0c */ /* 0x000fe2000bf05070 */
[----:B------:R-:W-:Y:S01]  /*0af0*/  ULDC UR11, c[0x0][0x630] ;  /* 0x00018c00000b7ab9 */ /* 0x000fe20000000800 */
[----:B------:R-:W-:Y:S02]  /*0b00*/  R2UR UR4, R10 ;  /* 0x000000000a0472ca */ /* 0x000fe400000e0000 */
[----:B------:R-:W-:Y:S02]  /*0b10*/  ISETP.NE.AND.EX P0, PT, RZ, UR13, PT, P0 ;  /* 0x0000000dff007c0c */ /* 0x000fe4000bf05300 */
[----:B------:R-:W-:-:S11]  /*0b20*/  R2UR UR5, R15 ;  /* 0x000000000f0572ca */ /* 0x000fd600000e0000 */
[----:B------:R-:W-:Y:S05]  /*0b30*/  @!P0 BRA `(.L_x_9) ;  /* 0x0000000000308947 */ /* 0x000fea0003800000 */
[----:B------:R-:W-:Y:S01]  /*0b40*/  R2UR UR4, R10 ;  /* 0x000000000a0472ca */ /* 0x000fe200000e0000 */
[----:B------:R-:W-:Y:S01]  /*0b50*/  ULDC UR8, c[0x0][0x634] ;  /* 0x00018d0000087ab9 */ /* 0x000fe20000000800 */
[----:B------:R-:W-:-:S11]  /*0b60*/  R2UR UR10, R15 ;  /* 0x000000000f0a72ca */ /* 0x000fd600000e0000 */
[----:B------:R-:W-:-:S04]  /*0b70*/  UIADD3 UR8, UP0, UR4, UR8, URZ ;  /* 0x0000000804087290 */ /* 0x000fc8000ff1e03f */
[----:B------:R-:W-:-:S04]  /*0b80*/  UIADD3.X UR10, URZ, UR10, URZ, UP0, !UPT ;  /* 0x0000000a3f0a7290 */ /* 0x000fc800087fe43f */
[----:B------:R-:W-:-:S04]  /*0b90*/  UIMAD.WIDE.U32 UR4, UR10, UR12, URZ ;  /* 0x0000000c0a0472a5 */ /* 0x000fc8000f8e003f */
[----:B------:R-:W-:Y:S02]  /*0ba0*/  UIMAD.WIDE.U32 UR6, UP0, UR8, UR13, UR4 ;  /* 0x0000000d080672a5 */ /* 0x000fe4000f800004 */
[----:B------:R-:W-:Y:S02]  /*0bb0*/  UIMAD.WIDE.U32 UR4, UR8, UR12, URZ ;  /* 0x0000000c080472a5 */ /* 0x000fe4000f8e003f */
[----:B------:R-:W-:Y:S02]  /*0bc0*/  UIADD3.X UR9, URZ, URZ, URZ, UP0, !UPT ;  /* 0x0000003f3f097290 */ /* 0x000fe400087fe43f */
[----:B------:R-:W-:Y:S01]  /*0bd0*/  UIADD3 URZ, UP0, UR5, UR6, URZ ;  /* 0x00000006053f7290 */ /* 0x000fe2000ff1e03f */
[----:B------:R-:W-:-:S03]  /*0be0*/  UMOV UR8, UR7 ;  /* 0x0000000700087c82 */ /* 0x000fc60008000000 */
[----:B------:R-:W-:-:S12]  /*0bf0*/  UIMAD.WIDE.U32.X UR4, UR10, UR13, UR8, UP0 ;  /* 0x0000000d0a0472a5 */ /* 0x000fd800080e0408 */
.L_x_9:
[----:B------:R-:W-:Y:S01]  /*0c00*/  USHF.R.U64 UR6, UR4, UR11, UR5 ;  /* 0x0000000b04067299 */ /* 0x000fe20008001205 */
[----:B------:R-:W3:Y:S01]  /*0c10*/  LDC.64 R20, c[0x0][0x640] ;  /* 0x00019000ff147b82 */ /* 0x000ee20000000a00 */
[----:B------:R-:W-:Y:S01]  /*0c20*/  USHF.R.U32.HI UR4, URZ, UR11, UR5 ;  /* 0x0000000b3f047299 */ /* 0x000fe20008011605 */
[----:B------:R-:W-:Y:S02]  /*0c30*/  IMAD.MOV.U32 R4, RZ, RZ, R10 ;  /* 0x000000ffff047224 */ /* 0x000fe400078e000a */
[----:B------:R-:W-:Y:S01]  /*0c40*/  IMAD R25, R11, R12, R2 ;  /* 0x0000000c0b197224 */ /* 0x000fe200078e0202 */
[----:B------:R-:W-:Y:S02]  /*0c50*/  IADD3 R3, P0, RZ, -UR6, RZ ;  /* 0x80000006ff037c10 */ /* 0x000fe4000ff1e0ff */
[----:B------:R-:W-:Y:S01]  /*0c60*/  MOV R11, 0x1 ;  /* 0x00000001000b7802 */ /* 0x000fe20000000f00 */
[----:B------:R-:W0:Y:S02]  /*0c70*/  LDC R14, c[0x0][0x618] ;  /* 0x00018600ff0e7b82 */ /* 0x000e240000000800 */
[----:B--2---:R-:W-:-:S04]  /*0c80*/  IMAD.X R5, RZ, RZ, ~UR4, P0 ;  /* 0x80000004ff057e24 */ /* 0x004fc800080e06ff */
[-C--:B-1----:R-:W-:Y:S02]  /*0c90*/  IMAD R6, R5, R8.reuse, RZ ;  /* 0x0000000805067224 */ /* 0x082fe400078e02ff */
[----:B------:R-:W1:Y:S01]  /*0ca0*/  LDC R16, c[0x0][0x608] ;  /* 0x00018200ff107b82 */ /* 0x000e620000000800 */
[----:B------:R-:W-:Y:S02]  /*0cb0*/  IMAD.MOV.U32 R5, RZ, RZ, R15 ;  /* 0x000000ffff057224 */ /* 0x000fe400078e000f */
[----:B------:R-:W-:-:S05]  /*0cc0*/  IMAD.WIDE.U32 R4, R3, R8, R4 ;  /* 0x0000000803047225 */ /* 0x000fca00078e0004 */
[----:B------:R-:W2:Y:S01]  /*0cd0*/  LDC R18, c[0x0][0x658] ;  /* 0x00019600ff127b82 */ /* 0x000ea20000000800 */
[----:B------:R-:W-:Y:S01]  /*0ce0*/  IMAD R3, R3, R9, R6 ;  /* 0x0000000903037224 */ /* 0x000fe200078e0206 */
[----:B---3--:R-:W-:-:S03]  /*0cf0*/  ISETP.NE.U32.AND P0, PT, R20, RZ, PT ;  /* 0x000000ff1400720c */ /* 0x008fc60003f05070 */
[----:B------:R-:W-:Y:S01]  /*0d00*/  IMAD.IADD R3, R5, 0x1, R3 ;  /* 0x0000000105037824 */ /* 0x000fe200078e0203 */
[----:B------:R-:W-:Y:S01]  /*0d10*/  ISETP.NE.AND.EX P0, PT, R21, RZ, PT, P0 ;  /* 0x000000ff1500720c */ /* 0x000fe20003f05300 */
[----:B------:R-:W-:Y:S01]  /*0d20*/  IMAD.MOV.U32 R5, RZ, RZ, -0x1 ;  /* 0xffffffffff057424 */ /* 0x000fe200078e00ff */
[----:B------:R-:W3:Y:S02]  /*0d30*/  LDC R13, c[0x0][0x600] ;  /* 0x00018000ff0d7b82 */ /* 0x000ee40000000800 */
[-CC-:B0-----:R-:W-:Y:S02]  /*0d40*/  SHF.R.U64 R10, R4, R14.reuse, R3.reuse ;  /* 0x0000000e040a7219 */ /* 0x181fe40000001203 */
[----:B------:R-:W-:-:S04]  /*0d50*/  SHF.R.U32.HI R3, RZ, R14, R3 ;  /* 0x0000000eff037219 */ /* 0x000fc80000011603 */
[----:B------:R-:W0:Y:S01]  /*0d60*/  LDC R15, c[0x0][0x648] ;  /* 0x00019200ff0f7b82 */ /* 0x000e220000000800 */
[-CC-:B-1----:R-:W-:Y:S02]  /*0d70*/  SHF.R.U64 R23, R10, R16.reuse, R3.reuse ;  /* 0x000000100a177219 */ /* 0x182fe40000001203 */
[----:B------:R-:W-:-:S05]  /*0d80*/  SHF.R.U32.HI R3, RZ, R16, R3 ;  /* 0x00000010ff037219 */ /* 0x000fca0000011603 */
[----:B------:R-:W1:Y:S01]  /*0d90*/  LDC R17, c[0x0][0x638] ;  /* 0x00018e00ff117b82 */ /* 0x000e620000000800 */
[-C--:B--2---:R-:W-:Y:S02]  /*0da0*/  SHF.L.U32 R2, R5, R18.reuse, RZ ;  /* 0x0000001205027219 */ /* 0x084fe400000006ff */
[--C-:B------:R-:W-:Y:S02]  /*0db0*/  SHF.R.U64 R12, R23, R18, R3.reuse ;  /* 0x00000012170c7219 */ /* 0x100fe40000001203 */
[----:B------:R-:W-:Y:S02]  /*0dc0*/  LOP3.LUT R8, RZ, R2, RZ, 0x33, !PT ;  /* 0x00000002ff087212 */ /* 0x000fe400078e33ff */
[----:B------:R-:W-:Y:S01]  /*0dd0*/  SHF.R.U32.HI R3, RZ, R18, R3 ;  /* 0x00000012ff037219 */ /* 0x000fe20000011603 */
[----:B------:R-:W2:Y:S01]  /*0de0*/  LDC R19, c[0x0][0x610] ;  /* 0x00018400ff137b82 */ /* 0x000ea20000000800 */
[----:B------:R-:W-:Y:S01]  /*0df0*/  IMAD.MOV.U32 R2, RZ, RZ, R12 ;  /* 0x000000ffff027224 */ /* 0x000fe200078e000c */
[----:B------:R-:W-:Y:S06]  /*0e00*/  @!P0 BRA `(.L_x_10) ;  /* 0x0000000000288947 */ /* 0x000fec0003800000 */
[----:B------:R-:W4:Y:S02]  /*0e10*/  LDC R7, c[0x0][0x64c] ;  /* 0x00019300ff077b82 */ /* 0x000f240000000800 */
[----:B----4-:R-:W-:-:S05]  /*0e20*/  IADD3 R7, P0, R12, R7, RZ ;  /* 0x000000070c077210 */ /* 0x010fca0007f1e0ff */
[----:B------:R-:W-:-:S04]  /*0e30*/  IMAD.X R9, RZ, RZ, R3, P0 ;  /* 0x000000ffff097224 */ /* 0x000fc800000e0603 */
[----:B------:R-:W-:-:S04]  /*0e40*/  IMAD.WIDE.U32 R2, R9, R20, RZ ;  /* 0x0000001409027225 */ /* 0x000fc800078e00ff */
[----:B------:R-:W-:-:S04]  /*0e50*/  IMAD.WIDE.U32 R4, P0, R7, R21, R2 ;  /* 0x0000001507047225 */ /* 0x000fc80007800002 */
[----:B------:R-:W-:-:S04]  /*0e60*/  IMAD.WIDE.U32 R2, R7, R20, RZ ;  /* 0x0000001407027225 */ /* 0x000fc800078e00ff */
[----:B------:R-:W-:Y:S01]  /*0e70*/  IMAD.X R7, RZ, RZ, RZ, P0 ;  /* 0x000000ffff077224 */ /* 0x000fe200000e06ff */
[----:B------:R-:W-:Y:S01]  /*0e80*/  IADD3 RZ, P0, R3, R4, RZ ;  /* 0x0000000403ff7210 */ /* 0x000fe20007f1e0ff */
[----:B------:R-:W-:-:S04]  /*0e90*/  IMAD.MOV.U32 R6, RZ, RZ, R5 ;  /* 0x000000ffff067224 */ /* 0x000fc800078e0005 */
[----:B------:R-:W-:-:S08]  /*0ea0*/  IMAD.WIDE.U32.X R2, R9, R21, R6, P0 ;  /* 0x0000001509027225 */ /* 0x000fd000000e0406 */
.L_x_10:
[----:B0-----:R-:W-:Y:S01]  /*0eb0*/  SHF.R.U64 R4, R2, R15, R3 ;  /* 0x0000000f02047219 */ /* 0x001fe20000001203 */
[----:B---3--:R-:W-:Y:S01]  /*0ec0*/  VIADD R5, R13, 0xffffffff ;  /* 0xffffffff0d057836 */ /* 0x008fe20000000000 */
[----:B------:R-:W-:Y:S02]  /*0ed0*/  SHF.L.U32 R2, R11, R18, RZ ;  /* 0x000000120b027219 */ /* 0x000fe400000006ff */
[----:B------:R-:W-:Y:S01]  /*0ee0*/  LOP3.LUT R3, R23, R8, RZ, 0xc0, !PT ;  /* 0x0000000817037212 */ /* 0x000fe200078ec0ff */
[----:B------:R-:W-:Y:S01]  /*0ef0*/  IMAD.MOV R6, RZ, RZ, -R4 ;  /* 0x000000ffff067224 */ /* 0x000fe200078e0a04 */
[----:B------:R-:W-:Y:S02]  /*0f00*/  SEL R0, R0, R25, !P4 ;  /* 0x0000001900007207 */ /* 0x000fe40006000000 */
[----:B------:R-:W-:Y:S01]  /*0f10*/  LOP3.LUT R5, R10, R5, RZ, 0xc0, !PT ;  /* 0x000000050a057212 */ /* 0x000fe200078ec0ff */
[----:B------:R-:W-:Y:S02]  /*0f20*/  IMAD R3, R2, R4, R3 ;  /* 0x0000000402037224 */ /* 0x000fe400078e0203 */
[----:B-1----:R-:W-:-:S02]  /*0f30*/  IMAD R2, R6, R17, R12 ;  /* 0x0000001106027224 */ /* 0x002fc400078e020c */
[----:B--2---:R-:W-:Y:S02]  /*0f40*/  IMAD R0, R3, R19, R0 ;  /* 0x0000001303007224 */ /* 0x004fe400078e0200 */
[----:B------:R-:W-:Y:S02]  /*0f50*/  IMAD R3, R2, R13, R5 ;  /* 0x0000000d02037224 */ /* 0x000fe400078e0205 */
[----:B------:R-:W-:-:S03]  /*0f60*/  IMAD.MOV.U32 R4, RZ, RZ, 0x1 ;  /* 0x00000001ff047424 */ /* 0x000fc600078e00ff */
[----:B------:R-:W-:Y:S02]  /*0f70*/  SEL R5, R3, R0, !P4 ;  /* 0x0000000003057207 */ /* 0x000fe40006000000 */
[----:B------:R-:W-:Y:S01]  /*0f80*/  SEL R2, R0, R3, !P4 ;  /* 0x0000000300027207 */ /* 0x000fe20006000000 */
[----:B------:R-:W-:Y:S02]  /*0f90*/  IMAD.U32 R0, RZ, RZ, UR6 ;  /* 0x00000006ff007e24 */ /* 0x000fe4000f8e00ff */
[----:B------:R1:W-:Y:S04]  /*0fa0*/  STL [R1+0x430], R5 ;  /* 0x0004300501007387 */ /* 0x0003e80000100800 */
[----:B------:R1:W-:Y:S04]  /*0fb0*/  STL [R1+0x434], R2 ;  /* 0x0004340201007387 */ /* 0x0003e80000100800 */
[----:B------:R1:W-:Y:S02]  /*0fc0*/  STL [R1+0x428], R0 ;  /* 0x0004280001007387 */ /* 0x0003e40000100800 */
.L_x_8:
[----:B------:R-:W-:-:S08]  /*0fd0*/  NOP ;  /* 0x0000000000007918 */ /* 0x000fd00000000000 */
[----:B------:R-:W3:Y:S02]  /*0fe0*/  USETMAXREG.TRY_ALLOC.CTAPOOL UP0, 0xe8 ;  /* 0x000000e8000079c8 */ /* 0x000ee40008000600 */
[----:B---3--:R-:W-:-:S13]  /*0ff0*/  PLOP3.LUT P0, PT, PT, PT, UP0, 0x80, 0x0 ;  /* 0x000000000000781c */ /* 0x008fda0003f0f008 */
[----:B------:R-:W-:Y:S05]  /*1000*/  @!P0 BRA `(.L_x_8) ;  /* 0xfffffffc00f08947 */ /* 0x000fea000383ffff */
[----:B------:R-:W-:Y:S02]  /*1010*/  ULDC.64 UR4, c[0x0][0x598] ;  /* 0x0001660000047ab9 */ /* 0x000fe40000000a00 */
[----:B------:R-:W-:-:S04]  /*1020*/  ISETP.NE.U32.AND P0, PT, RZ, UR4, PT ;  /* 0x00000004ff007c0c */ /* 0x000fc8000bf05070 */
[----:B------:R-:W-:-:S13]  /*1030*/  ISETP.NE.AND.EX P0, PT, RZ, UR5, PT, P0 ;  /* 0x00000005ff007c0c */ /* 0x000fda000bf05300 */
[----:B------:R-:W-:Y:S05]  /*1040*/  @!P0 BRA `(.L_x_11) ;  /* 0x0000000000288947 */ /* 0x000fea0003800000 */
[----:B-1----:R-:W1:Y:S01]  /*1050*/  LDC.64 R2, c[0x0][0x598] ;  /* 0x00016600ff027b82 */ /* 0x002e620000000a00 */
[----:B------:R-:W-:Y:S02]  /*1060*/  ULDC.64 UR4, c[0x0][0x208] ;  /* 0x0000820000047ab9 */ /* 0x000fe40000000a00 */
[----:B-1----:R-:W3:Y:S02]  /*1070*/  LDG.E.64 R2, desc[UR4][R2.64] ;  /* 0x0000000402027981 */ /* 0x002ee4000c1e1b00 */
[----:B---3--:R-:W-:-:S04]  /*1080*/  ISETP.NE.U32.AND P0, PT, R2, RZ, PT ;  /* 0x000000ff0200720c */ /* 0x008fc80003f05070 */
[----:B------:R-:W-:-:S13]  /*1090*/  ISETP.NE.AND.EX P0, PT, R3, RZ, PT, P0 ;  /* 0x000000ff0300720c */ /* 0x000fda0003f05300 */
[----:B------:R-:W-:Y:S05]  /*10a0*/  @!P0 BRA `(.L_x_11) ;  /* 0x0000000000108947 */ /* 0x000fea0003800000 */
[----:B------:R-:W-:Y:S02]  /*10b0*/  ULDC.64 UR4, c[0x0][0x208] ;  /* 0x0000820000047ab9 */ /* 0x000fe40000000a00 */
[----:B------:R-:W3:Y:S02]  /*10c0*/  LD.E R2, desc[UR4][R2.64] ;  /* 0x0000000402027980 */ /* 0x000ee4000c101900 */
[----:B---3--:R-:W-:Y:S01]  /*10d0*/  R2UR UR60, R2 ;  /* 0x00000000023c72ca */ /* 0x008fe200000e0000 */
[----:B------:R-:W-:-:S14]  /*10e0*/  BRA `(.L_x_12) ;  /* 0x0000000000287947 */ /* 0x000fdc0003800000 */
.L_x_11:
[----:B------:R-:W-:Y:S02]  /*10f0*/  ULDC.64 UR4, c[0x0][0x588] ;  /* 0x0001620000047ab9 */ /* 0x000fe40000000a00 */
[----:B------:R-:W-:-:S04]  /*1100*/  ISETP.NE.U32.AND P0, PT, RZ, UR4, PT ;  /* 0x00000004ff007c0c */ /* 0x000fc8000bf05070 */
[----:B------:R-:W-:-:S13]  /*1110*/  ISETP.NE.AND.EX P0, PT, RZ, UR5, PT, P0 ;  /* 0x00000005ff007c0c */ /* 0x000fda000bf05300 */
[----:B------:R-:W-:Y:S05]  /*1120*/  @!P0 BRA `(.L_x_13) ;  /* 0x0000000000148947 */ /* 0x000fea0003800000 */
[----:B-1----:R-:W1:Y:S01]  /*1130*/  LDC.64 R2, c[0x0][0x588] ;  /* 0x00016200ff027b82 */ /* 0x002e620000000a00 */
[----:B------:R-:W-:Y:S02]  /*1140*/  ULDC.64 UR4, c[0x0][0x208] ;  /* 0x0000820000047ab9 */ /* 0x000fe40000000a00 */
[----:B-1----:R-:W3:Y:S02]  /*1150*/  LDG.E R2, desc[UR4][R2.64] ;  /* 0x0000000402027981 */ /* 0x002ee4000c1e1900 */
[----:B---3--:R-:W-:Y:S01]  /*1160*/  R2UR UR60, R2 ;  /* 0x00000000023c72ca */ /* 0x008fe200000e0000 */
[----:B------:R-:W-:-:S14]  /*1170*/  BRA `(.L_x_12) ;  /* 0x0000000000047947 */ /* 0x000fdc0003800000 */
.L_x_13:
[----:B------:R-:W-:-:S05]  /*1180*/  ULDC UR60, c[0x0][0x580] ;  /* 0x00016000003c7ab9 */ /* 0x000fca0000000800 */
.L_x_12:
        /* <DEDUP_REMOVED lines=14> */
.L_x_14:
        /* <DEDUP_REMOVED lines=9> */
.L_x_16:
[----:B------:R-:W-:-:S05]  /*1300*/  ULDC UR61, c[0x0][0x584] ;  /* 0x00016100003d7ab9 */ /* 0x000fca0000000800 */
.L_x_15:
[----:B------:R-:W-:-:S13]  /*1310*/  LOP3.LUT P0, RZ, R4, 0xff, RZ, 0xc0, !PT ;  /* 0x000000ff04ff7812 */ /* 0x000fda000780c0ff */
[----:B------:R-:W-:Y:S05]  /*1320*/  @!P0 EXIT ;  /* 0x000000000000894d */ /* 0x000fea0003800000 */
[----:B-1----:R-:W3:Y:S01]  /*1330*/  LDL R0, [R1+0x418] ;  /* 0x0004180001007983 */ /* 0x002ee20000100800 */
[----:B------:R-:W-:Y:S02]  /*1340*/  ULDC UR4, c[0x0][0x28c] ;  /* 0x0000a30000047ab9 */ /* 0x000fe40000000800 */
[----:B------:R-:W-:-:S04]  /*1350*/  UIADD3 UR4, UR4, 0x7f, URZ ;  /* 0x0000007f04047890 */ /* 0x000fc8000fffe03f */
[----:B------:R-:W-:-:S04]  /*1360*/  USHF.R.S32.HI UR5, URZ, 0x1f, UR4 ;  /* 0x0000001f3f057899 */ /* 0x000fc80008011404 */
[----:B------:R-:W-:Y:S01]  /*1370*/  ULEA.HI UR5, UR5, UR4, URZ, 0x7 ;  /* 0x0000000405057291 */ /* 0x000fe2000f8f383f */
[----:B---3--:R-:W-:-:S13]  /*1380*/  R2UR UR6, R0 ;  /* 0x00000000000672ca */ /* 0x008fda00000e0000 */
[----:B------:R-:W-:Y:S02]  /*1390*/  ULOP3.LUT UR4, UR6, 0x1, URZ, 0xfc, !UPT ;  /* 0x0000000106047892 */ /* 0x000fe4000f8efc3f */
[----:B------:R-:W-:-:S03]  /*13a0*/  USHF.R.S32.HI UR6, URZ, 0x7, UR5 ;  /* 0x000000073f067899 */ /* 0x000fc60008011405 */
[----:B------:R-:W-:Y:S01]  /*13b0*/  UMOV UR5, URZ ;  /* 0x0000003f00057c82 */ /* 0x000fe20008000000 */
[----:B------:R-:W-:Y:S01]  /*13c0*/  IMAD.U32 R0, RZ, RZ, UR4 ;  /* 0x00000004ff007e24 */ /* 0x000fe2000f8e00ff */
[----:B------:R-:W-:Y:S01]  /*13d0*/  UMOV UR4, URZ ;  /* 0x0000003f00047c82 */ /* 0x000fe20008000000 */
[----:B------:R-:W-:Y:S02]  /*13e0*/  IMAD.U32 R3, RZ, RZ, UR6 ;  /* 0x00000006ff037e24 */ /* 0x000fe4000f8e00ff */
[----:B------:R-:W-:Y:S01]  /*13f0*/  IMAD.U32 R2, RZ, RZ, UR4 ;  /* 0x00000004ff027e24 */ /* 0x000fe2000f8e00ff */
[----:B------:R1:W-:Y:S04]  /*1400*/  STL [R1+0x40c], R0 ;  /* 0x00040c0001007387 */ /* 0x0003e80000100800 */
[----:B------:R3:W-:Y:S01]  /*1410*/  STL [R1+0x438], R3 ;  /* 0x0004380301007387 */ /* 0x0007e20000100800 */
[----:B-1----:R-:W-:-:S05]  /*1420*/  IMAD.U32 R0, RZ, RZ, UR5 ;  /* 0x00000005ff007e24 */ /* 0x002fca000f8e00ff */
[----:B------:R3:W-:Y:S04]  /*1430*/  STL [R1+0x42c], R0 ;  /* 0x00042c0001007387 */ /* 0x0007e80000100800 */
[----:B------:R3:W-:Y:S02]  /*1440*/  STL [R1+0x424], R2 ;  /* 0x0004240201007387 */ /* 0x0007e40000100800 */
.L_x_521:
[----:B--2---:R-:W2:Y:S01]  /*1450*/  LDL R6, [R1+0x424] ;  /* 0x0004240001067983 */ /* 0x004ea20000100800 */
[----:B-1-3--:R-:W1:Y:S03]  /*1460*/  LDC R2, c[0x0][0x28c] ;  /* 0x0000a300ff027b82 */ /* 0x00ae660000000800 */
[----:B------:R-:W-:Y:S04]  /*1470*/  STL [R1+0x400], RZ ;  /* 0x000400ff01007387 */ /* 0x000fe80000100800 */
        /* <DEDUP_REMOVED lines=248> */
[----:B------:R-:W-:Y:S04]  /*2400*/  STL [R1], RZ ;  /* 0x000000ff01007387 */ /* 0x000fe80000100800 */
[----:B------:R-:W-:Y:S04]  /*2410*/  STL [R1+0x4], RZ ;  /* 0x000004ff01007387 */ /* 0x000fe80000100800 */
[----:B------:R-:W-:Y:S04]  /*2420*/  STL [R1+0x8], RZ ;  /* 0x000008ff01007387 */ /* 0x000fe80000100800 */
[----:B------:R-:W-:Y:S04]  /*2430*/  STL [R1+0xc], RZ ;  /* 0x00000cff01007387 */ /* 0x000fe80000100800 */
[----:B------:R-:W-:Y:S04]  /*2440*/  STL [R1+0x10], RZ ;  /* 0x000010ff01007387 */ /* 0x000fe80000100800 */
[----:B------:R-:W-:Y:S04]  /*2450*/  STL [R1+0x14], RZ ;  /* 0x000014ff01007387 */ /* 0x000fe80000100800 */
[----:B------:R-:W-:Y:S04]  /*2460*/  STL [R1+0x18], RZ ;  /* 0x000018ff01007387 */ /* 0x000fe80000100800 */
[----:B------:R-:W-:Y:S04]  /*2470*/  STL [R1+0x1c], RZ ;  /* 0x00001cff01007387 */ /* 0x000fe80000100800 */
[----:B------:R-:W3:Y:S01]  /*2480*/  LDL R5, [R1+0x42c] ;  /* 0x00042c0001057983 */ /* 0x000ee20000100800 */
[----:B0---4-:R-:W4:Y:S01]  /*2490*/  S2R R0, SR_TID.X ;  /* 0x0000000000007919 */ /* 0x011f220000002100 */
[----:B------:R-:W5:Y:S01]  /*24a0*/  S2UR UR9, SR_CgaCtaId ;  /* 0x00000000000979c3 */ /* 0x000f620000008800 */
[----:B----4-:R-:W-:-:S04]  /*24b0*/  LOP3.LUT R0, R0, 0x80, RZ, 0xc0, !PT ;  /* 0x0000008000007812 */ /* 0x010fc800078ec0ff */
[----:B------:R-:W-:-:S06]  /*24c0*/  SHF.R.U32.HI R0, RZ, 0x7, R0 ;  /* 0x00000007ff007819 */ /* 0x000fcc0000011600 */
[----:B------:R-:W4:Y:S01]  /*24d0*/  SHFL.IDX PT, R0, R0, RZ, 0x1f ;  /* 0x00001fff00007589 */ /* 0x000f2200000e0000 */
[----:B--2---:R-:W-:Y:S01]  /*24e0*/  R2UR UR7, R6 ;  /* 0x00000000060772ca */ /* 0x004fe200000e0000 */
[----:B------:R-:W-:Y:S01]  /*24f0*/  UMOV UR8, 0x400 ;  /* 0x0000040000087882 */ /* 0x000fe20000000000 */
[----:B----4-:R-:W-:-:S11]  /*2500*/  R2UR UR6, R0 ;  /* 0x00000000000672ca */ /* 0x010fd600000e0000 */
[----:B------:R-:W-:Y:S01]  /*2510*/  MOV R0, UR7 ;  /* 0x0000000700007c02 */ /* 0x000fe20008000f00 */
[----:B-----5:R-:W-:Y:S02]  /*2520*/  ULEA UR8, UR9, UR8, 0x18 ;  /* 0x0000000809087291 */ /* 0x020fe4000f8ec03f */
[----:B------:R-:W-:-:S04]  /*2530*/  ULEA.HI UR7, UR6, UR6, URZ, 0x1 ;  /* 0x0000000606077291 */ /* 0x000fc8000f8f083f */
[----:B------:R-:W-:-:S04]  /*2540*/  ULOP3.LUT UR7, UR7, 0x7fffe, URZ, 0xc0, !UPT ;  /* 0x0007fffe07077892 */ /* 0x000fc8000f8ec03f */
[----:B------:R-:W-:-:S04]  /*2550*/  UIADD3 UR7, UR6, -UR7, URZ ;  /* 0x8000000706077290 */ /* 0x000fc8000fffe03f */
[----:B------:R-:W-:-:S04]  /*2560*/  ULEA UR7, UR7, UR8, 0xd ;  /* 0x0000000807077291 */ /* 0x000fc8000f8e683f */
[----:B------:R-:W-:-:S04]  /*2570*/  UIADD3 UR7, UR7, 0x100, URZ ;  /* 0x0000010007077890 */ /* 0x000fc8000fffe03f */
[----:B------:R-:W-:-:S04]  /*2580*/  USHF.R.U32.HI UR7, URZ, 0x4, UR7 ;  /* 0x000000043f077899 */ /* 0x000fc80008011607 */
[----:B------:R-:W-:Y:S01]  /*2590*/  ULOP3.LUT UR6, UR7, 0x3fff, URZ, 0xc0, !UPT ;  /* 0x00003fff07067892 */ /* 0x000fe2000f8ec03f */
[----:B-1----:R-:W-:-:S05]  /*25a0*/  ISETP.GE.AND P0, PT, R2, 0x1, PT ;  /* 0x000000010200780c */ /* 0x002fca0003f06270 */
[----:B------:R-:W-:Y:S01]  /*25b0*/  IMAD.U32 R4, RZ, RZ, UR6 ;  /* 0x00000006ff047e24 */ /* 0x000fe2000f8e00ff */
[----:B------:R-:W-:Y:S01]  /*25c0*/  UMOV UR4, URZ ;  /* 0x0000003f00047c82 */ /* 0x000fe20008000000 */
[----:B------:R-:W-:Y:S01]  /*25d0*/  UMOV UR5, URZ ;  /* 0x0000003f00057c82 */ /* 0x000fe20008000000 */
[----:B------:R-:W-:Y:S02]  /*25e0*/  IMAD.U32 R3, RZ, RZ, UR4 ;  /* 0x00000004ff037e24 */ /* 0x000fe4000f8e00ff */
[----:B------:R1:W-:Y:S01]  /*25f0*/  STL [R1+0x408], R4 ;  /* 0x0004080401007387 */ /* 0x0003e20000100800 */
[----:B------:R-:W-:Y:S01]  /*2600*/  IMAD.U32 R2, RZ, RZ, UR8 ;  /* 0x00000008ff027e24 */ /* 0x000fe2000f8e00ff */
[----:B------:R-:W-:Y:S02]  /*2610*/  CS2R R228, SRZ ;  /* 0x0000000000e47805 */ /* 0x000fe4000001ff00 */
[----:B------:R-:W-:Y:S02]  /*2620*/  CS2R R226, SRZ ;  /* 0x0000000000e27805 */ /* 0x000fe4000001ff00 */
[----:B------:R-:W-:-:S02]  /*2630*/  CS2R R224, SRZ ;  /* 0x0000000000e07805 */ /* 0x000fc4000001ff00 */
[----:B------:R-:W-:Y:S02]  /*2640*/  CS2R R22, SRZ ;  /* 0x0000000000167805 */ /* 0x000fe4000001ff00 */
[----:B------:R-:W-:Y:S02]  /*2650*/  CS2R R20, SRZ ;  /* 0x0000000000147805 */ /* 0x000fe4000001ff00 */
[----:B------:R-:W-:Y:S02]  /*2660*/  CS2R R18, SRZ ;  /* 0x0000000000127805 */ /* 0x000fe4000001ff00 */
[----:B------:R-:W-:Y:S02]  /*2670*/  CS2R R16, SRZ ;  /* 0x0000000000107805 */ /* 0x000fe4000001ff00 */
[----:B0-----:R-:W-:Y:S02]  /*2680*/  CS2R R14, SRZ ;  /* 0x00000000000e7805 */ /* 0x001fe4000001ff00 */
[----:B------:R-:W-:-:S02]  /*2690*/  CS2R R12, SRZ ;  /* 0x00000000000c7805 */ /* 0x000fc4000001ff00 */
[----:B------:R-:W-:Y:S02]  /*26a0*/  CS2R R10, SRZ ;  /* 0x00000000000a7805 */ /* 0x000fe4000001ff00 */
[----:B------:R-:W-:Y:S01]  /*26b0*/  CS2R R8, SRZ ;  /* 0x0000000000087805 */ /* 0x000fe2000001ff00 */
[----:B------:R-:W-:Y:S01]  /*26c0*/  IMAD.MOV.U32 R7, RZ, RZ, RZ ;  /* 0x000000ffff077224 */ /* 0x000fe200078e00ff */
[----:B------:R-:W-:Y:S02]  /*26d0*/  CS2R R216, SRZ ;  /* 0x0000000000d87805 */ /* 0x000fe4000001ff00 */
[----:B------:R-:W-:Y:S02]  /*26e0*/  CS2R R218, SRZ ;  /* 0x0000000000da7805 */ /* 0x000fe4000001ff00 */
[----:B------:R-:W-:Y:S02]  /*26f0*/  CS2R R220, SRZ ;  /* 0x0000000000dc7805 */ /* 0x000fe4000001ff00 */
[----:B------:R-:W-:-:S02]  /*2700*/  CS2R R222, SRZ ;  /* 0x0000000000de7805 */ /* 0x000fc4000001ff00 */
[----:B------:R-:W-:Y:S02]  /*2710*/  CS2R R208, SRZ ;  /* 0x0000000000d07805 */ /* 0x000fe4000001ff00 */
[----:B------:R-:W-:Y:S02]  /*2720*/  CS2R R210, SRZ ;  /* 0x0000000000d27805 */ /* 0x000fe4000001ff00 */
        /* <DEDUP_REMOVED lines=94> */
[----:B---3--:R-:W-:-:S13]  /*2d10*/  R2UR UR6, R5 ;  /* 0x00000000050672ca */ /* 0x008fda00000e0000 */
[----:B-1----:R-:W-:Y:S01]  /*2d20*/  IMAD.U32 R4, RZ, RZ, UR6 ;  /* 0x00000006ff047e24 */ /* 0x002fe2000f8e00ff */
[----:B------:R-:W-:Y:S06]  /*2d30*/  @!P0 BRA `(.L_x_17) ;  /* 0x0000007400848947 */ /* 0x000fec0003800000 */
[----:B------:R-:W2:Y:S02]  /*2d40*/  LDL R3, [R1+0x40c] ;  /* 0x00040c0001037983 */ /* 0x000ea40000100800 */
[----:B--2---:R-:W-:-:S13]  /*2d50*/  R2UR UR4, R3 ;  /* 0x00000000030472ca */ /* 0x004fda00000e0000 */
[----:B------:R-:W-:-:S06]  /*2d60*/  UISETP.NE.AND UP0, UPT, UR4, 0x3, UPT ;  /* 0x000000030400788c */ /* 0x000fcc000bf05270 */
[----:B------:R-:W-:-:S13]  /*2d70*/  PLOP3.LUT P1, PT, PT, PT, UP0, 0x80, 0x0 ;  /* 0x000000000000781c */ /* 0x000fda0003f2f008 */
[----:B------:R-:W-:Y:S05]  /*2d80*/  @!P1 BRA `(.L_x_18) ;  /* 0x0000000000049947 */ /* 0x000fea0003800000 */
[----:B------:R-:W-:Y:S01]  /*2d90*/  BPT.TRAP 0x1 ;  /* 0x000000040000795c */ /* 0x000fe20000300000 */
.L_x_18:
[----:B------:R-:W-:Y:S02]  /*2da0*/  R2UR UR6, R2 ;  /* 0x00000000020672ca */ /* 0x000fe400000e0000 */
[----:B------:R-:W-:Y:S02]  /*2db0*/  R2UR UR4, R6 ;  /* 0x00000000060472ca */ /* 0x000fe400000e0000 */
[----:B------:R-:W-:-:S11]  /*2dc0*/  R2UR UR5, R5 ;  /* 0x00000000050572ca */ /* 0x000fd600000e0000 */
[----:B------:R-:W-:Y:S02]  /*2dd0*/  ULEA UR4, UR4, UR6, 0x3 ;  /* 0x0000000604047291 */ /* 0x000fe4000f8e183f */
[----:B------:R-:W-:-:S05]  /*2de0*/  IMAD.U32 R0, RZ, RZ, UR5 ;  /* 0x00000005ff007e24 */ /* 0x000fca000f8e00ff */
[----:B------:R-:W-:-:S04]  /*2df0*/  SHF.L.U32 R0, R0, 0x1f, RZ ;  /* 0x0000001f00007819 */ /* 0x000fc800000006ff */
[----:B------:R0:W1:Y:S01]  /*2e00*/  SYNCS.PHASECHK.TRANS64.TRYWAIT P0, [UR4], R0 ;  /* 0x00000000ff0075a7 */ /* 0x0000620008000144 */
[----:B------:R-:W-:Y:S05]  /*2e10*/  @!P1 BRA `(.L_x_19) ;  /* 0x0000000000049947 */ /* 0x000fea0003800000 */
[----:B------:R-:W-:Y:S01]  /*2e20*/  BPT.TRAP 0x1 ;  /* 0x000000040000795c */ /* 0x000fe20000300000 */
.L_x_19:
[----:B------:R2:W-:Y:S01]  /*2e30*/  STL [R1+0x400], RZ ;  /* 0x000400ff01007387 */ /* 0x0005e20000100800 */
[----:B------:R-:W-:Y:S02]  /*2e40*/  UMOV UR5, 0x4 ;  /* 0x0000000400057882 */ /* 0x000fe40000000000 */
[----:B------:R-:W-:Y:S01]  /*2e50*/  IMAD.U32 R3, RZ, RZ, UR5 ;  /* 0x00000005ff037e24 */ /* 0x000fe2000f8e00ff */
[----:B-1----:R-:W-:Y:S06]  /*2e60*/  @P0 BRA `(.L_x_20) ;  /* 0x0000000000080947 */ /* 0x002fec0003800000 */
[----:B------:R-:W1:Y:S02]  /*2e70*/  SYNCS.PHASECHK.TRANS64.TRYWAIT P0, [UR4], R0 ;  /* 0x00000000ff0075a7 */ /* 0x000e640008000144 */
[----:B-1----:R-:W-:Y:S05]  /*2e80*/  @!P0 BRA `(.L_x_21) ;  /* 0x0000028800208947 */ /* 0x002fea0003800000 */
.L_x_20:
[----:B-1----:R-:W3:Y:S04]  /*2e90*/  LDL R5, [R1+0x408] ;  /* 0x0004080001057983 */ /* 0x002ee80000100800 */
[----:B------:R-:W4:Y:S01]  /*2ea0*/  LDL R4, [R1+0x424] ;  /* 0x0004240001047983 */ /* 0x000f220000100800 */
[----:B------:R-:W-:Y:S01]  /*2eb0*/  R2UR UR4, R2 ;  /* 0x00000000020472ca */ /* 0x000fe200000e0000 */
[----:B------:R-:W-:Y:S01]  /*2ec0*/  WARPGROUP.ARRIVE ;  /* 0x00000000000079c5 */ /* 0x000fe20000000000 */
[----:B------:R-:W-:Y:S01]  /*2ed0*/  UMOV UR7, 0x40000040 ;  /* 0x4000004000077882 */ /* 0x000fe20000000000 */
[----:B------:R-:W-:Y:S01]  /*2ee0*/  UMOV UR15, 0x40000040 ;  /* 0x40000040000f7882 */ /* 0x000fe20000000000 */
[----:B------:R-:W-:Y:S01]  /*2ef0*/  UMOV UR59, 0x40000040 ;  /* 0x40000040003b7882 */ /* 0x000fe20000000000 */
[----:B------:R-:W-:Y:S01]  /*2f00*/  UMOV UR51, UR15 ;  /* 0x0000000f00337c82 */ /* 0x000fe20008000000 */
[----:B------:R-:W-:Y:S01]  /*2f10*/  UMOV UR55, 0x40000040 ;  /* 0x4000004000377882 */ /* 0x000fe20000000000 */
[----:B------:R-:W-:Y:S01]  /*2f20*/  UMOV UR47, 0x40000040 ;  /* 0x40000040002f7882 */ /* 0x000fe20000000000 */
[----:B------:R-:W-:Y:S01]  /*2f30*/  UMOV UR11, 0x40000040 ;  /* 0x40000040000b7882 */ /* 0x000fe20000000000 */
[----:B------:R-:W-:Y:S01]  /*2f40*/  UMOV UR19, 0x40000040 ;  /* 0x4000004000137882 */ /* 0x000fe20000000000 */
[----:B------:R-:W-:Y:S01]  /*2f50*/  UMOV UR23, 0x40000040 ;  /* 0x4000004000177882 */ /* 0x000fe20000000000 */
[----:B------:R-:W-:Y:S01]  /*2f60*/  UMOV UR27, 0x40000040 ;  /* 0x40000040001b7882 */ /* 0x000fe20000000000 */
[----:B------:R-:W-:Y:S01]  /*2f70*/  UMOV UR31, 0x40000040 ;  /* 0x40000040001f7882 */ /* 0x000fe20000000000 */
[----:B------:R-:W-:Y:S01]  /*2f80*/  UIADD3 UR4, UR4, 0x18100, URZ ;  /* 0x0001810004047890 */ /* 0x000fe2000fffe03f */
[----:B------:R-:W-:Y:S01]  /*2f90*/  STL [R1+0x3fc], RZ ;  /* 0x0003fcff01007387 */ /* 0x000fe20000100800 */
[----:B------:R-:W-:Y:S01]  /*2fa0*/  UMOV UR35, 0x40000040 ;  /* 0x4000004000237882 */ /* 0x000fe20000000000 */
[----:B------:R-:W-:Y:S01]  /*2fb0*/  UMOV UR39, 0x40000040 ;  /* 0x4000004000277882 */ /* 0x000fe20000000000 */
[----:B------:R-:W-:Y:S01]  /*2fc0*/  USHF.R.U32.HI UR4, URZ, 0x4, UR4 ;  /* 0x000000043f047899 */ /* 0x000fe20008011604 */
[----:B------:R-:W-:Y:S01]  /*2fd0*/  STL [R1+0x3f8], RZ ;  /* 0x0003f8ff01007387 */ /* 0x000fe20000100800 */
[----:B------:R-:W-:-:S02]  /*2fe0*/  UMOV UR43, 0x40000040 ;  /* 0x40000040002b7882 */ /* 0x000fc40000000000 */
[----:B------:R-:W-:Y:S01]  /*2ff0*/  ULOP3.LUT UR4, UR4, 0x3fff, URZ, 0xc0, !UPT ;  /* 0x00003fff04047892 */ /* 0x000fe2000f8ec03f */
[----:B------:R-:W-:Y:S03]  /*3000*/  STL [R1+0x3f4], RZ ;  /* 0x0003f4ff01007387 */ /* 0x000fe60000100800 */
[----:B------:R-:W-:Y:S01]  /*3010*/  ULOP3.LUT UR4, UR4, 0x10000, URZ, 0xfc, !UPT ;  /* 0x0001000004047892 */ /* 0x000fe2000f8efc3f */
        /* <DEDUP_REMOVED lines=67> */
[----:B------:R-:W-:Y:S01]  /*3450*/  STL [R1+0x2e4], RZ ;  /* 0x0002e4ff01007387 */ /* 0x000fe20000100800 */
[----:B---3--:R-:W-:-:S03]  /*3460*/  R2UR UR6, R5 ;  /* 0x00000000050672ca */ /* 0x008fc600000e0000 */
[----:B------:R-:W-:Y:S01]  /*3470*/  STL [R1+0x2e0], RZ ;  /* 0x0002e0ff01007387 */ /* 0x000fe20000100800 */
[----:B----4-:R-:W-:-:S03]  /*3480*/  R2UR UR5, R4 ;  /* 0x00000000040572ca */ /* 0x010fc600000e0000 */
[----:B------:R-:W-:Y:S04]  /*3490*/  STL [R1+0x2dc], RZ ;  /* 0x0002dcff01007387 */ /* 0x000fe80000100800 */
[----:B------:R-:W-:Y:S02]  /*34a0*/  STL [R1+0x2d8], RZ ;  /* 0x0002d8ff01007387 */ /* 0x000fe40000100800 */
[----:B------:R-:W-:Y:S02]  /*34b0*/  ULOP3.LUT UR49, UR6, 0x10000, URZ, 0xfc, !UPT ;  /* 0x0001000006317892 */ /* 0x000fe4000f8efc3f */
[----:B------:R-:W-:Y:S02]  /*34c0*/  STL [R1+0x2d4], RZ ;  /* 0x0002d4ff01007387 */ /* 0x000fe40000100800 */
[----:B------:R-:W-:-:S02]  /*34d0*/  UIMAD UR49, UR5, 0x600, UR49 ;  /* 0x00000600053178a4 */ /* 0x000fc4000f8e0231 */
[----:B------:R-:W-:Y:S01]  /*34e0*/  UIMAD UR48, UR5, 0x780, UR4 ;  /* 0x00000780053078a4 */ /* 0x000fe2000f8e0204 */
[----:B------:R-:W-:Y:S02]  /*34f0*/  STL [R1+0x2d0], RZ ;  /* 0x0002d0ff01007387 */ /* 0x000fe40000100800 */
[----:B------:R-:W-:Y:S01]  /*3500*/  UMOV UR5, 0x40000040 ;  /* 0x4000004000057882 */ /* 0x000fe20000000000 */
[----:B------:R-:W-:Y:S01]  /*3510*/  UIADD3 UR8, UR48, 0x80, URZ ;  /* 0x0000008030087890 */ /* 0x000fe2000fffe03f */
[----:B------:R-:W-:Y:S01]  /*3520*/  STL [R1+0x2cc], RZ ;  /* 0x0002ccff01007387 */ /* 0x000fe20000100800 */
[----:B------:R-:W-:Y:S01]  /*3530*/  UMOV UR4, UR49 ;  /* 0x0000003100047c82 */ /* 0x000fe20008000000 */
[----:B------:R-:W-:Y:S01]  /*3540*/  UMOV UR6, UR48 ;  /* 0x0000003000067c82 */ /* 0x000fe20008000000 */
[----:B------:R-:W-:Y:S01]  /*3550*/  UMOV UR12, UR4 ;  /* 0x00000004000c7c82 */ /* 0x000fe20008000000 */
[----:B------:R-:W-:Y:S01]  /*3560*/  QGMMA.64x16x32.F32.E4M3.E4M3 R12, gdesc[UR4], RZ, !UPT, gsb0 ;  /* 0x00200000040c79f3 */ /* 0x000fe2000c0008ff */
[----:B------:R-:W-:Y:S01]  /*3570*/  UMOV UR13, UR5 ;  /* 0x00000005000d7c82 */ /* 0x000fe20008000000 */
[----:B------:R-:W-:Y:S01]  /*3580*/  UMOV UR14, UR8 ;  /* 0x00000008000e7c82 */ /* 0x000fe20008000000 */
[----:B------:R-:W-:Y:S01]  /*3590*/  UIADD3 UR9, UR48, 0x100, URZ ;  /* 0x0000010030097890 */ /* 0x000fe2000fffe03f */
[----:B------:R-:W-:Y:S01]  /*35a0*/  STL [R1+0x2c8], RZ ;  /* 0x0002c8ff01007387 */ /* 0x000fe20000100800 */
[----:B------:R-:W-:Y:S01]  /*35b0*/  UMOV UR50, UR14 ;  /* 0x0000000e00327c82 */ /* 0x000fe20008000000 */
[----:B------:R-:W-:Y:S01]  /*35c0*/  UIADD3 UR58, UR48, 0x180, URZ ;  /* 0x00000180303a7890 */ /* 0x000fe2000fffe03f */
[----:B------:R-:W-:Y:S01]  /*35d0*/  UMOV UR56, UR4 ;  /* 0x0000000400387c82 */ /* 0x000fe20008000000 */
[----:B------:R-:W-:Y:S01]  /*35e0*/  UMOV UR57, UR5 ;  /* 0x0000000500397c82 */ /* 0x000fe20008000000 */
[----:B------:R-:W-:Y:S01]  /*35f0*/  UIADD3 UR54, UR48, 0x200, URZ ;  /* 0x0000020030367890 */ /* 0x000fe2000fffe03f */
[----:B------:R-:W-:Y:S01]  /*3600*/  STL [R1+0x2c4], RZ ;  /* 0x0002c4ff01007387 */ /* 0x000fe20000100800 */
        /* <DEDUP_REMOVED lines=34> */
[----:B------:R-:W-:-:S02]  /*3830*/  UMOV UR41, UR5 ;  /* 0x0000000500297c82 */ /* 0x000fc40008000000 */
[----:B------:R-:W-:Y:S01]  /*3840*/  STL [R1+0x2a0], RZ ;  /* 0x0002a0ff01007387 */ /* 0x000fe20000100800 */
[----:B------:R-:W-:Y:S02]  /*3850*/  WARPGROUP.DEPBAR.LE gsb0, 0x0 ;  /* 0x00008000000079c5 */ /* 0x000fe40000010000 */
[----:B------:R-:W-:Y:S01]  /*3860*/  WARPGROUP.ARRIVE ;  /* 0x00000000000079c5 */ /* 0x000fe20000000000 */
[----:B------:R-:W-:Y:S01]  /*3870*/  IMAD.MOV.U32 R11, RZ, RZ, R12 ;  /* 0x000000ffff0b7224 */ /* 0x000fe200078e000c */
[----:B------:R-:W-:Y:S01]  /*3880*/  STL [R1+0x29c], RZ ;  /* 0x00029cff01007387 */ /* 0x000fe20000100800 */
[----:B------:R-:W-:Y:S01]  /*3890*/  IMAD.MOV.U32 R10, RZ, RZ, R13 ;  /* 0x000000ffff0a7224 */ /* 0x000fe200078e000d */
[----:B0-----:R-:W-:Y:S01]  /*38a0*/  MOV R0, R19 ;  /* 0x0000001300007202 */ /* 0x001fe20000000f00 */
[----:B------:R-:W-:Y:S01]  /*38b0*/  IMAD.MOV.U32 R9, RZ, RZ, R14 ;  /* 0x000000ffff097224 */ /* 0x000fe200078e000e */
[----:B------:R-:W-:Y:S01]  /*38c0*/  QGMMA.64x16x32.F32.E4M3.E4M3 R20, gdesc[UR12], RZ, !UPT, gsb0 ;  /* 0x002000000c1479f3 */ /* 0x000fe2000c0008ff */
[----:B------:R-:W-:Y:S01]  /*38d0*/  IMAD.MOV.U32 R8, RZ, RZ, R15 ;  /* 0x000000ffff087224 */ /* 0x000fe200078e000f */
[----:B------:R-:W-:Y:S01]  /*38e0*/  UMOV UR12, UR4 ;  /* 0x00000004000c7c82 */ /* 0x000fe20008000000 */
[----:B------:R-:W-:Y:S01]  /*38f0*/  UMOV UR13, UR5 ;  /* 0x00000005000d7c82 */ /* 0x000fe20008000000 */
[----:B------:R-:W-:Y:S01]  /*3900*/  UMOV UR14, UR9 ;  /* 0x00000009000e7c82 */ /* 0x000fe20008000000 */
[----:B------:R-:W-:Y:S01]  /*3910*/  UMOV UR15, 0x40000040 ;  /* 0x40000040000f7882 */ /* 0x000fe20000000000 */
[----:B------:R-:W-:Y:S01]  /*3920*/  UMOV UR8, UR14 ;  /* 0x0000000e00087c82 */ /* 0x000fe20008000000 */
[----:B------:R-:W-:Y:S01]  /*3930*/  UMOV UR9, UR15 ;  /* 0x0000000f00097c82 */ /* 0x000fe20008000000 */
[----:B------:R-:W-:Y:S01]  /*3940*/  STL [R1+0x298], RZ ;  /* 0x000298ff01007387 */ /* 0x000fe20000100800 */
[----:B------:R-:W-:-:S02]  /*3950*/  IMAD.MOV.U32 R7, RZ, RZ, R16 ;  /* 0x000000ffff077224 */ /* 0x000fc400078e0010 */
[----:B------:R-:W-:Y:S01]  /*3960*/  IMAD.MOV.U32 R6, RZ, RZ, R17 ;  /* 0x000000ffff067224 */ /* 0x000fe200078e0011 */
[----:B------:R-:W-:Y:S01]  /*3970*/  STL [R1+0x294], RZ ;  /* 0x000294ff01007387 */ /* 0x000fe20000100800 */
[----:B------:R-:W-:-:S03]  /*3980*/  IMAD.MOV.U32 R5, RZ, RZ, R18 ;  /* 0x000000ffff057224 */ /* 0x000fc600078e0012 */
        /* <DEDUP_REMOVED lines=9> */
[----:B------:R-:W-:-:S02]  /*3a20*/  WARPGROUP.DEPBAR.LE gsb0, 0x0 ;  /* 0x00008000000079c5 */ /* 0x000fc40000010000 */
[----:B------:R-:W-:Y:S01]  /*3a30*/  IMAD.MOV.U32 R15, RZ, RZ, R24 ;  /* 0x000000ffff0f7224 */ /* 0x000fe200078e0018 */
[----:B------:R-:W-:Y:S01]  /*3a40*/  STL [R1+0x26c], RZ ;  /* 0x00026cff01007387 */ /* 0x000fe20000100800 */
[----:B------:R-:W-:Y:S02]  /*3a50*/  IMAD.MOV.U32 R14, RZ, RZ, R25 ;  /* 0x000000ffff0e7224 */ /* 0x000fe400078e0019 */
[----:B------:R-:W-:Y:S01]  /*3a60*/  IMAD.MOV.U32 R13, RZ, RZ, R26 ;  /* 0x000000ffff0d7224 */ /* 0x000fe200078e001a */
[----:B------:R-:W-:Y:S01]  /*3a70*/  STL [R1+0x268], RZ ;  /* 0x000268ff01007387 */ /* 0x000fe20000100800 */
[----:B------:R-:W-:Y:S02]  /*3a80*/  IMAD.MOV.U32 R12, RZ, RZ, R27 ;  /* 0x000000ffff0c7224 */ /* 0x000fe400078e001b */
[----:B------:R-:W-:Y:S01]  /*3a90*/  WARPGROUP.ARRIVE ;  /* 0x00000000000079c5 */ /* 0x000fe20000000000 */
[----:B------:R-:W-:Y:S01]  /*3aa0*/  STL [R1+0x264], RZ ;  /* 0x000264ff01007387 */ /* 0x000fe20000100800 */
[----:B------:R-:W-:-:S02]  /*3ab0*/  IMAD.MOV.U32 R19, RZ, RZ, R20 ;  /* 0x000000ffff137224 */ /* 0x000fc400078e0014 */
[----:B------:R-:W-:Y:S01]  /*3ac0*/  IMAD.MOV.U32 R18, RZ, RZ, R21 ;  /* 0x000000ffff127224 */ /* 0x000fe200078e0015 */
[----:B------:R-:W-:Y:S01]  /*3ad0*/  STL [R1+0x260], RZ ;  /* 0x000260ff01007387 */ /* 0x000fe20000100800 */
[----:B------:R-:W-:Y:S01]  /*3ae0*/  QGMMA.64x16x32.F32.E4M3.E4M3 R24, gdesc[UR12], RZ, !UPT, gsb0 ;  /* 0x002000000c1879f3 */ /* 0x000fe2000c0008ff */
[----:B------:R-:W-:Y:S01]  /*3af0*/  UIADD3 UR14, UR48, 0x380, URZ ;  /* 0x00000380300e7890 */ /* 0x000fe2000fffe03f */
[----:B------:R-:W-:Y:S01]  /*3b00*/  IMAD.MOV.U32 R17, RZ, RZ, R22 ;  /* 0x000000ffff117224 */ /* 0x000fe200078e0016 */
[----:B------:R-:W-:Y:S01]  /*3b10*/  UMOV UR12, UR4 ;  /* 0x00000004000c7c82 */ /* 0x000fe20008000000 */
[----:B------:R-:W-:Y:S01]  /*3b20*/  UMOV UR13, UR5 ;  /* 0x00000005000d7c82 */ /* 0x000fe20008000000 */
[----:B------:R-:W-:Y:S01]  /*3b30*/  UMOV UR15, 0x40000040 ;  /* 0x40000040000f7882 */ /* 0x000fe20000000000 */
        /* <DEDUP_REMOVED lines=14> */
[----:B------:R-:W-:Y:S01]  /*3c20*/  WARPGROUP.ARRIVE ;  /* 0x00000000000079c5 */ /* 0x000fe20000000000 */
[----:B------:R-:W-:Y:S04]  /*3c30*/  STL [R1+0x22c], RZ ;  /* 0x00022cff01007387 */ /* 0x000fe80000100800 */
[----:B------:R-:W-:Y:S01]  /*3c40*/  STL [R1+0x228], RZ ;  /* 0x000228ff01007387 */ /* 0x000fe20000100800 */
[----:B------:R-:W-:Y:S01]  /*3c50*/  QGMMA.64x16x32.F32.E4M3.E4M3 R208, gdesc[UR56], RZ, !UPT, gsb0 ;  /* 0x0020000038d079f3 */ /* 0x000fe2000c0008ff */
[----:B------:R-:W-:Y:S01]  /*3c60*/  UMOV UR56, UR8 ;  /* 0x0000000800387c82 */ /* 0x000fe20008000000 */
[----:B------:R-:W-:Y:S01]  /*3c70*/  UMOV UR57, UR9 ;  /* 0x0000000900397c82 */ /* 0x000fe20008000000 */
[----:B------:R-:W-:Y:S01]  /*3c80*/  UMOV UR8, UR4 ;  /* 0x0000000400087c82 */ /* 0x000fe20008000000 */
[----:B------:R-:W-:Y:S01]  /*3c90*/  UMOV UR9, UR5 ;  /* 0x0000000500097c82 */ /* 0x000fe20008000000 */
[----:B------:R-:W-:Y:S01]  /*3ca0*/  STL [R1+0x224], RZ ;  /* 0x000224ff01007387 */ /* 0x000fe20000100800 */
[----:B------:R-:W-:Y:S01]  /*3cb0*/  UMOV UR4, UR56 ;  /* 0x0000003800047c82 */ /* 0x000fe20008000000 */
[----:B------:R-:W-:-:S02]  /*3cc0*/  UMOV UR5, UR57 ;  /* 0x0000003900057c82 */ /* 0x000fc40008000000 */
        /* <DEDUP_REMOVED lines=15> */
[----:B------:R-:W-:Y:S03]  /*3dc0*/  QGMMA.64x16x32.F32.E4M3.E4M3 R192, gdesc[UR52], RZ, !UPT, gsb0 ;  /* 0x0020000034c079f3 */ /* 0x000fe6000c0008ff */
        /* <DEDUP_REMOVED lines=30> */
[----:B------:R-:W-:Y:S01]  /*3fb0*/  STL.64 [R1], R24 ;  /* 0x0000001801007387 */ /* 0x000fe20000100a00 */
[----:B------:R-:W-:-:S02]  /*3fc0*/  WARPGROUP.DEPBAR.LE gsb0, 0x0 ;  /* 0x00008000000079c5 */ /* 0x000fc40000010000 */
[----:B------:R-:W-:Y:S01]  /*3fd0*/  WARPGROUP.ARRIVE ;  /* 0x00000000000079c5 */ /* 0x000fe20000000000 */
[----:B------:R-:W-:Y:S04]  /*3fe0*/  STL.64 [R1+0x8], R26 ;  /* 0x0000081a01007387 */ /* 0x000fe80000100a00 */
[----:B------:R-:W-:Y:S01]  /*3ff0*/  STL.64 [R1+0x10], R28 ;  /* 0x0000101c01007387 */ /* 0x000fe20000100a00 */
[----:B------:R-:W-:Y:S01]  /*4000*/  QGMMA.64x16x32.F32.E4M3.E4M3 R160, gdesc[UR8], RZ, !UPT, gsb0 ;  /* 0x0020000008a079f3 */ /* 0x000fe2000c0008ff */
[----:B------:R-:W-:Y:S02]  /*4010*/  UIADD3 UR8, UR49, 0x400, URZ ;  /* 0x0000040031087890 */ /* 0x000fe4000fffe03f */
[----:B------:R-:W-:Y:S04]  /*4020*/  STL.64 [R1+0x18], R30 ;  /* 0x0000181e01007387 */ /* 0x000fe80000100a00 */
[----:B------:R-:W-:Y:S04]  /*4030*/  STL.64 [R1+0x5a0], R214 ;  /* 0x0005a0d601007387 */ /* 0x000fe80000100a00 */
[----:B------:R-:W-:Y:S04]  /*4040*/  STL.64 [R1+0x598], R212 ;  /* 0x000598d401007387 */ /* 0x000fe80000100a00 */
[----:B------:R-:W-:Y:S04]  /*4050*/  STL.64 [R1+0x590], R210 ;  /* 0x000590d201007387 */ /* 0x000fe80000100a00 */
[----:B------:R-:W-:Y:S04]  /*4060*/  STL.64 [R1+0x588], R208 ;  /* 0x000588d001007387 */ /* 0x000fe80000100a00 */
[----:B------:R0:W-:Y:S04]  /*4070*/  STL.64 [R1+0x5c0], R198 ;  /* 0x0005c0c601007387 */ /* 0x0001e80000100a00 */
[----:B------:R1:W-:Y:S04]  /*4080*/  STL.64 [R1+0x5b8], R196 ;  /* 0x0005b8c401007387 */ /* 0x0003e80000100a00 */
[----:B------:R3:W-:Y:S04]  /*4090*/  STL.64 [R1+0x5b0], R194 ;  /* 0x0005b0c201007387 */ /* 0x0007e80000100a00 */
[----:B------:R4:W-:Y:S01]  /*40a0*/  STL.64 [R1+0x5a8], R192 ;  /* 0x0005a8c001007387 */ /* 0x0009e20000100a00 */
[----:B0-----:R-:W-:-:S02]  /*40b0*/  IMAD.MOV.U32 R198, RZ, RZ, R13 ;  /* 0x000000ffffc67224 */ /* 0x001fc400078e000d */
[----:B------:R-:W-:Y:S01]  /*40c0*/  IMAD.MOV.U32 R199, RZ, RZ, R12 ;  /* 0x000000ffffc77224 */ /* 0x000fe200078e000c */
[----:B------:R-:W-:Y:S01]  /*40d0*/  STL.64 [R1+0x5e0], R182 ;  /* 0x0005e0b601007387 */ /* 0x000fe20000100a00 */
[----:B-1----:R-:W-:Y:S01]  /*40e0*/  IMAD.MOV.U32 R196, RZ, RZ, R15 ;  /* 0x000000ffffc47224 */ /* 0x002fe200078e000f */
[----:B------:R-:W-:Y:S02]  /*40f0*/  MOV R197, R14 ;  /* 0x0000000e00c57202 */ /* 0x000fe40000000f00 */
[----:B------:R0:W-:Y:S01]  /*4100*/  STL.64 [R1+0x5d8], R180 ;  /* 0x0005d8b401007387 */ /* 0x0001e20000100a00 */
[----:B---3--:R-:W-:Y:S02]  /*4110*/  IMAD.MOV.U32 R194, RZ, RZ, R17 ;  /* 0x000000ffffc27224 */ /* 0x008fe400078e0011 */
[----:B------:R-:W-:Y:S01]  /*4120*/  IMAD.MOV.U32 R195, RZ, RZ, R16 ;  /* 0x000000ffffc37224 */ /* 0x000fe200078e0010 */
[----:B------:R1:W-:Y:S01]  /*4130*/  STL.64 [R1+0x5d0], R178 ;  /* 0x0005d0b201007387 */ /* 0x0003e20000100a00 */
[----:B----4-:R-:W-:-:S02]  /*4140*/  IMAD.MOV.U32 R192, RZ, RZ, R19 ;  /* 0x000000ffffc07224 */ /* 0x010fc400078e0013 */
[----:B------:R-:W-:Y:S01]  /*4150*/  IMAD.MOV.U32 R193, RZ, RZ, R18 ;  /* 0x000000ffffc17224 */ /* 0x000fe200078e0012 */
[----:B------:R3:W-:Y:S01]  /*4160*/  STL.64 [R1+0x5c8], R176 ;  /* 0x0005c8b001007387 */ /* 0x0007e20000100a00 */
[----:B------:R-:W-:Y:S02]  /*4170*/  WARPGROUP.DEPBAR.LE gsb0, 0x0 ;  /* 0x00008000000079c5 */ /* 0x000fe40000010000 */
[----:B------:R-:W-:Y:S01]  /*4180*/  WARPGROUP.ARRIVE ;  /* 0x00000000000079c5 */ /* 0x000fe20000000000 */
[----:B------:R-:W-:Y:S01]  /*4190*/  STL.64 [R1+0x600], R166 ;  /* 0x000600a601007387 */ /* 0x000fe20000100a00 */
[----:B0-----:R-:W-:Y:S02]  /*41a0*/  IMAD.MOV.U32 R180, RZ, RZ, R7 ;  /* 0x000000ffffb47224 */ /* 0x001fe400078e0007 */
[----:B------:R-:W-:Y:S01]  /*41b0*/  IMAD.MOV.U32 R181, RZ, RZ, R6 ;  /* 0x000000ffffb57224 */ /* 0x000fe200078e0006 */
[----:B------:R-:W-:Y:S01]  /*41c0*/  STL.64 [R1+0x5f8], R164 ;  /* 0x0005f8a401007387 */ /* 0x000fe20000100a00 */
[----:B------:R-:W-:Y:S01]  /*41d0*/  QGMMA.64x16x32.F32.E4M3.E4M3 R144, gdesc[UR12], RZ, !UPT, gsb0 ;  /* 0x002000000c9079f3 */ /* 0x000fe2000c0008ff */
[----:B-1----:R-:W-:-:S02]  /*41e0*/  IMAD.MOV.U32 R178, RZ, RZ, R9 ;  /* 0x000000ffffb27224 */ /* 0x002fc400078e0009 */
[----:B------:R-:W-:Y:S01]  /*41f0*/  STL.64 [R1+0x5f0], R162 ;  /* 0x0005f0a201007387 */ /* 0x000fe20000100a00 */
[----:B---3--:R-:W-:Y:S02]  /*4200*/  IMAD.MOV.U32 R176, RZ, RZ, R11 ;  /* 0x000000ffffb07224 */ /* 0x008fe400078e000b */
[----:B------:R-:W-:Y:S01]  /*4210*/  IMAD.MOV.U32 R177, RZ, RZ, R10 ;  /* 0x000000ffffb17224 */ /* 0x000fe200078e000a */
[----:B------:R0:W-:Y:S01]  /*4220*/  STL.64 [R1+0x5e8], R160 ;  /* 0x0005e8a001007387 */ /* 0x0001e20000100a00 */
[----:B------:R-:W-:Y:S02]  /*4230*/  IMAD.MOV.U32 R179, RZ, RZ, R8 ;  /* 0x000000ffffb37224 */ /* 0x000fe400078e0008 */
        /* <DEDUP_REMOVED lines=16> */
[----:B------:R-:W3:Y:S01]  /*4340*/  LDL.LU.64 R208, [R1] ;  /* 0x0000000001d07983 */ /* 0x000ee20000300a00 */
[----:B------:R-:W-:Y:S03]  /*4350*/  QGMMA.64x16x32.F32.E4M3.E4M3 R128, gdesc[UR16], RZ, !UPT, gsb0 ;  /* 0x00200000108079f3 */ /* 0x000fe6000c0008ff */
[----:B------:R-:W3:Y:S04]  /*4360*/  LDL.LU.64 R210, [R1+0x8] ;  /* 0x0000080001d27983 */ /* 0x000ee80000300a00 */
[----:B------:R-:W3:Y:S04]  /*4370*/  LDL.LU.64 R212, [R1+0x10] ;  /* 0x0000100001d47983 */ /* 0x000ee80000300a00 */
[----:B------:R-:W3:Y:S01]  /*4380*/  LDL.LU.64 R214, [R1+0x18] ;  /* 0x0000180001d67983 */ /* 0x000ee20000300a00 */
[----:B------:R-:W-:-:S02]  /*4390*/  WARPGROUP.DEPBAR.LE gsb0, 0x0 ;  /* 0x00008000000079c5 */ /* 0x000fc40000010000 */
[----:B------:R-:W-:-:S06]  /*43a0*/  WARPGROUP.ARRIVE ;  /* 0x00000000000079c5 */ /* 0x000fcc0000000000 */
[----:B------:R-:W-:Y:S03]  /*43b0*/  QGMMA.64x16x32.F32.E4M3.E4M3 R112, gdesc[UR20], RZ, !UPT, gsb0 ;  /* 0x00200000147079f3 */ /* 0x000fe6000c0008ff */
[----:B------:R-:W-:Y:S02]  /*43c0*/  WARPGROUP.DEPBAR.LE gsb0, 0x0 ;  /* 0x00008000000079c5 */ /* 0x000fe40000010000 */
        /* <DEDUP_REMOVED lines=13> */
[----:B------:R-:W-:Y:S01]  /*44a0*/  QGMMA.64x16x32.F32.E4M3.E4M3 R32, gdesc[UR40], RZ, !UPT, gsb0 ;  /* 0x00200000282079f3 */ /* 0x000fe2000c0008ff */
[----:B------:R-:W-:Y:S01]  /*44b0*/  UMOV UR40, UR8 ;  /* 0x0000000800287c82 */ /* 0x000fe20008000000 */
[----:B------:R-:W-:Y:S01]  /*44c0*/  UMOV UR41, 0x40000040 ;  /* 0x4000004000297882 */ /* 0x000fe20000000000 */
[----:B------:R-:W-:Y:S01]  /*44d0*/  UMOV UR36, UR40 ;  /* 0x0000002800247c82 */ /* 0x000fe20008000000 */
        /* <DEDUP_REMOVED lines=49> */
[----:B------:R-:W-:Y:S01]  /*47f0*/  UMOV UR9, UR41 ;  /* 0x0000002900097c82 */ /* 0x000fe20008000000 */
[----:B------:R-:W-:Y:S01]  /*4800*/  UMOV UR10, UR4 ;  /* 0x00000004000a7c82 */ /* 0x000fe20008000000 */
[----:B------:R-:W-:Y:S01]  /*4810*/  UMOV UR11, UR5 ;  /* 0x00000005000b7c82 */ /* 0x000fe20008000000 */
        /* <DEDUP_REMOVED lines=18> */
[----:B------:R-:W-:Y:S01]  /*4940*/  QGMMA.64x16x32.F32.E4M3.E4M3 R8, gdesc[UR8], RZ, !UPT, gsb0 ;  /* 0x00200000080879f3 */ /* 0x000fe2000c0008ff */
[----:B------:R-:W-:Y:S01]  /*4950*/  UMOV UR4, UR40 ;  /* 0x0000002800047c82 */ /* 0x000fe20008000000 */
[----:B------:R-:W-:Y:S01]  /*4960*/  UMOV UR5, UR41 ;  /* 0x0000002900057c82 */ /* 0x000fe20008000000 */
[----:B------:R-:W-:Y:S02]  /*4970*/  WARPGROUP.DEPBAR.LE gsb0, 0x0 ;  /* 0x00008000000079c5 */ /* 0x000fe40000010000 */
[----:B0-----:R-:W-:-:S06]  /*4980*/  WARPGROUP.ARRIVE ;  /* 0x00000000000079c5 */ /* 0x001fcc0000000000 */
[----:B------:R-:W-:Y:S01]  /*4990*/  QGMMA.64x16x32.F32.E4M3.E4M3 R160, gdesc[UR4], RZ, !UPT, gsb0 ;  /* 0x0020000004a079f3 */ /* 0x000fe2000c0008ff */
[----:B------:R-:W-:Y:S02]  /*49a0*/  UIADD3 UR12, UR49, 0x2, URZ ;  /* 0x00000002310c7890 */ /* 0x000fe4000fffe03f */
[----:B------:R-:W-:Y:S01]  /*49b0*/  UIADD3 UR8, UR48, 0x2, URZ ;  /* 0x0000000230087890 */ /* 0x000fe2000fffe03f */
[----:B------:R-:W-:Y:S01]  /*49c0*/  UMOV UR5, 0x40000040 ;  /* 0x4000004000057882 */ /* 0x000fe20000000000 */
[----:B------:R-:W-:-:S03]  /*49d0*/  UMOV UR7, 0x40000040 ;  /* 0x4000004000077882 */ /* 0x000fc60000000000 */
[----:B------:R-:W-:Y:S02]  /*49e0*/  UMOV UR4, UR12 ;  /* 0x0000000c00047c82 */ /* 0x000fe40008000000 */
[----:B------:R-:W-:Y:S01]  /*49f0*/  UMOV UR6, UR8 ;  /* 0x0000000800067c82 */ /* 0x000fe20008000000 */
[----:B------:R-:W-:Y:S02]  /*4a00*/  WARPGROUP.DEPBAR.LE gsb0, 0x0 ;  /* 0x00008000000079c5 */ /* 0x000fe40000010000 */
[----:B------:R-:W-:-:S06]  /*4a10*/  WARPGROUP.ARRIVE ;  /* 0x00000000000079c5 */ /* 0x000fcc0000000000 */
[----:B------:R-:W-:Y:S01]  /*4a20*/  QGMMA.64x16x32.F32.E4M3.E4M3 R176, gdesc[UR4], R176, gsb0 ;  /* 0x0020000004b079f3 */ /* 0x000fe200080008b0 */
[----:B------:R-:W-:Y:S01]  /*4a30*/  UIADD3 UR9, UR48, 0x82, URZ ;  /* 0x0000008230097890 */ /* 0x000fe2000fffe03f */
[----:B------:R-:W-:Y:S01]  /*4a40*/  UMOV UR16, UR4 ;  /* 0x0000000400107c82 */ /* 0x000fe20008000000 */
[----:B------:R-:W-:Y:S01]  /*4a50*/  UMOV UR17, UR5 ;  /* 0x0000000500117c82 */ /* 0x000fe20008000000 */
[----:B------:R-:W-:-:S04]  /*4a60*/  UMOV UR19, 0x40000040 ;  /* 0x4000004000137882 */ /* 0x000fc80000000000 */
        /* <DEDUP_REMOVED lines=9> */
[----:B------:R-:W-:Y:S01]  /*4b00*/  STL [R1+0x150], RZ ;  /* 0x000150ff01007387 */ /* 0x000fe20000100800 */
[----:B------:R-:W-:Y:S02]  /*4b10*/  IMAD.MOV.U32 R21, RZ, RZ, R166 ;  /* 0x000000ffff157224 */ /* 0x000fe400078e00a6 */
[----:B------:R-:W-:Y:S01]  /*4b20*/  IMAD.MOV.U32 R20, RZ, RZ, R167 ;  /* 0x000000ffff147224 */ /* 0x000fe200078e00a7 */
[----:B------:R-:W-:Y:S01]  /*4b30*/  MOV R224, R163 ;  /* 0x000000a300e07202 */ /* 0x000fe20000000f00 */
[----:B------:R-:W-:Y:S01]  /*4b40*/  IMAD.MOV.U32 R23, RZ, RZ, R164 ;  /* 0x000000ffff177224 */ /* 0x000fe200078e00a4 */
[----:B------:R-:W4:Y:S01]  /*4b50*/  LDL.LU.64 R166, [R1+0x600] ;  /* 0x0006000001a67983 */ /* 0x000f220000300a00 */
[----:B------:R-:W-:Y:S02]  /*4b60*/  WARPGROUP.DEPBAR.LE gsb0, 0x0 ;  /* 0x00008000000079c5 */ /* 0x000fe40000010000 */
[----:B---3--:R-:W-:-:S06]  /*4b70*/  WARPGROUP.ARRIVE ;  /* 0x00000000000079c5 */ /* 0x008fcc0000000000 */
[----:B------:R-:W-:Y:S01]  /*4b80*/  QGMMA.64x16x32.F32.E4M3.E4M3 R208, gdesc[UR12], R208, gsb0 ;  /* 0x002000000cd079f3 */ /* 0x000fe200080008d0 */
[----:B------:R-:W-:Y:S02]  /*4b90*/  IMAD.MOV.U32 R22, RZ, RZ, R165 ;  /* 0x000000ffff167224 */ /* 0x000fe400078e00a5 */
[----:B------:R-:W-:Y:S01]  /*4ba0*/  IMAD.MOV.U32 R225, RZ, RZ, R162 ;  /* 0x000000ffffe17224 */ /* 0x000fe200078e00a2 */
[----:B------:R-:W4:Y:S01]  /*4bb0*/  LDL.LU.64 R164, [R1+0x5f8] ;  /* 0x0005f80001a47983 */ /* 0x000f220000300a00 */
[----:B------:R-:W-:Y:S02]  /*4bc0*/  IMAD.MOV.U32 R227, RZ, RZ, R160 ;  /* 0x000000ffffe37224 */ /* 0x000fe400078e00a0 */
[----:B------:R-:W-:Y:S01]  /*4bd0*/  IMAD.MOV.U32 R226, RZ, RZ, R161 ;  /* 0x000000ffffe27224 */ /* 0x000fe200078e00a1 */
[----:B------:R-:W4:Y:S04]  /*4be0*/  LDL.LU.64 R162, [R1+0x5f0] ;  /* 0x0005f00001a27983 */ /* 0x000f280000300a00 */
[----:B------:R-:W4:Y:S04]  /*4bf0*/  LDL.LU.64 R160, [R1+0x5e8] ;  /* 0x0005e80001a07983 */ /* 0x000f280000300a00 */
[----:B------:R-:W-:Y:S04]  /*4c00*/  STL.64 [R1+0x80], R176 ;  /* 0x000080b001007387 */ /* 0x000fe80000100a00 */
[----:B------:R-:W-:Y:S04]  /*4c10*/  STL.64 [R1+0x88], R178 ;  /* 0x000088b201007387 */ /* 0x000fe80000100a00 */
[----:B------:R-:W-:Y:S04]  /*4c20*/  STL.64 [R1+0x90], R180 ;  /* 0x000090b401007387 */ /* 0x000fe80000100a00 */
[----:B------:R0:W-:Y:S04]  /*4c30*/  STL.64 [R1+0x98], R182 ;  /* 0x000098b601007387 */ /* 0x0001e80000100a00 */
[----:B0-----:R-:W3:Y:S04]  /*4c40*/  LDL.LU.64 R182, [R1+0x5e0] ;  /* 0x0005e00001b67983 */ /* 0x001ee80000300a00 */
[----:B------:R-:W3:Y:S04]  /*4c50*/  LDL.LU.64 R180, [R1+0x5d8] ;  /* 0x0005d80001b47983 */ /* 0x000ee80000300a00 */
[----:B------:R-:W3:Y:S04]  /*4c60*/  LDL.LU.64 R178, [R1+0x5d0] ;  /* 0x0005d00001b27983 */ /* 0x000ee80000300a00 */
[----:B------:R-:W3:Y:S04]  /*4c70*/  LDL.LU.64 R176, [R1+0x5c8] ;  /* 0x0005c80001b07983 */ /* 0x000ee80000300a00 */
[----:B------:R-:W-:Y:S04]  /*4c80*/  STL.64 [R1+0x40], R192 ;  /* 0x000040c001007387 */ /* 0x000fe80000100a00 */
[----:B------:R-:W-:Y:S04]  /*4c90*/  STL.64 [R1+0x48], R194 ;  /* 0x000048c201007387 */ /* 0x000fe80000100a00 */
[----:B------:R-:W-:Y:S04]  /*4ca0*/  STL.64 [R1+0x50], R196 ;  /* 0x000050c401007387 */ /* 0x000fe80000100a00 */
[----:B------:R0:W-:Y:S01]  /*4cb0*/  STL.64 [R1+0x58], R198 ;  /* 0x000058c601007387 */ /* 0x0001e20000100a00 */
[----:B------:R-:W-:-:S02]  /*4cc0*/  WARPGROUP.DEPBAR.LE gsb0, 0x0 ;  /* 0x00008000000079c5 */ /* 0x000fc40000010000 */
[----:B------:R-:W-:Y:S02]  /*4cd0*/  IMAD.MOV.U32 R5, RZ, RZ, R214 ;  /* 0x000000ffff057224 */ /* 0x000fe400078e00d6 */
[----:B------:R-:W-:Y:S02]  /*4ce0*/  IMAD.MOV.U32 R0, RZ, RZ, R215 ;  /* 0x000000ffff007224 */ /* 0x000fe400078e00d7 */
[----:B------:R-:W-:Y:S01]  /*4cf0*/  IMAD.MOV.U32 R7, RZ, RZ, R212 ;  /* 0x000000ffff077224 */ /* 0x000fe200078e00d4 */
[----:B0-----:R-:W2:Y:S01]  /*4d00*/  LDL.LU.64 R198, [R1+0x5c0] ;  /* 0x0005c00001c67983 */ /* 0x001ea20000300a00 */
[----:B------:R-:W-:-:S03]  /*4d10*/  IMAD.MOV.U32 R6, RZ, RZ, R213 ;  /* 0x000000ffff067224 */ /* 0x000fc600078e00d5 */
[----:B------:R-:W2:Y:S01]  /*4d20*/  LDL.LU.64 R196, [R1+0x5b8] ;  /* 0x0005b80001c47983 */ /* 0x000ea20000300a00 */
[----:B------:R-:W-:-:S03]  /*4d30*/  IMAD.MOV.U32 R17, RZ, RZ, R210 ;  /* 0x000000ffff117224 */ /* 0x000fc600078e00d2 */
[----:B------:R-:W2:Y:S01]  /*4d40*/  LDL.LU.64 R194, [R1+0x5b0] ;  /* 0x0005b00001c27983 */ /* 0x000ea20000300a00 */
[----:B------:R-:W-:-:S03]  /*4d50*/  IMAD.MOV.U32 R16, RZ, RZ, R211 ;  /* 0x000000ffff107224 */ /* 0x000fc600078e00d3 */
[----:B------:R-:W2:Y:S01]  /*4d60*/  LDL.LU.64 R192, [R1+0x5a8] ;  /* 0x0005a80001c07983 */ /* 0x000ea20000300a00 */
[----:B------:R-:W-:-:S03]  /*4d70*/  IMAD.MOV.U32 R19, RZ, RZ, R208 ;  /* 0x000000ffff137224 */ /* 0x000fc600078e00d0 */
[----:B------:R-:W4:Y:S01]  /*4d80*/  LDL.LU.64 R214, [R1+0x5a0] ;  /* 0x0005a00001d67983 */ /* 0x000f220000300a00 */
[----:B------:R-:W-:-:S03]  /*4d90*/  IMAD.MOV.U32 R18, RZ, RZ, R209 ;  /* 0x000000ffff127224 */ /* 0x000fc600078e00d1 */
[----:B------:R-:W4:Y:S04]  /*4da0*/  LDL.LU.64 R212, [R1+0x598] ;  /* 0x0005980001d47983 */ /* 0x000f280000300a00 */
[----:B------:R-:W4:Y:S04]  /*4db0*/  LDL.LU.64 R210, [R1+0x590] ;  /* 0x0005900001d27983 */ /* 0x000f280000300a00 */
[----:B------:R-:W4:Y:S01]  /*4dc0*/  LDL.LU.64 R208, [R1+0x588] ;  /* 0x0005880001d07983 */ /* 0x000f220000300a00 */
[----:B------:R-:W-:Y:S01]  /*4dd0*/  UIADD3 UR58, UR48, 0x182, URZ ;  /* 0x00000182303a7890 */ /* 0x000fe2000fffe03f */
[----:B------:R-:W-:Y:S01]  /*4de0*/  UMOV UR56, UR4 ;  /* 0x0000000400387c82 */ /* 0x000fe20008000000 */
[----:B------:R-:W-:Y:S01]  /*4df0*/  UMOV UR57, UR5 ;  /* 0x0000000500397c82 */ /* 0x000fe20008000000 */
[----:B------:R-:W-:Y:S01]  /*4e00*/  UMOV UR59, 0x40000040 ;  /* 0x40000040003b7882 */ /* 0x000fe20000000000 */
        /* <DEDUP_REMOVED lines=16> */
[----:B----4-:R-:W-:-:S06]  /*4f10*/  WARPGROUP.ARRIVE ;  /* 0x00000000000079c5 */ /* 0x010fcc0000000000 */
[----:B------:R-:W-:Y:S03]  /*4f20*/  QGMMA.64x16x32.F32.E4M3.E4M3 R208, gdesc[UR56], R208, gsb0 ;  /* 0x0020000038d079f3 */ /* 0x000fe600080008d0 */
[----:B------:R-:W-:Y:S02]  /*4f30*/  WARPGROUP.DEPBAR.LE gsb0, 0x0 ;  /* 0x00008000000079c5 */ /* 0x000fe40000010000 */
[----:B--2---:R-:W-:-:S06]  /*4f40*/  WARPGROUP.ARRIVE ;  /* 0x00000000000079c5 */ /* 0x004fcc0000000000 */
[----:B------:R-:W-:Y:S03]  /*4f50*/  QGMMA.64x16x32.F32.E4M3.E4M3 R192, gdesc[UR52], R192, gsb0 ;  /* 0x0020000034c079f3 */ /* 0x000fe600080008c0 */
[----:B------:R-:W-:Y:S02]  /*4f60*/  WARPGROUP.DEPBAR.LE gsb0, 0x0 ;  /* 0x00008000000079c5 */ /* 0x000fe40000010000 */
[----:B---3--:R-:W-:-:S06]  /*4f70*/  WARPGROUP.ARRIVE ;  /* 0x00000000000079c5 */ /* 0x008fcc0000000000 */
[----:B------:R-:W-:Y:S01]  /*4f80*/  QGMMA.64x16x32.F32.E4M3.E4M3 R176, gdesc[UR44], R176, gsb0 ;  /* 0x002000002cb079f3 */ /* 0x000fe200080008b0 */
[----:B------:R-:W-:Y:S01]  /*4f90*/  UMOV UR56, UR8 ;  /* 0x0000000800387c82 */ /* 0x000fe20008000000 */
[----:B------:R-:W-:Y:S01]  /*4fa0*/  UMOV UR57, UR9 ;  /* 0x0000000900397c82 */ /* 0x000fe20008000000 */
[----:B------:R-:W-:Y:S01]  /*4fb0*/  UMOV UR8, UR4 ;  /* 0x0000000400087c82 */ /* 0x000fe20008000000 */
[----:B------:R-:W-:Y:S01]  /*4fc0*/  UMOV UR9, UR5 ;  /* 0x0000000500097c82 */ /* 0x000fe20008000000 */
[----:B------:R-:W-:Y:S02]  /*4fd0*/  WARPGROUP.DEPBAR.LE gsb0, 0x0 ;  /* 0x00008000000079c5 */ /* 0x000fe40000010000 */
[----:B------:R-:W-:-:S06]  /*4fe0*/  WARPGROUP.ARRIVE ;  /* 0x00000000000079c5 */ /* 0x000fcc0000000000 */
[----:B------:R-:W-:Y:S03]  /*4ff0*/  QGMMA.64x16x32.F32.E4M3.E4M3 R160, gdesc[UR8], R160, gsb0 ;  /* 0x0020000008a079f3 */ /* 0x000fe600080008a0 */
[----:B------:R-:W-:Y:S02]  /*5000*/  WARPGROUP.DEPBAR.LE gsb0, 0x0 ;  /* 0x00008000000079c5 */ /* 0x000fe40000010000 */
[----:B------:R-:W-:-:S06]  /*5010*/  WARPGROUP.ARRIVE ;  /* 0x00000000000079c5 */ /* 0x000fcc0000000000 */
[----:B------:R-:W-:Y:S01]  /*5020*/  QGMMA.64x16x32.F32.E4M3.E4M3 R144, gdesc[UR12], R144, gsb0 ;  /* 0x002000000c9079f3 */ /* 0x000fe20008000890 */
[----:B------:R-:W-:Y:S01]  /*5030*/  UMOV UR50, UR18 ;  /* 0x0000001200327c82 */ /* 0x000fe20008000000 */
[----:B------:R-:W-:Y:S01]  /*5040*/  UIADD3 UR18, UR48, 0x402, URZ ;  /* 0x0000040230127890 */ /* 0x000fe2000fffe03f */
[----:B------:R-:W-:Y:S01]  /*5050*/  UMOV UR51, UR19 ;  /* 0x0000001300337c82 */ /* 0x000fe20008000000 */
[----:B------:R-:W-:Y:S01]  /*5060*/  UMOV UR16, UR4 ;  /* 0x0000000400107c82 */ /* 0x000fe20008000000 */
[----:B------:R-:W-:Y:S01]  /*5070*/  UMOV UR17, UR5 ;  /* 0x0000000500117c82 */ /* 0x000fe20008000000 */
[----:B------:R-:W-:Y:S01]  /*5080*/  UMOV UR19, 0x40000040 ;  /* 0x4000004000137882 */ /* 0x000fe20000000000 */
[----:B------:R-:W-:Y:S02]  /*5090*/  WARPGROUP.DEPBAR.LE gsb0, 0x0 ;  /* 0x00008000000079c5 */ /* 0x000fe40000010000 */
[----:B------:R-:W-:-:S06]  /*50a0*/  WARPGROUP.ARRIVE ;  /* 0x00000000000079c5 */ /* 0x000fcc0000000000 */
[----:B------:R-:W-:Y:S01]  /*50b0*/  QGMMA.64x16x32.F32.E4M3.E4M3 R128, gdesc[UR16], R128, gsb0 ;  /* 0x00200000108079f3 */ /* 0x000fe20008000880 */
[----:B------:R-:W-:Y:S01]  /*50c0*/  UIADD3 UR22, UR48, 0x482, URZ ;  /* 0x0000048230167890 */ /* 0x000fe2000fffe03f */
        /* <DEDUP_REMOVED lines=42> */
[----:B------:R-:W-:-:S06]  /*5370*/  UMOV UR41, 0x40000040 ;  /* 0x4000004000297882 */ /* 0x000fcc0000000000 */
[----:B------:R-:W-:Y:S01]  /*5380*/  UMOV UR40, UR8 ;  /* 0x0000000800287c82 */ /* 0x000fe20008000000 */
[----:B------:R-:W-:Y:S02]  /*5390*/  WARPGROUP.DEPBAR.LE gsb0, 0x0 ;  /* 0x00008000000079c5 */ /* 0x000fe40000010000 */
[----:B------:R-:W-:-:S06]  /*53a0*/  WARPGROUP.ARRIVE ;  /* 0x00000000000079c5 */ /* 0x000fcc0000000000 */
[----:B------:R-:W-:Y:S01]  /*53b0*/  QGMMA.64x16x32.F32.E4M3.E4M3 R24, gdesc[UR40], R24, gsb0 ;  /* 0x00200000281879f3 */ /* 0x000fe20008000818 */
[----:B------:R-:W-:Y:S01]  /*53c0*/  UMOV UR36, UR40 ;  /* 0x0000002800247c82 */ /* 0x000fe20008000000 */
        /* <DEDUP_REMOVED lines=41> */
[----:B------:R-:W-:Y:S04]  /*5660*/  STL.64 [R1+0x520], R214 ;  /* 0x000520d601007387 */ /* 0x000fe80000100a00 */
[----:B------:R-:W-:Y:S04]  /*5670*/  STL.64 [R1+0x518], R212 ;  /* 0x000518d401007387 */ /* 0x000fe80000100a00 */
[----:B------:R-:W-:Y:S04]  /*5680*/  STL.64 [R1+0x510], R210 ;  /* 0x000510d201007387 */ /* 0x000fe80000100a00 */
[----:B------:R-:W-:Y:S04]  /*5690*/  STL.64 [R1+0x508], R208 ;  /* 0x000508d001007387 */ /* 0x000fe80000100a00 */
[----:B------:R-:W-:Y:S01]  /*56a0*/  STL.64 [R1+0x540], R198 ;  /* 0x000540c601007387 */ /* 0x000fe20000100a00 */
[----:B------:R-:W-:-:S02]  /*56b0*/  WARPGROUP.DEPBAR.LE gsb0, 0x0 ;  /* 0x00008000000079c5 */ /* 0x000fc40000010000 */
[----:B------:R-:W-:-:S06]  /*56c0*/  WARPGROUP.ARRIVE ;  /* 0x00000000000079c5 */ /* 0x000fcc0000000000 */
[----:B------:R-:W-:Y:S01]  /*56d0*/  QGMMA.64x16x32.F32.E4M3.E4M3 R168, gdesc[UR44], R168, gsb0 ;  /* 0x002000002ca879f3 */ /* 0x000fe200080008a8 */
[----:B------:R-:W-:Y:S04]  /*56e0*/  STL.64 [R1+0x538], R196 ;  /* 0x000538c401007387 */ /* 0x000fe80000100a00 */
[----:B------:R-:W-:Y:S04]  /*56f0*/  STL.64 [R1+0x530], R194 ;  /* 0x000530c201007387 */ /* 0x000fe80000100a00 */
[----:B------:R-:W-:Y:S04]  /*5700*/  STL.64 [R1+0x528], R192 ;  /* 0x000528c001007387 */ /* 0x000fe80000100a00 */
[----:B------:R-:W-:Y:S04]  /*5710*/  STL.64 [R1+0x560], R182 ;  /* 0x000560b601007387 */ /* 0x000fe80000100a00 */
[----:B------:R-:W-:Y:S04]  /*5720*/  STL.64 [R1+0x558], R180 ;  /* 0x000558b401007387 */ /* 0x000fe80000100a00 */
[----:B------:R-:W-:Y:S04]  /*5730*/  STL.64 [R1+0x550], R178 ;  /* 0x000550b201007387 */ /* 0x000fe80000100a00 */
[----:B------:R0:W-:Y:S04]  /*5740*/  STL.64 [R1+0x548], R176 ;  /* 0x000548b001007387 */ /* 0x0001e80000100a00 */
[----:B------:R-:W-:Y:S04]  /*5750*/  STL.64 [R1+0x580], R166 ;  /* 0x000580a601007387 */ /* 0x000fe80000100a00 */
[----:B------:R-:W-:Y:S04]  /*5760*/  STL.64 [R1+0x578], R164 ;  /* 0x000578a401007387 */ /* 0x000fe80000100a00 */
[----:B------:R-:W-:Y:S04]  /*5770*/  STL.64 [R1+0x570], R162 ;  /* 0x000570a201007387 */ /* 0x000fe80000100a00 */
[----:B------:R1:W-:Y:S04]  /*5780*/  STL.64 [R1+0x568], R160 ;  /* 0x000568a001007387 */ /* 0x0003e80000100a00 */
        /* <DEDUP_REMOVED lines=11> */
[----:B0-----:R-:W2:Y:S04]  /*5840*/  LDL.LU.64 R176, [R1+0x80] ;  /* 0x0000800001b07983 */ /* 0x001ea80000300a00 */
[----:B------:R-:W2:Y:S04]  /*5850*/  LDL.LU.64 R178, [R1+0x88] ;  /* 0x0000880001b27983 */ /* 0x000ea80000300a00 */
[----:B------:R-:W2:Y:S04]  /*5860*/  LDL.LU.64 R180, [R1+0x90] ;  /* 0x0000900001b47983 */ /* 0x000ea80000300a00 */
[----:B------:R-:W2:Y:S01]  /*5870*/  LDL.LU.64 R182, [R1+0x98] ;  /* 0x0000980001b67983 */ /* 0x000ea20000300a00 */
[----:B------:R-:W-:-:S02]  /*5880*/  WARPGROUP.DEPBAR.LE gsb0, 0x0 ;  /* 0x00008000000079c5 */ /* 0x000fc40000010000 */
[----:B------:R-:W-:Y:S01]  /*5890*/  WARPGROUP.ARRIVE ;  /* 0x00000000000079c5 */ /* 0x000fe20000000000 */
[----:B------:R-:W-:Y:S01]  /*58a0*/  UMOV UR52, UR40 ;  /* 0x0000002800347c82 */ /* 0x000fe20008000000 */
[----:B------:R-:W-:-:S04]  /*58b0*/  UMOV UR53, UR41 ;  /* 0x0000002900357c82 */ /* 0x000fc80008000000 */
[----:B------:R-:W-:Y:S01]  /*58c0*/  QGMMA.64x16x32.F32.E4M3.E4M3 R184, gdesc[UR52], R184, gsb0 ;  /* 0x0020000034b879f3 */ /* 0x000fe200080008b8 */
[----:B------:R-:W-:Y:S04]  /*58d0*/  STL [R1+0x120], RZ ;  /* 0x000120ff01007387 */ /* 0x000fe80000100800 */
[----:B------:R-:W3:Y:S04]  /*58e0*/  LDL.LU.64 R192, [R1+0x40] ;  /* 0x0000400001c07983 */ /* 0x000ee80000300a00 */
[----:B------:R-:W3:Y:S04]  /*58f0*/  LDL.LU.64 R194, [R1+0x48] ;  /* 0x0000480001c27983 */ /* 0x000ee80000300a00 */
[----:B------:R-:W3:Y:S04]  /*5900*/  LDL.LU.64 R196, [R1+0x50] ;  /* 0x0000500001c47983 */ /* 0x000ee80000300a00 */
[----:B------:R-:W3:Y:S01]  /*5910*/  LDL.LU.64 R198, [R1+0x58] ;  /* 0x0000580001c67983 */ /* 0x000ee20000300a00 */
[----:B------:R-:W-:Y:S01]  /*5920*/  UMOV UR4, UR56 ;  /* 0x0000003800047c82 */ /* 0x000fe20008000000 */
[----:B------:R-:W-:Y:S01]  /*5930*/  UMOV UR5, UR57 ;  /* 0x0000003900057c82 */ /* 0x000fe20008000000 */
[----:B------:R-:W-:Y:S01]  /*5940*/  UMOV UR56, UR40 ;  /* 0x0000002800387c82 */ /* 0x000fe20008000000 */
[----:B------:R-:W-:Y:S01]  /*5950*/  UMOV UR57, UR41 ;  /* 0x0000002900397c82 */ /* 0x000fe20008000000 */
[----:B------:R-:W-:-:S02]  /*5960*/  WARPGROUP.DEPBAR.LE gsb0, 0x0 ;  /* 0x00008000000079c5 */ /* 0x000fc40000010000 */
[----:B------:R-:W-:-:S06]  /*5970*/  WARPGROUP.ARRIVE ;  /* 0x00000000000079c5 */ /* 0x000fcc0000000000 */
[----:B------:R-:W-:Y:S01]  /*5980*/  QGMMA.64x16x32.F32.E4M3.E4M3 R200, gdesc[UR56], R200, gsb0 ;  /* 0x0020000038c879f3 */ /* 0x000fe200080008c8 */
[----:B------:R-:W-:Y:S01]  /*5990*/  UMOV UR8, UR40 ;  /* 0x0000002800087c82 */ /* 0x000fe20008000000 */
[----:B------:R-:W-:Y:S01]  /*59a0*/  UMOV UR9, UR41 ;  /* 0x0000002900097c82 */ /* 0x000fe20008000000 */
[----:B------:R-:W-:Y:S01]  /*59b0*/  UMOV UR10, UR4 ;  /* 0x00000004000a7c82 */ /* 0x000fe20008000000 */
[----:B------:R-:W-:Y:S01]  /*59c0*/  UMOV UR11, UR5 ;  /* 0x00000005000b7c82 */ /* 0x000fe20008000000 */
[----:B------:R-:W-:Y:S02]  /*59d0*/  WARPGROUP.DEPBAR.LE gsb0, 0x0 ;  /* 0x00008000000079c5 */ /* 0x000fe40000010000 */
        /* <DEDUP_REMOVED lines=9> */
[----:B-1----:R-:W-:Y:S01]  /*5a70*/  IMAD.MOV.U32 R160, RZ, RZ, R227 ;  /* 0x000000ffffa07224 */ /* 0x002fe200078e00e3 */
[----:B------:R-:W-:Y:S01]  /*5a80*/  MOV R161, R226 ;  /* 0x000000e200a17202 */ /* 0x000fe20000000f00 */
[----:B------:R-:W-:Y:S02]  /*5a90*/  IMAD.MOV.U32 R162, RZ, RZ, R225 ;  /* 0x000000ffffa27224 */ /* 0x000fe400078e00e1 */
[----:B------:R-:W-:Y:S02]  /*5aa0*/  IMAD.MOV.U32 R163, RZ, RZ, R224 ;  /* 0x000000ffffa37224 */ /* 0x000fe400078e00e0 */
[----:B------:R-:W-:Y:S02]  /*5ab0*/  IMAD.MOV.U32 R164, RZ, RZ, R23 ;  /* 0x000000ffffa47224 */ /* 0x000fe400078e0017 */
[----:B------:R-:W-:Y:S02]  /*5ac0*/  IMAD.MOV.U32 R165, RZ, RZ, R22 ;  /* 0x000000ffffa57224 */ /* 0x000fe400078e0016 */
[----:B------:R-:W-:-:S02]  /*5ad0*/  IMAD.MOV.U32 R166, RZ, RZ, R21 ;  /* 0x000000ffffa67224 */ /* 0x000fc400078e0015 */
[----:B------:R-:W-:Y:S01]  /*5ae0*/  IMAD.MOV.U32 R167, RZ, RZ, R20 ;  /* 0x000000ffffa77224 */ /* 0x000fe200078e0014 */
[----:B------:R-:W-:Y:S01]  /*5af0*/  UMOV UR4, UR40 ;  /* 0x0000002800047c82 */ /* 0x000fe20008000000 */
[----:B------:R-:W-:Y:S01]  /*5b00*/  UMOV UR5, UR41 ;  /* 0x0000002900057c82 */ /* 0x000fe20008000000 */
[----:B------:R-:W-:-:S03]  /*5b10*/  WARPGROUP.DEPBAR.LE gsb0, 0x0 ;  /* 0x00008000000079c5 */ /* 0x000fc60000010000 */
[----:B------:R-:W-:-:S06]  /*5b20*/  WARPGROUP.ARRIVE ;  /* 0x00000000000079c5 */ /* 0x000fcc0000000000 */
[----:B------:R-:W-:Y:S01]  /*5b30*/  QGMMA.64x16x32.F32.E4M3.E4M3 R160, gdesc[UR4], R160, gsb0 ;  /* 0x0020000004a079f3 */ /* 0x000fe200080008a0 */
[----:B------:R-:W-:Y:S02]  /*5b40*/  UIADD3 UR12, UR49, 0x4, URZ ;  /* 0x00000004310c7890 */ /* 0x000fe4000fffe03f */
[----:B------:R-:W-:Y:S01]  /*5b50*/  UIADD3 UR8, UR48, 0x4, URZ ;  /* 0x0000000430087890 */ /* 0x000fe2000fffe03f */
[----:B------:R-:W-:Y:S01]  /*5b60*/  UMOV UR5, 0x40000040 ;  /* 0x4000004000057882 */ /* 0x000fe20000000000 */
[----:B------:R-:W-:-:S03]  /*5b70*/  UMOV UR7, 0x40000040 ;  /* 0x4000004000077882 */ /* 0x000fc60000000000 */
[----:B------:R-:W-:Y:S02]  /*5b80*/  UMOV UR4, UR12 ;  /* 0x0000000c00047c82 */ /* 0x000fe40008000000 */
[----:B------:R-:W-:Y:S01]  /*5b90*/  UMOV UR6, UR8 ;  /* 0x0000000800067c82 */ /* 0x000fe20008000000 */
[----:B------:R-:W-:Y:S02]  /*5ba0*/  WARPGROUP.DEPBAR.LE gsb0, 0x0 ;  /* 0x00008000000079c5 */ /* 0x000fe40000010000 */
[----:B--2---:R-:W-:-:S06]  /*5bb0*/  WARPGROUP.ARRIVE ;  /* 0x00000000000079c5 */ /* 0x004fcc0000000000 */
[----:B------:R-:W-:Y:S01]  /*5bc0*/  QGMMA.64x16x32.F32.E4M3.E4M3 R176, gdesc[UR4], R176, gsb0 ;  /* 0x0020000004b079f3 */ /* 0x000fe200080008b0 */
[----:B------:R-:W-:Y:S01]  /*5bd0*/  UIADD3 UR9, UR48, 0x84, URZ ;  /* 0x0000008430097890 */ /* 0x000fe2000fffe03f */
[----:B------:R-:W-:Y:S01]  /*5be0*/  UMOV UR16, UR4 ;  /* 0x0000000400107c82 */ /* 0x000fe20008000000 */
[----:B------:R-:W-:Y:S01]  /*5bf0*/  UMOV UR17, UR5 ;  /* 0x0000000500117c82 */ /* 0x000fe20008000000 */
[----:B------:R-:W-:-:S04]  /*5c00*/  UMOV UR19, 0x40000040 ;  /* 0x4000004000137882 */ /* 0x000fc80000000000 */
[----:B------:R-:W-:Y:S01]  /*5c10*/  UMOV UR18, UR9 ;  /* 0x0000000900127c82 */ /* 0x000fe20008000000 */
[----:B------:R-:W-:Y:S02]  /*5c20*/  WARPGROUP.DEPBAR.LE gsb0, 0x0 ;  /* 0x00008000000079c5 */ /* 0x000fe40000010000 */
[----:B---3--:R-:W-:-:S06]  /*5c30*/  WARPGROUP.ARRIVE ;  /* 0x00000000000079c5 */ /* 0x008fcc0000000000 */
[----:B------:R-:W-:Y:S01]  /*5c40*/  QGMMA.64x16x32.F32.E4M3.E4M3 R192, gdesc[UR16], R192, gsb0 ;  /* 0x0020000010c079f3 */ /* 0x000fe200080008c0 */
[----:B------:R-:W-:Y:S01]  /*5c50*/  IMAD.MOV.U32 R208, RZ, RZ, R19 ;  /* 0x000000ffffd07224 */ /* 0x000fe200078e0013 */
[----:B------:R-:W-:Y:S01]  /*5c60*/  MOV R215, R0 ;  /* 0x0000000000d77202 */ /* 0x000fe20000000f00 */
[----:B------:R-:W-:Y:S02]  /*5c70*/  IMAD.MOV.U32 R209, RZ, RZ, R18 ;  /* 0x000000ffffd17224 */ /* 0x000fe400078e0012 */
[----:B------:R-:W-:Y:S02]  /*5c80*/  IMAD.MOV.U32 R210, RZ, RZ, R17 ;  /* 0x000000ffffd27224 */ /* 0x000fe400078e0011 */
[----:B------:R-:W-:Y:S02]  /*5c90*/  IMAD.MOV.U32 R211, RZ, RZ, R16 ;  /* 0x000000ffffd37224 */ /* 0x000fe400078e0010 */
[----:B------:R-:W-:Y:S02]  /*5ca0*/  IMAD.MOV.U32 R212, RZ, RZ, R7 ;  /* 0x000000ffffd47224 */ /* 0x000fe400078e0007 */
[----:B------:R-:W-:-:S02]  /*5cb0*/  IMAD.MOV.U32 R213, RZ, RZ, R6 ;  /* 0x000000ffffd57224 */ /* 0x000fc400078e0006 */
[----:B------:R-:W-:Y:S01]  /*5cc0*/  IMAD.MOV.U32 R214, RZ, RZ, R5 ;  /* 0x000000ffffd67224 */ /* 0x000fe200078e0005 */
        /* <DEDUP_REMOVED lines=8> */
[----:B------:R-:W-:Y:S04]  /*5d50*/  STL [R1+0x11c], RZ ;  /* 0x00011cff01007387 */ /* 0x000fe80000100800 */
[----:B------:R-:W-:Y:S04]  /*5d60*/  STL.64 [R1+0x60], R160 ;  /* 0x000060a001007387 */ /* 0x000fe80000100a00 */
[----:B------:R-:W-:Y:S04]  /*5d70*/  STL.64 [R1+0x68], R162 ;  /* 0x000068a201007387 */ /* 0x000fe80000100a00 */
[----:B------:R-:W-:Y:S04]  /*5d80*/  STL.64 [R1+0x70], R164 ;  /* 0x000070a401007387 */ /* 0x000fe80000100a00 */
[----:B------:R0:W-:Y:S01]  /*5d90*/  STL.64 [R1+0x78], R166 ;  /* 0x000078a601007387 */ /* 0x0001e20000100a00 */
[----:B------:R-:W-:-:S02]  /*5da0*/  IMAD.MOV.U32 R5, RZ, RZ, R182 ;  /* 0x000000ffff057224 */ /* 0x000fc400078e00b6 */
[----:B------:R-:W-:Y:S02]  /*5db0*/  IMAD.MOV.U32 R0, RZ, RZ, R183 ;  /* 0x000000ffff007224 */ /* 0x000fe400078e00b7 */
[----:B------:R-:W-:Y:S02]  /*5dc0*/  IMAD.MOV.U32 R7, RZ, RZ, R180 ;  /* 0x000000ffff077224 */ /* 0x000fe400078e00b4 */
[----:B------:R-:W-:Y:S01]  /*5dd0*/  IMAD.MOV.U32 R6, RZ, RZ, R181 ;  /* 0x000000ffff067224 */ /* 0x000fe200078e00b5 */
[----:B0-----:R-:W2:Y:S04]  /*5de0*/  LDL.LU.64 R166, [R1+0x580] ;  /* 0x0005800001a67983 */ /* 0x001ea80000300a00 */
[----:B------:R-:W2:Y:S01]  /*5df0*/  LDL.LU.64 R164, [R1+0x578] ;  /* 0x0005780001a47983 */ /* 0x000ea20000300a00 */
[----:B------:R-:W-:-:S03]  /*5e00*/  IMAD.MOV.U32 R17, RZ, RZ, R178 ;  /* 0x000000ffff117224 */ /* 0x000fc600078e00b2 */
[----:B------:R-:W2:Y:S01]  /*5e10*/  LDL.LU.64 R162, [R1+0x570] ;  /* 0x0005700001a27983 */ /* 0x000ea20000300a00 */
[----:B------:R-:W-:-:S03]  /*5e20*/  IMAD.MOV.U32 R16, RZ, RZ, R179 ;  /* 0x000000ffff107224 */ /* 0x000fc600078e00b3 */
[----:B------:R-:W2:Y:S01]  /*5e30*/  LDL.LU.64 R160, [R1+0x568] ;  /* 0x0005680001a07983 */ /* 0x000ea20000300a00 */
[----:B------:R-:W-:-:S03]  /*5e40*/  IMAD.MOV.U32 R19, RZ, RZ, R176 ;  /* 0x000000ffff137224 */ /* 0x000fc600078e00b0 */
[----:B------:R-:W3:Y:S01]  /*5e50*/  LDL.LU.64 R182, [R1+0x560] ;  /* 0x0005600001b67983 */ /* 0x000ee20000300a00 */
[----:B------:R-:W-:-:S03]  /*5e60*/  IMAD.MOV.U32 R18, RZ, RZ, R177 ;  /* 0x000000ffff127224 */ /* 0x000fc600078e00b1 */
[----:B------:R-:W3:Y:S01]  /*5e70*/  LDL.LU.64 R180, [R1+0x558] ;  /* 0x0005580001b47983 */ /* 0x000ee20000300a00 */
[----:B------:R-:W-:Y:S01]  /*5e80*/  IMAD.MOV.U32 R21, RZ, RZ, R198 ;  /* 0x000000ffff157224 */ /* 0x000fe200078e00c6 */
[----:B------:R-:W-:Y:S01]  /*5e90*/  MOV R22, R197 ;  /* 0x000000c500167202 */ /* 0x000fe20000000f00 */
[----:B------:R-:W-:Y:S01]  /*5ea0*/  IMAD.MOV.U32 R20, RZ, RZ, R199 ;  /* 0x000000ffff147224 */ /* 0x000fe200078e00c7 */
[----:B------:R-:W3:Y:S01]  /*5eb0*/  LDL.LU.64 R178, [R1+0x550] ;  /* 0x0005500001b27983 */ /* 0x000ee20000300a00 */
[----:B------:R-:W-:-:S03]  /*5ec0*/  IMAD.MOV.U32 R23, RZ, RZ, R196 ;  /* 0x000000ffff177224 */ /* 0x000fc600078e00c4 */
[----:B------:R-:W3:Y:S01]  /*5ed0*/  LDL.LU.64 R176, [R1+0x548] ;  /* 0x0005480001b07983 */ /* 0x000ee20000300a00 */
[----:B------:R-:W-:Y:S02]  /*5ee0*/  IMAD.MOV.U32 R225, RZ, RZ, R194 ;  /* 0x000000ffffe17224 */ /* 0x000fe400078e00c2 */
[----:B------:R-:W-:Y:S01]  /*5ef0*/  IMAD.MOV.U32 R224, RZ, RZ, R195 ;  /* 0x000000ffffe07224 */ /* 0x000fe200078e00c3 */
[----:B------:R-:W4:Y:S01]  /*5f00*/  LDL.LU.64 R198, [R1+0x540] ;  /* 0x0005400001c67983 */ /* 0x000f220000300a00 */
[----:B------:R-:W-:Y:S02]  /*5f10*/  IMAD.MOV.U32 R227, RZ, RZ, R192 ;  /* 0x000000ffffe37224 */ /* 0x000fe400078e00c0 */
[----:B------:R-:W-:Y:S01]  /*5f20*/  IMAD.MOV.U32 R226, RZ, RZ, R193 ;  /* 0x000000ffffe27224 */ /* 0x000fe200078e00c1 */
[----:B------:R-:W4:Y:S01]  /*5f30*/  LDL.LU.64 R196, [R1+0x538] ;  /* 0x0005380001c47983 */ /* 0x000f220000300a00 */
[----:B------:R-:W-:-:S03]  /*5f40*/  WARPGROUP.DEPBAR.LE gsb0, 0x0 ;  /* 0x00008000000079c5 */ /* 0x000fc60000010000 */
[----:B------:R-:W4:Y:S04]  /*5f50*/  LDL.LU.64 R194, [R1+0x530] ;  /* 0x0005300001c27983 */ /* 0x000f280000300a00 */
[----:B------:R-:W4:Y:S04]  /*5f60*/  LDL.LU.64 R192, [R1+0x528] ;  /* 0x0005280001c07983 */ /* 0x000f280000300a00 */
[----:B------:R-:W-:Y:S04]  /*5f70*/  STL.64 [R1], R208 ;  /* 0x000000d001007387 */ /* 0x000fe80000100a00 */
[----:B------:R-:W-:Y:S04]  /*5f80*/  STL.64 [R1+0x8], R210 ;  /* 0x000008d201007387 */ /* 0x000fe80000100a00 */
[----:B------:R-:W-:Y:S04]  /*5f90*/  STL.64 [R1+0x10], R212 ;  /* 0x000010d401007387 */ /* 0x000fe80000100a00 */
[----:B------:R0:W-:Y:S04]  /*5fa0*/  STL.64 [R1+0x18], R214 ;  /* 0x000018d601007387 */ /* 0x0001e80000100a00 */
[----:B0-----:R-:W2:Y:S04]  /*5fb0*/  LDL.LU.64 R214, [R1+0x520] ;  /* 0x0005200001d67983 */ /* 0x001ea80000300a00 */
[----:B------:R-:W2:Y:S04]  /*5fc0*/  LDL.LU.64 R212, [R1+0x518] ;  /* 0x0005180001d47983 */ /* 0x000ea80000300a00 */
[----:B------:R-:W2:Y:S04]  /*5fd0*/  LDL.LU.64 R210, [R1+0x510] ;  /* 0x0005100001d27983 */ /* 0x000ea80000300a00 */
[----:B------:R-:W2:Y:S01]  /*5fe0*/  LDL.LU.64 R208, [R1+0x508] ;  /* 0x0005080001d07983 */ /* 0x000ea20000300a00 */
        /* <DEDUP_REMOVED lines=16> */
[----:B------:R-:W-:Y:S01]  /*60f0*/  UMOV UR50, UR18 ;  /* 0x0000001200327c82 */ /* 0x000fe20008000000 */
[----:B------:R-:W-:Y:S01]  /*6100*/  UIADD3 UR18, UR48, 0x384, URZ ;  /* 0x0000038430127890 */ /* 0x000fe2000fffe03f */
[----:B------:R-:W-:Y:S01]  /*6110*/  UMOV UR51, UR19 ;  /* 0x0000001300337c82 */ /* 0x000fe20008000000 */
[----:B------:R-:W-:Y:S01]  /*6120*/  UMOV UR16, UR4 ;  /* 0x0000000400107c82 */ /* 0x000fe20008000000 */
[----:B------:R-:W-:Y:S01]  /*6130*/  UMOV UR17, UR5 ;  /* 0x0000000500117c82 */ /* 0x000fe20008000000 */
[----:B------:R-:W-:Y:S01]  /*6140*/  UMOV UR19, 0x40000040 ;  /* 0x4000004000137882 */ /* 0x000fe20000000000 */
[----:B--2---:R-:W-:-:S06]  /*6150*/  WARPGROUP.ARRIVE ;  /* 0x00000000000079c5 */ /* 0x004fcc0000000000 */
[----:B------:R-:W-:Y:S03]  /*6160*/  QGMMA.64x16x32.F32.E4M3.E4M3 R208, gdesc[UR56], R208, gsb0 ;  /* 0x0020000038d079f3 */ /* 0x000fe600080008d0 */
[----:B------:R-:W-:Y:S02]  /*6170*/  WARPGROUP.DEPBAR.LE gsb0, 0x0 ;  /* 0x00008000000079c5 */ /* 0x000fe40000010000 */
[----:B----4-:R-:W-:-:S06]  /*6180*/  WARPGROUP.ARRIVE ;  /* 0x00000000000079c5 */ /* 0x010fcc0000000000 */
[----:B------:R-:W-:Y:S01]  /*6190*/  QGMMA.64x16x32.F32.E4M3.E4M3 R192, gdesc[UR52], R192, gsb0 ;  /* 0x0020000034c079f3 */ /* 0x000fe200080008c0 */
[----:B------:R-:W-:Y:S01]  /*61a0*/  UMOV UR56, UR8 ;  /* 0x0000000800387c82 */ /* 0x000fe20008000000 */
[----:B------:R-:W-:Y:S01]  /*61b0*/  UMOV UR57, UR9 ;  /* 0x0000000900397c82 */ /* 0x000fe20008000000 */
[----:B------:R-:W-:Y:S01]  /*61c0*/  UMOV UR8, UR4 ;  /* 0x0000000400087c82 */ /* 0x000fe20008000000 */
[----:B------:R-:W-:Y:S01]  /*61d0*/  UMOV UR9, UR5 ;  /* 0x0000000500097c82 */ /* 0x000fe20008000000 */
[----:B------:R-:W-:Y:S02]  /*61e0*/  WARPGROUP.DEPBAR.LE gsb0, 0x0 ;  /* 0x00008000000079c5 */ /* 0x000fe40000010000 */
[----:B---3--:R-:W-:-:S06]  /*61f0*/  WARPGROUP.ARRIVE ;  /* 0x00000000000079c5 */ /* 0x008fcc0000000000 */
[----:B------:R-:W-:Y:S03]  /*6200*/  QGMMA.64x16x32.F32.E4M3.E4M3 R176, gdesc[UR8], R176, gsb0 ;  /* 0x0020000008b079f3 */ /* 0x000fe600080008b0 */
[----:B------:R-:W-:Y:S02]  /*6210*/  WARPGROUP.DEPBAR.LE gsb0, 0x0 ;  /* 0x00008000000079c5 */ /* 0x000fe40000010000 */
[----:B------:R-:W-:-:S06]  /*6220*/  WARPGROUP.ARRIVE ;  /* 0x00000000000079c5 */ /* 0x000fcc0000000000 */
[----:B------:R-:W-:Y:S03]  /*6230*/  QGMMA.64x16x32.F32.E4M3.E4M3 R160, gdesc[UR12], R160, gsb0 ;  /* 0x002000000ca079f3 */ /* 0x000fe600080008a0 */
        /* <DEDUP_REMOVED lines=133> */
[----:B------:R-:W-:Y:S01]  /*6a90*/  UMOV UR9, UR45 ;  /* 0x0000002d00097c82 */ /* 0x000fe20008000000 */
[----:B------:R-:W-:Y:S01]  /*6aa0*/  UMOV UR52, UR44 ;  /* 0x0000002c00347c82 */ /* 0x000fe20008000000 */
[----:B------:R-:W-:Y:S01]  /*6ab0*/  UMOV UR53, UR45 ;  /* 0x0000002d00357c82 */ /* 0x000fe20008000000 */
[----:B------:R-:W-:Y:S01]  /*6ac0*/  UMOV UR4, UR56 ;  /* 0x0000003800047c82 */ /* 0x000fe20008000000 */
[----:B------:R-:W-:Y:S01]  /*6ad0*/  QGMMA.64x16x32.F32.E4M3.E4M3 R168, gdesc[UR8], R168, gsb0 ;  /* 0x0020000008a879f3 */ /* 0x000fe200080008a8 */
[----:B------:R-:W-:Y:S01]  /*6ae0*/  UMOV UR5, UR57 ;  /* 0x0000003900057c82 */ /* 0x000fe20008000000 */
[----:B------:R-:W3:Y:S01]  /*6af0*/  LDL.LU.64 R208, [R1] ;  /* 0x0000000001d07983 */ /* 0x000ee20000300a00 */
[----:B------:R-:W-:Y:S02]  /*6b00*/  WARPGROUP.DEPBAR.LE gsb0, 0x0 ;  /* 0x00008000000079c5 */ /* 0x000fe40000010000 */
[----:B------:R-:W-:Y:S01]  /*6b10*/  WARPGROUP.ARRIVE ;  /* 0x00000000000079c5 */ /* 0x000fe20000000000 */
[----:B------:R-:W-:Y:S01]  /*6b20*/  UMOV UR56, UR44 ;  /* 0x0000002c00387c82 */ /* 0x000fe20008000000 */
[----:B------:R-:W-:Y:S01]  /*6b30*/  UMOV UR57, UR45 ;  /* 0x0000002d00397c82 */ /* 0x000fe20008000000 */
[----:B------:R-:W3:Y:S03]  /*6b40*/  LDL.LU.64 R210, [R1+0x8] ;  /* 0x0000080001d27983 */ /* 0x000ee60000300a00 */
[----:B------:R-:W-:Y:S01]  /*6b50*/  QGMMA.64x16x32.F32.E4M3.E4M3 R184, gdesc[UR52], R184, gsb0 ;  /* 0x0020000034b879f3 */ /* 0x000fe200080008b8 */
[----:B------:R-:W3:Y:S04]  /*6b60*/  LDL.LU.64 R212, [R1+0x10] ;  /* 0x0000100001d47983 */ /* 0x000ee80000300a00 */
[----:B------:R-:W3:Y:S01]  /*6b70*/  LDL.LU.64 R214, [R1+0x18] ;  /* 0x0000180001d67983 */ /* 0x000ee20000300a00 */
        /* <DEDUP_REMOVED lines=20> */
[----:B--2---:R-:W-:-:S06]  /*6cc0*/  WARPGROUP.ARRIVE ;  /* 0x00000000000079c5 */ /* 0x004fcc0000000000 */
        /* <DEDUP_REMOVED lines=18> */
[----:B------:R-:W-:Y:S02]  /*6df0*/  IMAD.MOV.U32 R192, RZ, RZ, R227 ;  /* 0x000000ffffc07224 */ /* 0x000fe400078e00e3 */
[----:B------:R-:W-:Y:S02]  /*6e00*/  IMAD.MOV.U32 R193, RZ, RZ, R226 ;  /* 0x000000ffffc17224 */ /* 0x000fe400078e00e2 */
[----:B------:R-:W-:Y:S02]  /*6e10*/  IMAD.MOV.U32 R194, RZ, RZ, R225 ;  /* 0x000000ffffc27224 */ /* 0x000fe400078e00e1 */
[----:B------:R-:W-:Y:S02]  /*6e20*/  IMAD.MOV.U32 R195, RZ, RZ, R224 ;  /* 0x000000ffffc37224 */ /* 0x000fe400078e00e0 */
[----:B------:R-:W-:Y:S02]  /*6e30*/  IMAD.MOV.U32 R196, RZ, RZ, R23 ;  /* 0x000000ffffc47224 */ /* 0x000fe400078e0017 */
[----:B------:R-:W-:-:S02]  /*6e40*/  IMAD.MOV.U32 R197, RZ, RZ, R22 ;  /* 0x000000ffffc57224 */ /* 0x000fc400078e0016 */
[----:B------:R-:W-:Y:S02]  /*6e50*/  IMAD.MOV.U32 R198, RZ, RZ, R21 ;  /* 0x000000ffffc67224 */ /* 0x000fe400078e0015 */
        /* <DEDUP_REMOVED lines=14> */
[----:B------:R-:W-:Y:S01]  /*6f40*/  IMAD.MOV.U32 R22, RZ, RZ, R8 ;  /* 0x000000ffff167224 */ /* 0x000fe200078e0008 */
[----:B------:R-:W-:Y:S01]  /*6f50*/  STL [R1+0xe8], RZ ;  /* 0x0000e8ff01007387 */ /* 0x000fe20000100800 */
[----:B------:R-:W-:Y:S02]  /*6f60*/  IMAD.MOV.U32 R21, RZ, RZ, R9 ;  /* 0x000000ffff157224 */ /* 0x000fe400078e0009 */
[----:B------:R-:W-:Y:S01]  /*6f70*/  IMAD.MOV.U32 R20, RZ, RZ, R10 ;  /* 0x000000ffff147224 */ /* 0x000fe200078e000a */
[----:B------:R-:W-:Y:S02]  /*6f80*/  WARPGROUP.DEPBAR.LE gsb0, 0x0 ;  /* 0x00008000000079c5 */ /* 0x000fe40000010000 */
[----:B---3--:R-:W-:-:S06]  /*6f90*/  WARPGROUP.ARRIVE ;  /* 0x00000000000079c5 */ /* 0x008fcc0000000000 */
[----:B------:R-:W-:Y:S01]  /*6fa0*/  QGMMA.64x16x32.F32.E4M3.E4M3 R208, gdesc[UR12], R208, gsb0 ;  /* 0x002000000cd079f3 */ /* 0x000fe200080008d0 */
[----:B------:R-:W-:Y:S02]  /*6fb0*/  IMAD.MOV.U32 R8, RZ, RZ, R166 ;  /* 0x000000ffff087224 */ /* 0x000fe400078e00a6 */
[----:B------:R-:W-:Y:S02]  /*6fc0*/  IMAD.MOV.U32 R7, RZ, RZ, R167 ;  /* 0x000000ffff077224 */ /* 0x000fe400078e00a7 */
[----:B------:R-:W-:Y:S01]  /*6fd0*/  IMAD.MOV.U32 R19, RZ, RZ, R11 ;  /* 0x000000ffff137224 */ /* 0x000fe200078e000b */
[----:B------:R-:W2:Y:S01]  /*6fe0*/  LDL.LU.64 R166, [R1+0x500] ;  /* 0x0005000001a67983 */ /* 0x000ea20000300a00 */
[----:B------:R-:W-:Y:S02]  /*6ff0*/  IMAD.MOV.U32 R18, RZ, RZ, R12 ;  /* 0x000000ffff127224 */ /* 0x000fe400078e000c */
[----:B------:R-:W-:Y:S02]  /*7000*/  IMAD.MOV.U32 R10, RZ, RZ, R164 ;  /* 0x000000ffff0a7224 */ /* 0x000fe400078e00a4 */
[----:B------:R-:W-:-:S02]  /*7010*/  IMAD.MOV.U32 R9, RZ, RZ, R165 ;  /* 0x000000ffff097224 */ /* 0x000fc400078e00a5 */
[----:B------:R-:W-:Y:S01]  /*7020*/  IMAD.MOV.U32 R17, RZ, RZ, R13 ;  /* 0x000000ffff117224 */ /* 0x000fe200078e000d */
[----:B------:R-:W2:Y:S01]  /*7030*/  LDL.LU.64 R164, [R1+0x4f8] ;  /* 0x0004f80001a47983 */ /* 0x000ea20000300a00 */
[----:B------:R-:W-:Y:S01]  /*7040*/  IMAD.MOV.U32 R16, RZ, RZ, R14 ;  /* 0x000000ffff107224 */ /* 0x000fe200078e000e */
[----:B------:R-:W-:Y:S01]  /*7050*/  MOV R14, R160 ;  /* 0x000000a0000e7202 */ /* 0x000fe20000000f00 */
[----:B------:R-:W-:Y:S02]  /*7060*/  IMAD.MOV.U32 R12, RZ, RZ, R162 ;  /* 0x000000ffff0c7224 */ /* 0x000fe400078e00a2 */
[----:B------:R-:W-:Y:S02]  /*7070*/  IMAD.MOV.U32 R11, RZ, RZ, R163 ;  /* 0x000000ffff0b7224 */ /* 0x000fe400078e00a3 */
[----:B------:R-:W-:Y:S01]  /*7080*/  IMAD.MOV.U32 R13, RZ, RZ, R161 ;  /* 0x000000ffff0d7224 */ /* 0x000fe200078e00a1 */
[----:B------:R-:W2:Y:S04]  /*7090*/  LDL.LU.64 R162, [R1+0x4f0] ;  /* 0x0004f00001a27983 */ /* 0x000ea80000300a00 */
[----:B------:R-:W2:Y:S04]  /*70a0*/  LDL.LU.64 R160, [R1+0x4e8] ;  /* 0x0004e80001a07983 */ /* 0x000ea80000300a00 */
        /* <DEDUP_REMOVED lines=14> */
[----:B------:R-:W-:Y:S01]  /*7190*/  IMAD.MOV.U32 R0, RZ, RZ, R215 ;  /* 0x000000ffff007224 */ /* 0x000fe200078e00d7 */
[----:B0-----:R-:W4:Y:S04]  /*71a0*/  LDL.LU.64 R198, [R1+0x4c0] ;  /* 0x0004c00001c67983 */ /* 0x001f280000300a00 */
[----:B------:R-:W4:Y:S04]  /*71b0*/  LDL.LU.64 R196, [R1+0x4b8] ;  /* 0x0004b80001c47983 */ /* 0x000f280000300a00 */
[----:B------:R-:W4:Y:S04]  /*71c0*/  LDL.LU.64 R194, [R1+0x4b0] ;  /* 0x0004b00001c27983 */ /* 0x000f280000300a00 */
[----:B------:R-:W4:Y:S04]  /*71d0*/  LDL.LU.64 R192, [R1+0x4a8] ;  /* 0x0004a80001c07983 */ /* 0x000f280000300a00 */
[----:B------:R-:W-:Y:S01]  /*71e0*/  STL.64 [R1], R208 ;  /* 0x000000d001007387 */ /* 0x000fe20000100a00 */
[----:B------:R-:W-:-:S03]  /*71f0*/  IMAD.MOV.U32 R6, RZ, RZ, R213 ;  /* 0x000000ffff067224 */ /* 0x000fc600078e00d5 */
        /* <DEDUP_REMOVED lines=94> */
[----:B------:R-:W-:Y:S01]  /*77e0*/  WARPGROUP.ARRIVE ;  /* 0x00000000000079c5 */ /* 0x000fe20000000000 */
[----:B------:R-:W-:Y:S01]  /*77f0*/  UIADD3 UR49, UR49, 0x406, URZ ;  /* 0x0000040631317890 */ /* 0x000fe2000fffe03f */
[----:B------:R-:W-:Y:S01]  /*7800*/  UMOV UR48, UR56 ;  /* 0x0000003800307c82 */ /* 0x000fe20008000000 */
[----:B------:R-:W-:Y:S01]  /*7810*/  STL.64 [R1+0x460], R214 ;  /* 0x000460d601007387 */ /* 0x000fe20000100a00 */
[----:B------:R-:W-:-:S02]  /*7820*/  ULDC UR4, c[0x0][0x50c] ;  /* 0x0001430000047ab9 */ /* 0x000fc40000000800 */
[----:B------:R-:W-:Y:S01]  /*7830*/  QGMMA.64x16x32.F32.E4M3.E4M3 R32, gdesc[UR44], R32, gsb0 ;  /* 0x002000002c2079f3 */ /* 0x000fe20008000820 */
[----:B------:R-:W-:Y:S01]  /*7840*/  UMOV UR45, 0x40000040 ;  /* 0x40000040002d7882 */ /* 0x000fe20000000000 */
        /* <DEDUP_REMOVED lines=64> */
[----:B------:R-:W-:Y:S01]  /*7c50*/  STL.64 [R1+0x458], R212 ;  /* 0x000458d401007387 */ /* 0x000fe20000100a00 */
[----:B------:R-:W-:Y:S02]  /*7c60*/  WARPGROUP.DEPBAR.LE gsb0, 0x0 ;  /* 0x00008000000079c5 */ /* 0x000fe40000010000 */
[----:B------:R-:W-:-:S06]  /*7c70*/  WARPGROUP.ARRIVE ;  /* 0x00000000000079c5 */ /* 0x000fcc0000000000 */
[----:B------:R-:W-:Y:S01]  /*7c80*/  QGMMA.64x16x32.F32.E4M3.E4M3 R216, gdesc[UR8], R216, gsb0 ;  /* 0x0020000008d879f3 */ /* 0x000fe200080008d8 */
[----:B------:R-:W-:Y:S04]  /*7c90*/  STL.64 [R1+0x450], R210 ;  /* 0x000450d201007387 */ /* 0x000fe80000100a00 */
[----:B------:R-:W-:Y:S04]  /*7ca0*/  STL.64 [R1+0x448], R208 ;  /* 0x000448d001007387 */ /* 0x000fe80000100a00 */
[----:B------:R0:W-:Y:S04]  /*7cb0*/  STL.64 [R1+0x480], R198 ;  /* 0x000480c601007387 */ /* 0x0001e80000100a00 */
[----:B------:R1:W-:Y:S04]  /*7cc0*/  STL.64 [R1+0x478], R196 ;  /* 0x000478c401007387 */ /* 0x0003e80000100a00 */
[----:B------:R2:W-:Y:S04]  /*7cd0*/  STL.64 [R1+0x470], R194 ;  /* 0x000470c201007387 */ /* 0x0005e80000100a00 */
[----:B------:R3:W-:Y:S01]  /*7ce0*/  STL.64 [R1+0x468], R192 ;  /* 0x000468c001007387 */ /* 0x0007e20000100a00 */
[----:B0-----:R-:W-:-:S02]  /*7cf0*/  IMAD.MOV.U32 R198, RZ, RZ, R16 ;  /* 0x000000ffffc67224 */ /* 0x001fc400078e0010 */
[----:B------:R-:W-:Y:S02]  /*7d00*/  IMAD.MOV.U32 R199, RZ, RZ, R15 ;  /* 0x000000ffffc77224 */ /* 0x000fe400078e000f */
[----:B-1----:R-:W-:Y:S02]  /*7d10*/  IMAD.MOV.U32 R196, RZ, RZ, R18 ;  /* 0x000000ffffc47224 */ /* 0x002fe400078e0012 */
[----:B------:R-:W-:Y:S01]  /*7d20*/  IMAD.MOV.U32 R197, RZ, RZ, R17 ;  /* 0x000000ffffc57224 */ /* 0x000fe200078e0011 */
[----:B--2---:R-:W-:Y:S01]  /*7d30*/  MOV R194, R20 ;  /* 0x0000001400c27202 */ /* 0x004fe20000000f00 */
[----:B------:R-:W-:Y:S02]  /*7d40*/  IMAD.MOV.U32 R195, RZ, RZ, R19 ;  /* 0x000000ffffc37224 */ /* 0x000fe400078e0013 */
[----:B---3--:R-:W-:Y:S02]  /*7d50*/  IMAD.MOV.U32 R192, RZ, RZ, R22 ;  /* 0x000000ffffc07224 */ /* 0x008fe400078e0016 */
[----:B------:R-:W-:Y:S01]  /*7d60*/  IMAD.MOV.U32 R193, RZ, RZ, R21 ;  /* 0x000000ffffc17224 */ /* 0x000fe200078e0015 */
[----:B------:R-:W-:Y:S01]  /*7d70*/  UMOV UR46, UR50 ;  /* 0x00000032002e7c82 */ /* 0x000fe20008000000 */
[----:B------:R-:W-:Y:S01]  /*7d80*/  UMOV UR47, UR51 ;  /* 0x00000033002f7c82 */ /* 0x000fe20008000000 */
[----:B------:R-:W-:-:S03]  /*7d90*/  WARPGROUP.DEPBAR.LE gsb0, 0x0 ;  /* 0x00008000000079c5 */ /* 0x000fc60000010000 */
[----:B------:R-:W-:-:S06]  /*7da0*/  WARPGROUP.ARRIVE ;  /* 0x00000000000079c5 */ /* 0x000fcc0000000000 */
        /* <DEDUP_REMOVED lines=25> */
[----:B------:R-:W-:Y:S04]  /*7f40*/  STL.64 [R1+0x20], R192 ;  /* 0x000020c001007387 */ /* 0x000fe80000100a00 */
[----:B------:R-:W-:Y:S04]  /*7f50*/  STL.64 [R1+0x28], R194 ;  /* 0x000028c201007387 */ /* 0x000fe80000100a00 */
[----:B------:R-:W-:Y:S04]  /*7f60*/  STL.64 [R1+0x30], R196 ;  /* 0x000030c401007387 */ /* 0x000fe80000100a00 */
[----:B------:R0:W-:Y:S01]  /*7f70*/  STL.64 [R1+0x38], R198 ;  /* 0x000038c601007387 */ /* 0x0001e20000100a00 */
[----:B------:R-:W-:-:S03]  /*7f80*/  WARPGROUP.DEPBAR.LE gsb0, 0x0 ;  /* 0x00008000000079c5 */ /* 0x000fc60000010000 */
[----:B0-----:R0:W5:Y:S04]  /*7f90*/  LDL.LU.64 R198, [R1+0x480] ;  /* 0x0004800001c67983 */ /* 0x0011680000300a00 */
[----:B------:R0:W5:Y:S04]  /*7fa0*/  LDL.LU.64 R196, [R1+0x478] ;  /* 0x0004780001c47983 */ /* 0x0001680000300a00 */
[----:B------:R0:W5:Y:S04]  /*7fb0*/  LDL.LU.64 R194, [R1+0x470] ;  /* 0x0004700001c27983 */ /* 0x0001680000300a00 */
[----:B------:R0:W5:Y:S04]  /*7fc0*/  LDL.LU.64 R192, [R1+0x468] ;  /* 0x0004680001c07983 */ /* 0x0001680000300a00 */
[----:B------:R-:W-:Y:S04]  /*7fd0*/  STL.64 [R1+0x60], R208 ;  /* 0x000060d001007387 */ /* 0x000fe80000100a00 */
[----:B------:R-:W-:Y:S04]  /*7fe0*/  STL.64 [R1+0x68], R210 ;  /* 0x000068d201007387 */ /* 0x000fe80000100a00 */
[----:B------:R-:W-:Y:S04]  /*7ff0*/  STL.64 [R1+0x70], R212 ;  /* 0x000070d401007387 */ /* 0x000fe80000100a00 */
[----:B------:R1:W-:Y:S01]  /*8000*/  STL.64 [R1+0x78], R214 ;  /* 0x000078d601007387 */ /* 0x0003e20000100a00 */
[----:B------:R-:W-:-:S03]  /*8010*/  UISETP.NE.AND UP0, UPT, UR4, 0x4, UPT ;  /* 0x000000040400788c */ /* 0x000fc6000bf05270 */
[----:B-1----:R0:W5:Y:S04]  /*8020*/  LDL.LU.64 R214, [R1+0x460] ;  /* 0x0004600001d67983 */ /* 0x0021680000300a00 */
[----:B------:R0:W5:Y:S04]  /*8030*/  LDL.LU.64 R212, [R1+0x458] ;  /* 0x0004580001d47983 */ /* 0x0001680000300a00 */
[----:B------:R0:W5:Y:S04]  /*8040*/  LDL.LU.64 R210, [R1+0x450] ;  /* 0x0004500001d27983 */ /* 0x0001680000300a00 */
[----:B------:R0:W5:Y:S04]  /*8050*/  LDL.LU.64 R208, [R1+0x448] ;  /* 0x0004480001d07983 */ /* 0x0001680000300a00 */
[----:B------:R0:W-:Y:S04]  /*8060*/  STL [R1+0xb8], RZ ;  /* 0x0000b8ff01007387 */ /* 0x0001e80000100800 */
[----:B------:R0:W-:Y:S01]  /*8070*/  STL [R1+0xb4], RZ ;  /* 0x0000b4ff01007387 */ /* 0x0001e20000100800 */
[----:B------:R-:W-:-:S03]  /*8080*/  USEL UR4, URZ, 0x1, UP0 ;  /* 0x000000013f047887 */ /* 0x000fc60008000000 */
[----:B------:R0:W-:Y:S04]  /*8090*/  STL [R1+0xb0], RZ ;  /* 0x0000b0ff01007387 */ /* 0x0001e80000100800 */
[----:B------:R0:W-:Y:S04]  /*80a0*/  STL [R1+0xac], RZ ;  /* 0x0000acff01007387 */ /* 0x0001e80000100800 */
[----:B------:R0:W-:Y:S04]  /*80b0*/  STL [R1+0xa8], RZ ;  /* 0x0000a8ff01007387 */ /* 0x0001e80000100800 */
[----:B------:R0:W-:Y:S04]  /*80c0*/  STL [R1+0xa4], RZ ;  /* 0x0000a4ff01007387 */ /* 0x0001e80000100800 */
[----:B------:R0:W-:Y:S01]  /*80d0*/  STL [R1+0xa0], RZ ;  /* 0x0000a0ff01007387 */ /* 0x0001e20000100800 */
[----:B------:R-:W-:-:S02]  /*80e0*/  ISETP.NE.AND P0, PT, RZ, UR4, PT ;  /* 0x00000004ff007c0c */ /* 0x000fc4000bf05270 */
        /* <DEDUP_REMOVED lines=10> */
[----:B------:R-:W-:Y:S01]  /*8190*/  CS2R R8, SRZ ;  /* 0x0000000000087805 */ /* 0x000fe2000001ff00 */
[----:B------:R-:W-:Y:S01]  /*81a0*/  IMAD.MOV.U32 R7, RZ, RZ, RZ ;  /* 0x000000ffff077224 */ /* 0x000fe200078e00ff */
[----:B0-----:R-:W-:Y:S06]  /*81b0*/  @!P0 BRA `(.L_x_22) ;  /* 0x0000002000388947 */ /* 0x001fec0003800000 */
[----:B------:R-:W2:Y:S04]  /*81c0*/  LDL R7, [R1+0x80] ;  /* 0x0000800001077983 */ /* 0x000ea80000100800 */
[----:B------:R-:W3:Y:S04]  /*81d0*/  LDL R8, [R1+0x84] ;  /* 0x0000840001087983 */ /* 0x000ee80000100800 */
[----:B------:R-:W4:Y:S04]  /*81e0*/  LDL R9, [R1+0x88] ;  /* 0x0000880001097983 */ /* 0x000f280000100800 */
        /* <DEDUP_REMOVED lines=18> */
[----:B------:R0:W-:Y:S04]  /*8310*/  STL [R1+0x47c], R35 ;  /* 0x00047c2301007387 */ /* 0x0001e80000100800 */
[----:B0-----:R-:W2:Y:S04]  /*8320*/  LDL R35, [R1+0x54] ;  /* 0x0000540001237983 */ /* 0x001ea80000100800 */
[----:B------:R0:W-:Y:S04]  /*8330*/  STL [R1+0x478], R36 ;  /* 0x0004782401007387 */ /* 0x0001e80000100800 */
[----:B0-----:R-:W3:Y:S04]  /*8340*/  LDL R36, [R1+0x58] ;  /* 0x0000580001247983 */ /* 0x001ee80000100800 */
[----:B------:R0:W-:Y:S04]  /*8350*/  STL [R1+0x474], R37 ;  /* 0x0004742501007387 */ /* 0x0001e80000100800 */
[----:B0-----:R-:W4:Y:S04]  /*8360*/  LDL R37, [R1+0x5c] ;  /* 0x00005c0001257983 */ /* 0x001f280000100800 */
        /* <DEDUP_REMOVED lines=17> */
[----:B0-----:R-:W4:Y:S04]  /*8480*/  LDL R30, [R1] ;  /* 0x00000000011e7983 */ /* 0x001f280000100800 */
[----:B------:R0:W-:Y:S04]  /*8490*/  STL [R1+0x44c], R31 ;  /* 0x00044c1f01007387 */ /* 0x0001e80000100800 */
[----:B0-----:R-:W4:Y:S04]  /*84a0*/  LDL R31, [R1+0x4] ;  /* 0x00000400011f7983 */ /* 0x001f280000100800 */
[----:B------:R0:W-:Y:S04]  /*84b0*/  STL [R1+0x448], R4 ;  /* 0x0004480401007387 */ /* 0x0001e80000100800 */
[----:B0-----:R-:W4:Y:S04]  /*84c0*/  LDL R4, [R1+0x8] ;  /* 0x0000080001047983 */ /* 0x001f280000100800 */
[----:B------:R0:W-:Y:S04]  /*84d0*/  STL [R1+0x444], R2 ;  /* 0x0004440201007387 */ /* 0x0001e80000100800 */
[----:B------:R-:W4:Y:S04]  /*84e0*/  LDL R3, [R1+0x10] ;  /* 0x0000100001037983 */ /* 0x000f280000100800 */
[----:B0-----:R-:W4:Y:S01]  /*84f0*/  LDL R2, [R1+0xc] ;  /* 0x00000c0001027983 */ /* 0x001f220000100800 */
[----:B--2---:R-:W-:-:S03]  /*8500*/  FADD R228, RZ, R35 ;  /* 0x00000023ffe47221 */ /* 0x004fc60000000000 */
[----:B------:R-:W2:Y:S01]  /*8510*/  LDL.LU R35, [R1+0x47c] ;  /* 0x00047c0001237983 */ /* 0x000ea20000300800 */
[----:B---3--:R-:W-:-:S03]  /*8520*/  FADD R229, RZ, R36 ;  /* 0x00000024ffe57221 */ /* 0x008fc60000000000 */
[----:B------:R-:W3:Y:S01]  /*8530*/  LDL.LU R36, [R1+0x478] ;  /* 0x0004780001247983 */ /* 0x000ee20000300800 */
[----:B----4-:R-:W-:-:S05]  /*8540*/  FADD R37, RZ, R37 ;  /* 0x00000025ff257221 */ /* 0x010fca0000000000 */
[----:B------:R0:W-:Y:S01]  /*8550*/  STL [R1+0xa0], R37 ;  /* 0x0000a02501007387 */ /* 0x0001e20000100800 */
[----:B------:R-:W-:-:S03]  /*8560*/  FADD R38, RZ, R38 ;  /* 0x00000026ff267221 */ /* 0x000fc60000000000 */
[----:B0-----:R-:W4:Y:S04]  /*8570*/  LDL.LU R37, [R1+0x474] ;  /* 0x0004740001257983 */ /* 0x001f280000300800 */
        /* <DEDUP_REMOVED lines=31> */
[----:B------:R-:W-:-:S01]  /*8770*/  FADD R3, RZ, R3 ;  /* 0x00000003ff037221 */ /* 0x000fc20000000000 */
[----:B------:R-:W-:Y:S02]  /*8780*/  FADD R2, RZ, R2 ;  /* 0x00000002ff027221 */ /* 0x000fe40000000000 */
[----:B0-----:R0:W5:Y:S04]  /*8790*/  LDL.LU R4, [R1+0x448] ;  /* 0x0004480001047983 */ /* 0x0011680000300800 */
[----:B------:R1:W-:Y:S04]  /*87a0*/  STL [R1+0xd0], R2 ;  /* 0x0000d00201007387 */ /* 0x0003e80000100800 */
[----:B-1----:R0:W5:Y:S04]  /*87b0*/  LDL.LU R2, [R1+0x444] ;  /* 0x0004440001027983 */ /* 0x0021680000300800 */
[----:B------:R1:W-:Y:S02]  /*87c0*/  STL [R1+0xd4], R3 ;  /* 0x0000d40301007387 */ /* 0x0003e40000100800 */
[----:B-1----:R-:W-:-:S01]  /*87d0*/  FADD R3, RZ, R6 ;  /* 0x00000006ff037221 */ /* 0x002fc20000000000 */
[----:B------:R-:W-:Y:S01]  /*87e0*/  FADD R6, RZ, R5 ;  /* 0x00000005ff067221 */ /* 0x000fe20000000000 */
[----:B------:R-:W-:-:S01]  /*87f0*/  FADD R5, RZ, R0 ;  /* 0x00000000ff057221 */ /* 0x000fc20000000000 */
[----:B------:R-:W-:-:S02]  /*8800*/  FADD R0, RZ, R217 ;  /* 0x000000d9ff007221 */ /* 0x000fc40000000000 */
[----:B------:R1:W-:Y:S04]  /*8810*/  STL [R1+0xd8], R3 ;  /* 0x0000d80301007387 */ /* 0x0003e80000100800 */
[----:B------:R-:W-:Y:S01]  /*8820*/  STL [R1+0xdc], R6 ;  /* 0x0000dc0601007387 */ /* 0x000fe20000100800 */
[----:B-1----:R-:W-:-:S03]  /*8830*/  FADD R3, RZ, R216 ;  /* 0x000000d8ff037221 */ /* 0x002fc60000000000 */
[----:B------:R1:W-:Y:S04]  /*8840*/  STL [R1+0xe0], R5 ;  /* 0x0000e00501007387 */ /* 0x0003e80000100800 */
[----:B------:R0:W-:Y:S04]  /*8850*/  STL [R1+0xe4], R3 ;  /* 0x0000e40301007387 */ /* 0x0001e80000100800 */
[----:B------:R0:W-:Y:S01]  /*8860*/  STL [R1+0xe8], R0 ;  /* 0x0000e80001007387 */ /* 0x0001e20000100800 */
[----:B-1----:R-:W-:-:S01]  /*8870*/  FADD R5, RZ, R218 ;  /* 0x000000daff057221 */ /* 0x002fc20000000000 */
[----:B0-----:R-:W-:-:S04]  /*8880*/  FADD R3, RZ, R219 ;  /* 0x000000dbff037221 */ /* 0x001fc80000000000 */
[----:B------:R0:W-:Y:S01]  /*8890*/  STL [R1+0xec], R5 ;  /* 0x0000ec0501007387 */ /* 0x0001e20000100800 */
[----:B------:R-:W-:-:S03]  /*88a0*/  FADD R0, RZ, R220 ;  /* 0x000000dcff007221 */ /* 0x000fc60000000000 */
[----:B------:R1:W-:Y:S04]  /*88b0*/  STL [R1+0xf0], R3 ;  /* 0x0000f00301007387 */ /* 0x0003e80000100800 */
[----:B------:R1:W-:Y:S01]  /*88c0*/  STL [R1+0xf4], R0 ;  /* 0x0000f40001007387 */ /* 0x0003e20000100800 */
[----:B0-----:R-:W-:-:S01]  /*88d0*/  FADD R5, RZ, R221 ;  /* 0x000000ddff057221 */ /* 0x001fc20000000000 */
[----:B-1----:R-:W-:-:S04]  /*88e0*/  FADD R3, RZ, R222 ;  /* 0x000000deff037221 */ /* 0x002fc80000000000 */
[----:B------:R0:W-:Y:S01]  /*88f0*/  STL [R1+0xf8], R5 ;  /* 0x0000f80501007387 */ /* 0x0001e20000100800 */
[----:B------:R-:W-:-:S03]  /*8900*/  FADD R0, RZ, R223 ;  /* 0x000000dfff007221 */ /* 0x000fc60000000000 */
[----:B------:R1:W-:Y:S04]  /*8910*/  STL [R1+0xfc], R3 ;  /* 0x0000fc0301007387 */ /* 0x0003e80000100800 */
[----:B------:R1:W-:Y:S01]  /*8920*/  STL [R1+0x100], R0 ;  /* 0x0001000001007387 */ /* 0x0003e20000100800 */
[----:B0----5:R-:W-:-:S01]  /*8930*/  FADD R5, RZ, R208 ;  /* 0x000000d0ff057221 */ /* 0x021fc20000000000 */
[----:B-1----:R-:W-:-:S04]  /*8940*/  FADD R3, RZ, R209 ;  /* 0x000000d1ff037221 */ /* 0x002fc80000000000 */
[----:B------:R0:W-:Y:S01]  /*8950*/  STL [R1+0x104], R5 ;  /* 0x0001040501007387 */ /* 0x0001e20000100800 */
[----:B------:R-:W-:-:S03]  /*8960*/  FADD R0, RZ, R210 ;  /* 0x000000d2ff007221 */ /* 0x000fc60000000000 */
[----:B------:R1:W-:Y:S04]  /*8970*/  STL [R1+0x108], R3 ;  /* 0x0001080301007387 */ /* 0x0003e80000100800 */
[----:B------:R2:W-:Y:S01]  /*8980*/  STL [R1+0x10c], R0 ;  /* 0x00010c0001007387 */ /* 0x0005e20000100800 */
[----:B0-----:R-:W-:-:S01]  /*8990*/  FADD R5, RZ, R211 ;  /* 0x000000d3ff057221 */ /* 0x001fc20000000000 */
[----:B-1----:R-:W-:-:S04]  /*89a0*/  FADD R3, RZ, R212 ;  /* 0x000000d4ff037221 */ /* 0x002fc80000000000 */
[----:B------:R0:W-:Y:S01]  /*89b0*/  STL [R1+0x110], R5 ;  /* 0x0001100501007387 */ /* 0x0001e20000100800 */
[----:B--2---:R-:W-:-:S03]  /*89c0*/  FADD R0, RZ, R213 ;  /* 0x000000d5ff007221 */ /* 0x004fc60000000000 */
        /* <DEDUP_REMOVED lines=350> */
[----:B---3--:R-:W-:-:S01]  /*9fb0*/  FADD R5, RZ, R36 ;  /* 0x00000024ff057221 */ /* 0x008fc20000000000 */
[----:B----4-:R-:W-:-:S04]  /*9fc0*/  FADD R3, RZ, R37 ;  /* 0x00000025ff037221 */ /* 0x010fc80000000000 */
[----:B------:R1:W-:Y:S01]  /*9fd0*/  STL [R1+0x3d4], R5 ;  /* 0x0003d40501007387 */ /* 0x0003e20000100800 */
[----:B0-----:R-:W-:-:S03]  /*9fe0*/  FADD R0, RZ, R38 ;  /* 0x00000026ff007221 */ /* 0x001fc60000000000 */
[----:B------:R0:W-:Y:S04]  /*9ff0*/  STL [R1+0x3d8], R3 ;  /* 0x0003d80301007387 */ /* 0x0001e80000100800 */
[----:B------:R2:W-:Y:S01]  /*a000*/  STL [R1+0x3dc], R0 ;  /* 0x0003dc0001007387 */ /* 0x0005e20000100800 */
[----:B-1----:R-:W-:-:S01]  /*a010*/  FADD R5, RZ, R39 ;  /* 0x00000027ff057221 */ /* 0x002fc20000000000 */
[----:B0-----:R-:W-:-:S04]  /*a020*/  FADD R3, RZ, R24 ;  /* 0x00000018ff037221 */ /* 0x001fc80000000000 */
        /* <DEDUP_REMOVED lines=12> */
[----:B------:R-:W-:Y:S01]  /*a0f0*/  STL [R1+0x3f8], R5 ;  /* 0x0003f80501007387 */ /* 0x000fe20000100800 */
[----:B--2---:R-:W-:-:S03]  /*a100*/  FADD R0, RZ, R31 ;  /* 0x0000001fff007221 */ /* 0x004fc60000000000 */
[----:B------:R0:W-:Y:S04]  /*a110*/  STL [R1+0x3fc], R3 ;  /* 0x0003fc0301007387 */ /* 0x0001e80000100800 */
[----:B------:R1:W-:Y:S01]  /*a120*/  STL [R1+0x400], R0 ;  /* 0x0004000001007387 */ /* 0x0003e20000100800 */
[----:B------:R-:W-:Y:S01]  /*a130*/  UMOV UR5, URZ ;  /* 0x0000003f00057c82 */ /* 0x000fe20008000000 */
[----:B------:R-:W-:Y:S01]  /*a140*/  FADD R7, RZ, R7 ;  /* 0x00000007ff077221 */ /* 0x000fe20000000000 */
[----:B------:R-:W-:-:S01]  /*a150*/  FADD R8, RZ, R8 ;  /* 0x00000008ff087221 */ /* 0x000fc20000000000 */
        /* <DEDUP_REMOVED lines=19> */
[----:B01----:R-:W-:-:S07]  /*a290*/  IMAD.U32 R3, RZ, RZ, UR5 ;  /* 0x00000005ff037e24 */ /* 0x003fce000f8e00ff */
.L_x_22:
[----:B------:R-:W2:Y:S01]  /*a2a0*/  LDL R0, [R1+0x42c] ;  /* 0x00042c0001007983 */ /* 0x000ea20000100800 */
[----:B------:R-:W-:-:S13]  /*a2b0*/  R2UR UR5, R4 ;  /* 0x00000000040572ca */ /* 0x000fda00000e0000 */
[----:B------:R-:W-:-:S04]  /*a2c0*/  UIADD3 UR5, UR5, 0x1, URZ ;  /* 0x0000000105057890 */ /* 0x000fc8000fffe03f */
[----:B------:R-:W-:-:S04]  /*a2d0*/  UISETP.NE.AND UP0, UPT, UR5, 0x4, UPT ;  /* 0x000000040500788c */ /* 0x000fc8000bf05270 */
[----:B------:R-:W-:Y:S02]  /*a2e0*/  USEL UR6, URZ, 0x1, UP0 ;  /* 0x000000013f067887 */ /* 0x000fe40008000000 */
[----:B------:R-:W-:-:S03]  /*a2f0*/  USEL UR8, UR5, URZ, UP0 ;  /* 0x0000003f05087287 */ /* 0x000fc60008000000 */
[----:B------:R-:W-:Y:S01]  /*a300*/  UMOV UR5, 0x1 ;  /* 0x0000000100057882 */ /* 0x000fe20000000000 */
[----:B--2---:R-:W-:Y:S02]  /*a310*/  R2UR UR7, R0 ;  /* 0x00000000000772ca */ /* 0x004fe400000e0000 */
[----:B------:R-:W-:-:S11]  /*a320*/  IMAD.U32 R0, RZ, RZ, UR8 ;  /* 0x00000008ff007e24 */ /* 0x000fd6000f8e00ff */
[----:B------:R-:W-:-:S06]  /*a330*/  ULOP3.LUT UR6, UR7, UR6, URZ, 0x3c, !UPT ;  /* 0x0000000607067292 */ /* 0x000fcc000f8e3c3f */
[----:B------:R-:W-:-:S07]  /*a340*/  IMAD.U32 R4, RZ, RZ, UR6 ;  /* 0x00000006ff047e24 */ /* 0x000fce000f8e00ff */
.L_x_17:
[----:B------:R-:W2:Y:S02]  /*a350*/  LDL R5, [R1+0x438] ;  /* 0x0004380001057983 */ /* 0x000ea40000100800 */
[----:B--2---:R-:W-:-:S13]  /*a360*/  R2UR UR7, R5 ;  /* 0x00000000050772ca */ /* 0x004fda00000e0000 */
[----:B------:R-:W-:-:S04]  /*a370*/  UISETP.LT.AND UP0, UPT, UR7, 0x1, UPT ;  /* 0x000000010700788c */ /* 0x000fc8000bf01270 */
[----:B------:R-:W-:-:S04]  /*a380*/  USEL UR6, UR7, 0x1, UP0 ;  /* 0x0000000107067887 */ /* 0x000fc80008000000 */
[----:B------:R-:W-:-:S04]  /*a390*/  UIADD3 UR6, UR7, -UR6, URZ ;  /* 0x8000000607067290 */ /* 0x000fc8000fffe03f */
[----:B------:R-:W-:-:S06]  /*a3a0*/  UISETP.GE.AND UP0, UPT, UR6, 0x1, UPT ;  /* 0x000000010600788c */ /* 0x000fcc000bf06270 */
[----:B------:R-:W-:-:S13]  /*a3b0*/  PLOP3.LUT P0, PT, PT, PT, UP0, 0x80, 0x0 ;  /* 0x000000000000781c */ /* 0x000fda0003f0f008 */
[----:B------:R-:W-:Y:S05]  /*a3c0*/  @!P0 BRA `(.L_x_23) ;  /* 0x00000080002c8947 */ /* 0x000fea0003800000 */
[----:B------:R-:W2:Y:S01]  /*a3d0*/  LDL R5, [R1+0x424] ;  /* 0x0004240001057983 */ /* 0x000ea20000100800 */
[----:B------:R-:W-:-:S05]  /*a3e0*/  IMAD.U32 R2, RZ, RZ, UR6 ;  /* 0x00000006ff027e24 */ /* 0x000fca000f8e00ff */
[----:B------:R0:W-:Y:S01]  /*a3f0*/  STL [R1+0x404], R2 ;  /* 0x0004040201007387 */ /* 0x0001e20000100800 */
[----:B--2---:R-:W-:-:S13]  /*a400*/  R2UR UR6, R5 ;  /* 0x00000000050672ca */ /* 0x004fda00000e0000 */
[----:B0-----:R-:W-:-:S07]  /*a410*/  IMAD.U32 R5, RZ, RZ, UR6 ;  /* 0x00000006ff057e24 */ /* 0x001fce000f8e00ff */
.L_x_31:
[----:B------:R-:W2:Y:S02]  /*a420*/  LDL R2, [R1+0x40c] ;  /* 0x00040c0001027983 */ /* 0x000ea40000100800 */
[----:B--2---:R-:W-:-:S13]  /*a430*/  R2UR UR6, R2 ;  /* 0x00000000020672ca */ /* 0x004fda00000e0000 */
[----:B------:R-:W-:-:S06]  /*a440*/  UISETP.NE.AND UP0, UPT, UR6, 0x3, UPT ;  /* 0x000000030600788c */ /* 0x000fcc000bf05270 */
[----:B------:R-:W-:-:S13]  /*a450*/  PLOP3.LUT P1, PT, PT, PT, UP0, 0x80, 0x0 ;  /* 0x000000000000781c */ /* 0x000fda0003f2f008 */
[----:B------:R-:W-:Y:S05]  /*a460*/  @!P1 BRA `(.L_x_24) ;  /* 0x0000000000049947 */ /* 0x000fea0003800000 */
[----:B------:R-:W-:Y:S01]  /*a470*/  BPT.TRAP 0x1 ;  /* 0x000000040000795c */ /* 0x000fe20000300000 */
.L_x_24:
[----:B------:R-:W0:Y:S01]  /*a480*/  S2UR UR7, SR_CgaCtaId ;  /* 0x00000000000779c3 */ /* 0x000e220000008800 */
[----:B------:R-:W-:Y:S01]  /*a490*/  R2UR UR9, R0 ;  /* 0x00000000000972ca */ /* 0x000fe200000e0000 */
[----:B------:R-:W-:Y:S01]  /*a4a0*/  UMOV UR6, 0x400 ;  /* 0x0000040000067882 */ /* 0x000fe20000000000 */
[----:B------:R-:W-:-:S13]  /*a4b0*/  R2UR UR8, R4 ;  /* 0x00000000040872ca */ /* 0x000fda00000e0000 */
[----:B------:R-:W-:-:S05]  /*a4c0*/  IMAD.U32 R6, RZ, RZ, UR8 ;  /* 0x00000008ff067e24 */ /* 0x000fca000f8e00ff */
[----:B------:R-:W-:Y:S01]  /*a4d0*/  SHF.L.U32 R6, R6, 0x1f, RZ ;  /* 0x0000001f06067819 */ /* 0x000fe200000006ff */
[----:B0-----:R-:W-:-:S04]  /*a4e0*/  ULEA UR10, UR7, UR6, 0x18 ;  /* 0x00000006070a7291 */ /* 0x001fc8000f8ec03f */
[----:B------:R-:W-:Y:S02]  /*a4f0*/  ULEA UR6, UR9, UR10, 0x3 ;  /* 0x0000000a09067291 */ /* 0x000fe4000f8e183f */
[----:B------:R-:W-:-:S07]  /*a500*/  IMAD.U32 R2, RZ, RZ, UR10 ;  /* 0x0000000aff027e24 */ /* 0x000fce000f8e00ff */
[----:B------:R0:W1:Y:S01]  /*a510*/  SYNCS.PHASECHK.TRANS64.TRYWAIT P0, [UR6], R6 ;  /* 0x00000006ff0075a7 */ /* 0x0000620008000146 */
[----:B------:R-:W-:Y:S05]  /*a520*/  @!P1 BRA `(.L_x_25) ;  /* 0x0000000000049947 */ /* 0x000fea0003800000 */
[----:B------:R-:W-:Y:S01]  /*a530*/  BPT.TRAP 0x1 ;  /* 0x000000040000795c */ /* 0x000fe20000300000 */
.L_x_25:
[----:B-1----:R-:W-:Y:S05]  /*a540*/  @P0 BRA `(.L_x_26) ;  /* 0x0000000000080947 */ /* 0x002fea0003800000 */
[----:B------:R-:W1:Y:S02]  /*a550*/  SYNCS.PHASECHK.TRANS64.TRYWAIT P0, [UR6], R6 ;  /* 0x00000006ff0075a7 */ /* 0x000e640008000146 */
[----:B-1----:R-:W-:Y:S05]  /*a560*/  @!P0 BRA `(.L_x_27) ;  /* 0x0000021000808947 */ /* 0x002fea0003800000 */
.L_x_26:
[----:B0-----:R-:W2:Y:S04]  /*a570*/  LDL R6, [R1+0x408] ;  /* 0x0004080001067983 */ /* 0x001ea80000100800 */
        /* <DEDUP_REMOVED lines=8> */
[----:B0-----:R-:W3:Y:S04]  /*a600*/  LDL.LU.64 R216, [R1+0x80] ;  /* 0x0000800001d87983 */ /* 0x001ee80000300a00 */
[----:B------:R-:W3:Y:S04]  /*a610*/  LDL.LU.64 R218, [R1+0x88] ;  /* 0x0000880001da7983 */ /* 0x000ee80000300a00 */
[----:B------:R-:W3:Y:S04]  /*a620*/  LDL.LU.64 R220, [R1+0x90] ;  /* 0x0000900001dc7983 */ /* 0x000ee80000300a00 */
[----:B------:R-:W3:Y:S01]  /*a630*/  LDL.LU.64 R222, [R1+0x98] ;  /* 0x0000980001de7983 */ /* 0x000ee20000300a00 */
[----:B------:R-:W-:-:S03]  /*a640*/  R2UR UR6, R2 ;  /* 0x00000000020672ca */ /* 0x000fc600000e0000 */
[----:B------:R-:W-:Y:S04]  /*a650*/  STL [R1+0x564], R227 ;  /* 0x000564e301007387 */ /* 0x000fe80000100800 */
[----:B------:R-:W-:Y:S04]  /*a660*/  STL [R1+0x560], R226 ;  /* 0x000560e201007387 */ /* 0x000fe80000100800 */
[----:B------:R-:W-:Y:S02]  /*a670*/  STL [R1+0x55c], R225 ;  /* 0x00055ce101007387 */ /* 0x000fe40000100800 */
[----:B------:R-:W-:-:S02]  /*a680*/  UIADD3 UR6, UR6, 0x18100, URZ ;  /* 0x0001810006067890 */ /* 0x000fc4000fffe03f */
[----:B------:R-:W-:Y:S01]  /*a690*/  STL [R1+0x558], R224 ;  /* 0x000558e001007387 */ /* 0x000fe20000100800 */
[----:B-----5:R-:W-:-:S03]  /*a6a0*/  R2UR UR7, R0 ;  /* 0x00000000000772ca */ /* 0x020fc600000e0000 */
[----:B------:R-:W-:Y:S01]  /*a6b0*/  STL [R1+0x4c4], R20 ;  /* 0x0004c41401007387 */ /* 0x000fe20000100800 */
[----:B------:R-:W-:-:S03]  /*a6c0*/  USHF.R.U32.HI UR6, URZ, 0x4, UR6 ;  /* 0x000000043f067899 */ /* 0x000fc60008011606 */
[----:B------:R-:W-:Y:S01]  /*a6d0*/  STL [R1+0x4c0], R19 ;  /* 0x0004c01301007387 */ /* 0x000fe20000100800 */
[----:B------:R-:W-:-:S03]  /*a6e0*/  UISETP.NE.AND UP0, UPT, UR4, URZ, UPT ;  /* 0x0000003f0400728c */ /* 0x000fc6000bf05270 */
[----:B------:R-:W-:Y:S04]  /*a6f0*/  STL [R1+0x4bc], R18 ;  /* 0x0004bc1201007387 */ /* 0x000fe80000100800 */
[----:B------:R-:W-:Y:S01]  /*a700*/  STL [R1+0x4b8], R17 ;  /* 0x0004b81101007387 */ /* 0x000fe20000100800 */
[----:B------:R-:W-:-:S03]  /*a710*/  ULOP3.LUT UR4, UR6, 0x3fff, URZ, 0xc0, !UPT ;  /* 0x00003fff06047892 */ /* 0x000fc6000f8ec03f */
[----:B------:R0:W-:Y:S04]  /*a720*/  STL [R1+0x4b4], R16 ;  /* 0x0004b41001007387 */ /* 0x0001e80000100800 */
[----:B------:R-:W-:Y:S01]  /*a730*/  STL.64 [R1+0x550], R22 ;  /* 0x0005501601007387 */ /* 0x000fe20000100a00 */
[----:B------:R-:W-:-:S03]  /*a740*/  USEL UR5, UR5, URZ, !UP0 ;  /* 0x0000003f05057287 */ /* 0x000fc6000c000000 */
[----:B------:R1:W-:Y:S04]  /*a750*/  STL [R1+0x548], R21 ;  /* 0x0005481501007387 */ /* 0x0003e80000100800 */
[----:B------:R-:W-:Y:S01]  /*a760*/  STL [R1+0x4b0], R15 ;  /* 0x0004b00f01007387 */ /* 0x000fe20000100800 */
[----:B------:R-:W-:-:S03]  /*a770*/  ULOP3.LUT UR4, UR4, 0x10000, URZ, 0xfc, !UPT ;  /* 0x0001000004047892 */ /* 0x000fc6000f8efc3f */
[----:B------:R-:W-:Y:S04]  /*a780*/  STL [R1+0x4ac], R14 ;  /* 0x0004ac0e01007387 */ /* 0x000fe80000100800 */
[----:B------:R-:W-:Y:S01]  /*a790*/  STL [R1+0x4a8], R13 ;  /* 0x0004a80d01007387 */ /* 0x000fe20000100800 */
[----:B------:R-:W-:-:S03]  /*a7a0*/  UISETP.NE.U32.AND UP0, UPT, UR5, URZ, UPT ;  /* 0x0000003f0500728c */ /* 0x000fc6000bf05070 */
[----:B------:R-:W-:Y:S04]  /*a7b0*/  STL [R1+0x4a4], R12 ;  /* 0x0004a40c01007387 */ /* 0x000fe80000100800 */
[----:B------:R4:W-:Y:S01]  /*a7c0*/  STL [R1+0x4a0], R11 ;  /* 0x0004a00b01007387 */ /* 0x0009e20000100800 */
[----:B------:R-:W-:-:S03]  /*a7d0*/  UIMAD UR4, UR7, 0x780, UR4 ;  /* 0x00000780070478a4 */ /* 0x000fc6000f8e0204 */
[----:B------:R4:W-:Y:S04]  /*a7e0*/  STL [R1+0x49c], R10 ;  /* 0x00049c0a01007387 */ /* 0x0009e80000100800 */
[----:B------:R-:W-:Y:S04]  /*a7f0*/  STL [R1+0x498], R9 ;  /* 0x0004980901007387 */ /* 0x000fe80000100800 */
[----:B------:R-:W-:Y:S04]  /*a800*/  STL [R1+0x494], R8 ;  /* 0x0004940801007387 */ /* 0x000fe80000100800 */
[----:B------:R4:W-:Y:S04]  /*a810*/  STL [R1+0x490], R7 ;  /* 0x0004900701007387 */ /* 0x0009e80000100800 */
[----:B------:R4:W-:Y:S04]  /*a820*/  STL [R1+0x48c], R5 ;  /* 0x00048c0501007387 */ /* 0x0009e80000100800 */
[----:B------:R4:W-:Y:S04]  /*a830*/  STL [R1+0x488], R4 ;  /* 0x0004880401007387 */ /* 0x0009e80000100800 */
[----:B------:R-:W4:Y:S01]  /*a840*/  LDL.LU.64 R200, [R1+0x40] ;  /* 0x0000400001c87983 */ /* 0x000f220000300a00 */
[----:B------:R-:W-:-:S03]  /*a850*/  UMOV UR9, 0x40000040 ;  /* 0x4000004000097882 */ /* 0x000fc60000000000 */
[----:B------:R-:W4:Y:S01]  /*a860*/  LDL.LU.64 R202, [R1+0x48] ;  /* 0x0000480001ca7983 */ /* 0x000f220000300a00 */
[----:B------:R-:W-:Y:S01]  /*a870*/  UMOV UR10, UR4 ;  /* 0x00000004000a7c82 */ /* 0x000fe20008000000 */
[----:B------:R-:W-:Y:S02]  /*a880*/  UMOV UR11, 0x40000040 ;  /* 0x40000040000b7882 */ /* 0x000fe40000000000 */
[----:B------:R-:W4:Y:S04]  /*a890*/  LDL.LU.64 R204, [R1+0x50] ;  /* 0x0000500001cc7983 */ /* 0x000f280000300a00 */
[----:B------:R-:W4:Y:S04]  /*a8a0*/  LDL.LU.64 R206, [R1+0x58] ;  /* 0x0000580001ce7983 */ /* 0x000f280000300a00 */
[----:B0-----:R-:W4:Y:S04]  /*a8b0*/  LDL.LU.64 R16, [R1+0x20] ;  /* 0x0000200001107983 */ /* 0x001f280000300a00 */
[----:B------:R-:W4:Y:S04]  /*a8c0*/  LDL.LU.64 R18, [R1+0x28] ;  /* 0x0000280001127983 */ /* 0x000f280000300a00 */
[----:B-1----:R-:W4:Y:S04]  /*a8d0*/  LDL.LU.64 R20, [R1+0x30] ;  /* 0x0000300001147983 */ /* 0x002f280000300a00 */
[----:B------:R-:W4:Y:S01]  /*a8e0*/  LDL.LU.64 R22, [R1+0x38] ;  /* 0x0000380001167983 */ /* 0x000f220000300a00 */
[----:B--2---:R-:W-:-:S13]  /*a8f0*/  R2UR UR8, R6 ;  /* 0x00000000060872ca */ /* 0x004fda00000e0000 */
[----:B------:R-:W-:-:S04]  /*a900*/  ULOP3.LUT UR6, UR8, 0x10000, URZ, 0xfc, !UPT ;  /* 0x0001000008067892 */ /* 0x000fc8000f8efc3f */
[----:B------:R-:W-:-:S07]  /*a910*/  UIMAD UR6, UR7, 0x600, UR6 ;  /* 0x00000600070678a4 */ /* 0x000fce000f8e0206 */
[----:B------:R-:W-:Y:S01]  /*a920*/  UMOV UR8, UR6 ;  /* 0x0000000600087c82 */ /* 0x000fe20008000000 */
[----:B---3--:R-:W-:-:S06]  /*a930*/  WARPGROUP.ARRIVE ;  /* 0x00000000000079c5 */ /* 0x008fcc0000000000 */
[----:B------:R-:W-:Y:S03]  /*a940*/  QGMMA.64x16x32.F32.E4M3.E4M3 R216, gdesc[UR8], R216, UP0, gsb0 ;  /* 0x0020000008d879f3 */ /* 0x000fe6000b8008d8 */
[----:B------:R-:W-:Y:S02]  /*a950*/  WARPGROUP.DEPBAR.LE gsb0, 0x0 ;  /* 0x00008000000079c5 */ /* 0x000fe40000010000 */
[----:B----4-:R-:W-:Y:S02]  /*a960*/  IMAD.MOV.U32 R11, RZ, RZ, R216 ;  /* 0x000000ffff0b7224 */ /* 0x010fe400078e00d8 */
[----:B------:R-:W-:Y:S01]  /*a970*/  IMAD.MOV.U32 R10, RZ, RZ, R217 ;  /* 0x000000ffff0a7224 */ /* 0x000fe200078e00d9 */
[----:B------:R-:W-:Y:S01]  /*a980*/  MOV R7, R220 ;  /* 0x000000dc00077202 */ /* 0x000fe20000000f00 */
[----:B------:R-:W-:Y:S01]  /*a990*/  IMAD.MOV.U32 R9, RZ, RZ, R218 ;  /* 0x000000ffff097224 */ /* 0x000fe200078e00da */
[----:B------:R-:W2:Y:S01]  /*a9a0*/  LDL.LU.64 R216, [R1] ;  /* 0x0000000001d87983 */ /* 0x000ea20000300a00 */
[----:B------:R-:W-:-:S02]  /*a9b0*/  IMAD.MOV.U32 R8, RZ, RZ, R219 ;  /* 0x000000ffff087224 */ /* 0x000fc400078e00db */
[----:B------:R-:W-:Y:S01]  /*a9c0*/  IMAD.MOV.U32 R6, RZ, RZ, R221 ;  /* 0x000000ffff067224 */ /* 0x000fe200078e00dd */
[----:B------:R-:W2:Y:S01]  /*a9d0*/  LDL.LU.64 R218, [R1+0x8] ;  /* 0x0000080001da7983 */ /* 0x000ea20000300a00 */
[----:B------:R-:W-:Y:S02]  /*a9e0*/  IMAD.MOV.U32 R5, RZ, RZ, R222 ;  /* 0x000000ffff057224 */ /* 0x000fe400078e00de */
[----:B------:R-:W-:Y:S01]  /*a9f0*/  IMAD.MOV.U32 R4, RZ, RZ, R223 ;  /* 0x000000ffff047224 */ /* 0x000fe200078e00df */
[----:B------:R-:W2:Y:S04]  /*aa00*/  LDL.LU.64 R220, [R1+0x10] ;  /* 0x0000100001dc7983 */ /* 0x000ea80000300a00 */
[----:B------:R-:W2:Y:S01]  /*aa10*/  LDL.LU.64 R222, [R1+0x18] ;  /* 0x0000180001de7983 */ /* 0x000ea20000300a00 */
[----:B------:R-:W-:Y:S01]  /*aa20*/  UIADD3 UR7, UR4, 0x80, URZ ;  /* 0x0000008004077890 */ /* 0x000fe2000fffe03f */
[----:B------:R-:W-:Y:S01]  /*aa30*/  UMOV UR16, UR8 ;  /* 0x0000000800107c82 */ /* 0x000fe20008000000 */
[----:B------:R-:W-:Y:S01]  /*aa40*/  UMOV UR17, UR9 ;  /* 0x0000000900117c82 */ /* 0x000fe20008000000 */
[----:B------:R-:W-:-:S04]  /*aa50*/  UMOV UR19, 0x40000040 ;  /* 0x4000004000137882 */ /* 0x000fc80000000000 */
[----:B------:R-:W-:Y:S01]  /*aa60*/  UMOV UR18, UR7 ;  /* 0x0000000700127c82 */ /* 0x000fe20008000000 */
[----:B------:R-:W-:-:S06]  /*aa70*/  WARPGROUP.ARRIVE ;  /* 0x00000000000079c5 */ /* 0x000fcc0000000000 */
[----:B------:R-:W-:Y:S01]  /*aa80*/  QGMMA.64x16x32.F32.E4M3.E4M3 R200, gdesc[UR16], R200, UP0, gsb0 ;  /* 0x0020000010c879f3 */ /* 0x000fe2000b8008c8 */
[----:B------:R-:W-:Y:S01]  /*aa90*/  UIADD3 UR12, UR4, 0x100, URZ ;  /* 0x00000100040c7890 */ /* 0x000fe2000fffe03f */
[----:B------:R-:W-:Y:S01]  /*aaa0*/  UMOV UR14, UR18 ;  /* 0x00000012000e7c82 */ /* 0x000fe20008000000 */
[----:B------:R-:W-:Y:S01]  /*aab0*/  UMOV UR15, UR19 ;  /* 0x00000013000f7c82 */ /* 0x000fe20008000000 */
[----:B------:R-:W-:Y:S01]  /*aac0*/  UMOV UR16, UR8 ;  /* 0x0000000800107c82 */ /* 0x000fe20008000000 */
[----:B------:R-:W-:Y:S01]  /*aad0*/  UMOV UR17, UR9 ;  /* 0x0000000900117c82 */ /* 0x000fe20008000000 */
[----:B------:R-:W-:Y:S02]  /*aae0*/  UMOV UR19, 0x40000040 ;  /* 0x4000004000137882 */ /* 0x000fe40000000000 */
[----:B------:R-:W-:Y:S01]  /*aaf0*/  UMOV UR18, UR12 ;  /* 0x0000000c00127c82 */ /* 0x000fe20008000000 */
[----:B------:R-:W-:Y:S02]  /*ab00*/  WARPGROUP.DEPBAR.LE gsb0, 0x0 ;  /* 0x00008000000079c5 */ /* 0x000fe40000010000 */
        /* <DEDUP_REMOVED lines=12> */
[----:B--2---:R-:W-:-:S06]  /*abd0*/  WARPGROUP.ARRIVE ;  /* 0x00000000000079c5 */ /* 0x004fcc0000000000 */
[----:B------:R-:W-:Y:S03]  /*abe0*/  QGMMA.64x16x32.F32.E4M3.E4M3 R216, gdesc[UR16], R216, UP0, gsb0 ;  /* 0x0020000010d879f3 */ /* 0x000fe6000b8008d8 */
[----:B------:R-:W-:Y:S02]  /*abf0*/  WARPGROUP.DEPBAR.LE gsb0, 0x0 ;  /* 0x00008000000079c5 */ /* 0x000fe40000010000 */
[----:B------:R-:W-:-:S06]  /*ac00*/  WARPGROUP.ARRIVE ;  /* 0x00000000000079c5 */ /* 0x000fcc0000000000 */
[----:B------:R-:W-:Y:S03]  /*ac10*/  QGMMA.64x16x32.F32.E4M3.E4M3 R208, gdesc[UR36], R208, UP0, gsb0 ;  /* 0x0020000024d079f3 */ /* 0x000fe6000b8008d0 */
[----:B------:R-:W-:Y:S02]  /*ac20*/  WARPGROUP.DEPBAR.LE gsb0, 0x0 ;  /* 0x00008000000079c5 */ /* 0x000fe40000010000 */
[----:B------:R-:W-:-:S06]  /*ac30*/  WARPGROUP.ARRIVE ;  /* 0x00000000000079c5 */ /* 0x000fcc0000000000 */
[----:B------:R-:W-:Y:S03]  /*ac40*/  QGMMA.64x16x32.F32.E4M3.E4M3 R192, gdesc[UR28], R192, UP0, gsb0 ;  /* 0x002000001cc079f3 */ /* 0x000fe6000b8008c0 */
[----:B------:R-:W-:Y:S02]  /*ac50*/  WARPGROUP.DEPBAR.LE gsb0, 0x0 ;  /* 0x00008000000079c5 */ /* 0x000fe40000010000 */
[----:B------:R-:W-:-:S06]  /*ac60*/  WARPGROUP.ARRIVE ;  /* 0x00000000000079c5 */ /* 0x000fcc0000000000 */
[----:B------:R-:W-:Y:S01]  /*ac70*/  QGMMA.64x16x32.F32.E4M3.E4M3 R176, gdesc[UR40], R176, UP0, gsb0 ;  /* 0x0020000028b079f3 */ /* 0x000fe2000b8008b0 */
[----:B------:R-:W-:Y:S01]  /*ac80*/  UMOV UR28, UR14 ;  /* 0x0000000e001c7c82 */ /* 0x000fe20008000000 */
[----:B------:R-:W-:Y:S01]  /*ac90*/  UIADD3 UR14, UR4, 0x300, URZ ;  /* 0x00000300040e7890 */ /* 0x000fe2000fffe03f */
[----:B------:R-:W-:Y:S01]  /*aca0*/  UMOV UR12, UR18 ;  /* 0x00000012000c7c82 */ /* 0x000fe20008000000 */
[----:B------:R-:W-:Y:S01]  /*acb0*/  UMOV UR13, UR19 ;  /* 0x00000013000d7c82 */ /* 0x000fe20008000000 */
[----:B------:R-:W-:Y:S01]  /*acc0*/  UMOV UR36, UR12 ;  /* 0x0000000c00247c82 */ /* 0x000fe20008000000 */
[----:B------:R-:W-:Y:S01]  /*acd0*/  UMOV UR37, UR13 ;  /* 0x0000000d00257c82 */ /* 0x000fe20008000000 */
[----:B------:R-:W-:Y:S01]  /*ace0*/  UMOV UR29, UR15 ;  /* 0x0000000f001d7c82 */ /* 0x000fe20008000000 */
[----:B------:R-:W-:Y:S01]  /*acf0*/  UMOV UR12, UR8 ;  /* 0x00000008000c7c82 */ /* 0x000fe20008000000 */
[----:B------:R-:W-:Y:S01]  /*ad00*/  UMOV UR13, UR9 ;  /* 0x00000009000d7c82 */ /* 0x000fe20008000000 */
[----:B------:R-:W-:Y:S01]  /*ad10*/  UMOV UR15, 0x40000040 ;  /* 0x40000040000f7882 */ /* 0x000fe20000000000 */
[----:B------:R-:W-:-:S02]  /*ad20*/  WARPGROUP.DEPBAR.LE gsb0, 0x0 ;  /* 0x00008000000079c5 */ /* 0x000fc40000010000 */
[----:B------:R-:W-:-:S06]  /*ad30*/  WARPGROUP.ARRIVE ;  /* 0x00000000000079c5 */ /* 0x000fcc0000000000 */
[----:B------:R-:W-:Y:S01]  /*ad40*/  QGMMA.64x16x32.F32.E4M3.E4M3 R160, gdesc[UR12], R160, UP0, gsb0 ;  /* 0x002000000ca079f3 */ /* 0x000fe2000b8008a0 */
[----:B------:R-:W-:Y:S01]  /*ad50*/  UIADD3 UR46, UR4, 0x380, URZ ;  /* 0x00000380042e7890 */ /* 0x000fe2000fffe03f */
[----:B------:R-:W-:Y:S01]  /*ad60*/  UMOV UR44, UR8 ;  /* 0x00000008002c7c82 */ /* 0x000fe20008000000 */
[----:B------:R-:W-:Y:S01]  /*ad70*/  UMOV UR45, UR9 ;  /* 0x00000009002d7c82 */ /* 0x000fe20008000000 */
[----:B------:R-:W-:Y:S01]  /*ad80*/  UMOV UR47, 0x40000040 ;  /* 0x40000040002f7882 */ /* 0x000fe20000000000 */
[----:B------:R-:W-:Y:S02]  /*ad90*/  WARPGROUP.DEPBAR.LE gsb0, 0x0 ;  /* 0x00008000000079c5 */ /* 0x000fe40000010000 */
        /* <DEDUP_REMOVED lines=52> */
[----:B------:R-:W-:-:S06]  /*b0e0*/  UMOV UR17, 0x40000040 ;  /* 0x4000004000117882 */ /* 0x000fcc0000000000 */
[----:B------:R-:W-:Y:S01]  /*b0f0*/  UMOV UR16, UR5 ;  /* 0x0000000500107c82 */ /* 0x000fe20008000000 */
[----:B------:R-:W-:Y:S02]  /*b100*/  WARPGROUP.DEPBAR.LE gsb0, 0x0 ;  /* 0x00008000000079c5 */ /* 0x000fe40000010000 */
[----:B------:R-:W-:-:S06]  /*b110*/  WARPGROUP.ARRIVE ;  /* 0x00000000000079c5 */ /* 0x000fcc0000000000 */
[----:B------:R-:W-:Y:S01]  /*b120*/  QGMMA.64x16x32.F32.E4M3.E4M3 R24, gdesc[UR16], R24, UP0, gsb0 ;  /* 0x00200000101879f3 */ /* 0x000fe2000b800818 */
[----:B------:R-:W-:Y:S01]  /*b130*/  UMOV UR18, UR58 ;  /* 0x0000003a00127c82 */ /* 0x000fe20008000000 */
        /* <DEDUP_REMOVED lines=11> */
[----:B------:R-:W-:Y:S02]  /*b1f0*/  IMAD.MOV.U32 R13, RZ, RZ, R206 ;  /* 0x000000ffff0d7224 */ /* 0x000fe400078e00ce */
[----:B------:R-:W-:Y:S02]  /*b200*/  IMAD.MOV.U32 R12, RZ, RZ, R207 ;  /* 0x000000ffff0c7224 */ /* 0x000fe400078e00cf */
[----:B------:R-:W-:Y:S01]  /*b210*/  IMAD.MOV.U32 R15, RZ, RZ, R204 ;  /* 0x000000ffff0f7224 */ /* 0x000fe200078e00cc */
[----:B------:R-:W2:Y:S01]  /*b220*/  LDL.LU.64 R206, [R1+0x6a0] ;  /* 0x0006a00001ce7983 */ /* 0x000ea20000300a00 */
[----:B------:R-:W-:Y:S02]  /*b230*/  IMAD.MOV.U32 R14, RZ, RZ, R205 ;  /* 0x000000ffff0e7224 */ /* 0x000fe400078e00cd */
[----:B------:R-:W-:Y:S01]  /*b240*/  IMAD.MOV.U32 R225, RZ, RZ, R202 ;  /* 0x000000ffffe17224 */ /* 0x000fe200078e00ca */
[----:B------:R-:W2:Y:S01]  /*b250*/  LDL.LU.64 R204, [R1+0x698] ;  /* 0x0006980001cc7983 */ /* 0x000ea20000300a00 */
[----:B------:R-:W-:-:S02]  /*b260*/  IMAD.MOV.U32 R224, RZ, RZ, R203 ;  /* 0x000000ffffe07224 */ /* 0x000fc400078e00cb */
[----:B------:R-:W-:Y:S01]  /*b270*/  IMAD.MOV.U32 R227, RZ, RZ, R200 ;  /* 0x000000ffffe37224 */ /* 0x000fe200078e00c8 */
[----:B------:R-:W2:Y:S01]  /*b280*/  LDL.LU.64 R202, [R1+0x690] ;  /* 0x0006900001ca7983 */ /* 0x000ea20000300a00 */
[----:B------:R-:W-:-:S03]  /*b290*/  IMAD.MOV.U32 R226, RZ, RZ, R201 ;  /* 0x000000ffffe27224 */ /* 0x000fc600078e00c9 */
[----:B------:R-:W2:Y:S04]  /*b2a0*/  LDL.LU.64 R200, [R1+0x688] ;  /* 0x0006880001c87983 */ /* 0x000ea80000300a00 */
[----:B------:R-:W-:Y:S04]  /*b2b0*/  STL.64 [R1], R216 ;  /* 0x000000d801007387 */ /* 0x000fe80000100a00 */
[----:B------:R-:W-:Y:S04]  /*b2c0*/  STL.64 [R1+0x8], R218 ;  /* 0x000008da01007387 */ /* 0x000fe80000100a00 */
[----:B------:R-:W-:Y:S01]  /*b2d0*/  STL.64 [R1+0x10], R220 ;  /* 0x000010dc01007387 */ /* 0x000fe20000100a00 */
[----:B------:R-:W-:-:S02]  /*b2e0*/  WARPGROUP.DEPBAR.LE gsb0, 0x0 ;  /* 0x00008000000079c5 */ /* 0x000fc40000010000 */
[----:B------:R-:W-:-:S06]  /*b2f0*/  WARPGROUP.ARRIVE ;  /* 0x00000000000079c5 */ /* 0x000fcc0000000000 */
[----:B------:R-:W-:Y:S01]  /*b300*/  QGMMA.64x16x32.F32.E4M3.E4M3 R72, gdesc[UR16], R72, UP0, gsb0 ;  /* 0x00200000104879f3 */ /* 0x000fe2000b800848 */
        /* <DEDUP_REMOVED lines=8> */
[----:B------:R0:W-:Y:S04]  /*b390*/  STL.64 [R1+0x5e8], R208 ;  /* 0x0005e8d001007387 */ /* 0x0001e80000100a00 */
[----:B0-----:R-:W4:Y:S04]  /*b3a0*/  LDL.LU.64 R208, [R1] ;  /* 0x0000000001d07983 */ /* 0x001f280000300a00 */
[----:B------:R-:W2:Y:S04]  /*b3b0*/  LDL.LU.64 R210, [R1+0x8] ;  /* 0x0000080001d27983 */ /* 0x000ea80000300a00 */
[----:B------:R-:W3:Y:S04]  /*b3c0*/  LDL.LU.64 R212, [R1+0x10] ;  /* 0x0000100001d47983 */ /* 0x000ee80000300a00 */
[----:B------:R-:W4:Y:S01]  /*b3d0*/  LDL.LU.64 R214, [R1+0x18] ;  /* 0x0000180001d67983 */ /* 0x000f220000300a00 */
[----:B------:R-:W-:-:S02]  /*b3e0*/  WARPGROUP.DEPBAR.LE gsb0, 0x0 ;  /* 0x00008000000079c5 */ /* 0x000fc40000010000 */
[----:B------:R-:W-:Y:S01]  /*b3f0*/  WARPGROUP.ARRIVE ;  /* 0x00000000000079c5 */ /* 0x000fe20000000000 */
[----:B------:R-:W-:Y:S01]  /*b400*/  UMOV UR20, UR16 ;  /* 0x0000001000147c82 */ /* 0x000fe20008000000 */
[----:B------:R-:W-:-:S04]  /*b410*/  UMOV UR21, UR17 ;  /* 0x0000001100157c82 */ /* 0x000fc80008000000 */
[----:B------:R-:W-:Y:S01]  /*b420*/  QGMMA.64x16x32.F32.E4M3.E4M3 R88, gdesc[UR20], R88, UP0, gsb0 ;  /* 0x00200000145879f3 */ /* 0x000fe2000b800858 */
[----:B------:R-:W-:Y:S01]  /*b430*/  UMOV UR32, UR16 ;  /* 0x0000001000207c82 */ /* 0x000fe20008000000 */
[----:B------:R-:W-:Y:S01]  /*b440*/  UMOV UR33, UR17 ;  /* 0x0000001100217c82 */ /* 0x000fe20008000000 */
        /* <DEDUP_REMOVED lines=22> */
[----:B------:R-:W-:Y:S01]  /*b5b0*/  UMOV UR22, UR42 ;  /* 0x0000002a00167c82 */ /* 0x000fe20008000000 */
[----:B------:R-:W-:Y:S01]  /*b5c0*/  UMOV UR23, UR43 ;  /* 0x0000002b00177c82 */ /* 0x000fe20008000000 */
[----:B----4-:R0:W-:Y:S04]  /*b5d0*/  STL.64 [R1+0x620], R214 ;  /* 0x000620d601007387 */ /* 0x0101e80000100a00 */
[----:B---3--:R1:W-:Y:S04]  /*b5e0*/  STL.64 [R1+0x618], R212 ;  /* 0x000618d401007387 */ /* 0x0083e80000100a00 */
[----:B--2---:R2:W-:Y:S01]  /*b5f0*/  STL.64 [R1+0x610], R210 ;  /* 0x000610d201007387 */ /* 0x0045e20000100a00 */
[----:B0-----:R-:W-:-:S02]  /*b600*/  IMAD.MOV.U32 R214, RZ, RZ, R13 ;  /* 0x000000ffffd67224 */ /* 0x001fc400078e000d */
[----:B------:R-:W-:Y:S01]  /*b610*/  IMAD.MOV.U32 R215, RZ, RZ, R12 ;  /* 0x000000ffffd77224 */ /* 0x000fe200078e000c */
[----:B------:R0:W-:Y:S01]  /*b620*/  STL.64 [R1+0x608], R208 ;  /* 0x000608d001007387 */ /* 0x0001e20000100a00 */
[----:B-1----:R-:W-:Y:S02]  /*b630*/  IMAD.MOV.U32 R212, RZ, RZ, R15 ;  /* 0x000000ffffd47224 */ /* 0x002fe400078e000f */
[----:B------:R-:W-:Y:S02]  /*b640*/  IMAD.MOV.U32 R213, RZ, RZ, R14 ;  /* 0x000000ffffd57224 */ /* 0x000fe400078e000e */
[----:B--2---:R-:W-:Y:S02]  /*b650*/  IMAD.MOV.U32 R210, RZ, RZ, R225 ;  /* 0x000000ffffd27224 */ /* 0x004fe400078e00e1 */
[----:B------:R-:W-:Y:S01]  /*b660*/  IMAD.MOV.U32 R211, RZ, RZ, R224 ;  /* 0x000000ffffd37224 */ /* 0x000fe200078e00e0 */
[----:B------:R1:W-:Y:S01]  /*b670*/  STL.64 [R1+0x640], R214 ;  /* 0x000640d601007387 */ /* 0x0003e20000100a00 */
[----:B0-----:R-:W-:Y:S01]  /*b680*/  IMAD.MOV.U32 R208, RZ, RZ, R227 ;  /* 0x000000ffffd07224 */ /* 0x001fe200078e00e3 */
[----:B------:R-:W-:-:S02]  /*b690*/  MOV R209, R226 ;  /* 0x000000e200d17202 */ /* 0x000fc40000000f00 */
[----:B------:R0:W-:Y:S04]  /*b6a0*/  STL.64 [R1+0x638], R212 ;  /* 0x000638d401007387 */ /* 0x0001e80000100a00 */
[----:B------:R2:W-:Y:S01]  /*b6b0*/  STL.64 [R1+0x630], R210 ;  /* 0x000630d201007387 */ /* 0x0005e20000100a00 */
[----:B-1----:R-:W-:Y:S01]  /*b6c0*/  MOV R214, R5 ;  /* 0x0000000500d67202 */ /* 0x002fe20000000f00 */
[----:B------:R-:W-:Y:S02]  /*b6d0*/  IMAD.MOV.U32 R215, RZ, RZ, R4 ;  /* 0x000000ffffd77224 */ /* 0x000fe400078e0004 */
[----:B------:R1:W-:Y:S01]  /*b6e0*/  STL.64 [R1+0x628], R208 ;  /* 0x000628d001007387 */ /* 0x0003e20000100a00 */
[----:B0-----:R-:W-:Y:S02]  /*b6f0*/  IMAD.MOV.U32 R212, RZ, RZ, R7 ;  /* 0x000000ffffd47224 */ /* 0x001fe400078e0007 */
[----:B------:R-:W-:-:S02]  /*b700*/  IMAD.MOV.U32 R213, RZ, RZ, R6 ;  /* 0x000000ffffd57224 */ /* 0x000fc400078e0006 */
[----:B--2---:R-:W-:Y:S02]  /*b710*/  IMAD.MOV.U32 R210, RZ, RZ, R9 ;  /* 0x000000ffffd27224 */ /* 0x004fe400078e0009 */
[----:B------:R-:W-:Y:S02]  /*b720*/  IMAD.MOV.U32 R211, RZ, RZ, R8 ;  /* 0x000000ffffd37224 */ /* 0x000fe400078e0008 */
[----:B-1----:R-:W-:Y:S02]  /*b730*/  IMAD.MOV.U32 R208, RZ, RZ, R11 ;  /* 0x000000ffffd07224 */ /* 0x002fe400078e000b */
[----:B------:R-:W-:Y:S01]  /*b740*/  IMAD.MOV.U32 R209, RZ, RZ, R10 ;  /* 0x000000ffffd17224 */ /* 0x000fe200078e000a */
[----:B------:R-:W-:Y:S04]  /*b750*/  STL.64 [R1+0x660], R214 ;  /* 0x000660d601007387 */ /* 0x000fe80000100a00 */
[----:B------:R-:W-:Y:S04]  /*b760*/  STL.64 [R1+0x658], R212 ;  /* 0x000658d401007387 */ /* 0x000fe80000100a00 */
[----:B------:R-:W-:Y:S04]  /*b770*/  STL.64 [R1+0x650], R210 ;  /* 0x000650d201007387 */ /* 0x000fe80000100a00 */
[----:B------:R0:W-:Y:S01]  /*b780*/  STL.64 [R1+0x648], R208 ;  /* 0x000648d001007387 */ /* 0x0001e20000100a00 */
[----:B------:R-:W-:-:S02]  /*b790*/  WARPGROUP.DEPBAR.LE gsb0, 0x0 ;  /* 0x00008000000079c5 */ /* 0x000fc40000010000 */
[----:B------:R-:W-:-:S06]  /*b7a0*/  WARPGROUP.ARRIVE ;  /* 0x00000000000079c5 */ /* 0x000fcc0000000000 */
[----:B------:R-:W-:Y:S01]  /*b7b0*/  QGMMA.64x16x32.F32.E4M3.E4M3 R168, gdesc[UR20], R168, UP0, gsb0 ;  /* 0x0020000014a879f3 */ /* 0x000fe2000b8008a8 */
[----:B0-----:R-:W2:Y:S04]  /*b7c0*/  LDL.LU.64 R208, [R1+0x60] ;  /* 0x0000600001d07983 */ /* 0x001ea80000300a00 */
[----:B------:R-:W2:Y:S04]  /*b7d0*/  LDL.LU.64 R210, [R1+0x68] ;  /* 0x0000680001d27983 */ /* 0x000ea80000300a00 */
[----:B------:R-:W2:Y:S04]  /*b7e0*/  LDL.LU.64 R212, [R1+0x70] ;  /* 0x0000700001d47983 */ /* 0x000ea80000300a00 */
[----:B------:R-:W2:Y:S01]  /*b7f0*/  LDL.LU.64 R214, [R1+0x78] ;  /* 0x0000780001d67983 */ /* 0x000ea20000300a00 */
[----:B------:R-:W-:Y:S01]  /*b800*/  UMOV UR58, UR28 ;  /* 0x0000001c003a7c82 */ /* 0x000fe20008000000 */
[----:B------:R-:W-:Y:S01]  /*b810*/  UMOV UR59, UR29 ;  /* 0x0000001d003b7c82 */ /* 0x000fe20008000000 */
[----:B------:R-:W-:Y:S01]  /*b820*/  UMOV UR28, UR16 ;  /* 0x00000010001c7c82 */ /* 0x000fe20008000000 */
[----:B------:R-:W-:Y:S01]  /*b830*/  UMOV UR29, UR17 ;  /* 0x00000011001d7c82 */ /* 0x000fe20008000000 */
[----:B------:R-:W-:-:S02]  /*b840*/  WARPGROUP.DEPBAR.LE gsb0, 0x0 ;  /* 0x00008000000079c5 */ /* 0x000fc40000010000 */
[----:B------:R-:W-:-:S06]  /*b850*/  WARPGROUP.ARRIVE ;  /* 0x00000000000079c5 */ /* 0x000fcc0000000000 */
        /* <DEDUP_REMOVED lines=27> */
[----:B--2---:R-:W-:-:S06]  /*ba10*/  WARPGROUP.ARRIVE ;  /* 0x00000000000079c5 */ /* 0x004fcc0000000000 */
[----:B------:R-:W-:Y:S03]  /*ba20*/  QGMMA.64x16x32.F32.E4M3.E4M3 R208, gdesc[UR52], R208, UP0, gsb0 ;  /* 0x0020000034d079f3 */ /* 0x000fe6000b8008d0 */
[----:B------:R-:W-:Y:S02]  /*ba30*/  WARPGROUP.DEPBAR.LE gsb0, 0x0 ;  /* 0x00008000000079c5 */ /* 0x000fe40000010000 */
[----:B------:R-:W-:Y:S02]  /*ba40*/  IMAD.MOV.U32 R5, RZ, RZ, R214 ;  /* 0x000000ffff057224 */ /* 0x000fe400078e00d6 */
[----:B------:R-:W-:Y:S02]  /*ba50*/  IMAD.MOV.U32 R4, RZ, RZ, R215 ;  /* 0x000000ffff047224 */ /* 0x000fe400078e00d7 */
[----:B------:R-:W-:Y:S01]  /*ba60*/  IMAD.MOV.U32 R7, RZ, RZ, R212 ;  /* 0x000000ffff077224 */ /* 0x000fe200078e00d4 */
[----:B------:R-:W2:Y:S01]  /*ba70*/  LDL.LU.64 R214, [R1+0x660] ;  /* 0x0006600001d67983 */ /* 0x000ea20000300a00 */
[----:B------:R-:W-:-:S02]  /*ba80*/  IMAD.MOV.U32 R6, RZ, RZ, R213 ;  /* 0x000000ffff067224 */ /* 0x000fc400078e00d5 */
[----:B------:R-:W-:Y:S01]  /*ba90*/  IMAD.MOV.U32 R9, RZ, RZ, R210 ;  /* 0x000000ffff097224 */ /* 0x000fe200078e00d2 */
[----:B------:R-:W2:Y:S01]  /*baa0*/  LDL.LU.64 R212, [R1+0x658] ;  /* 0x0006580001d47983 */ /* 0x000ea20000300a00 */
[----:B------:R-:W-:Y:S02]  /*bab0*/  IMAD.MOV.U32 R8, RZ, RZ, R211 ;  /* 0x000000ffff087224 */ /* 0x000fe400078e00d3 */
[----:B------:R-:W-:Y:S01]  /*bac0*/  IMAD.MOV.U32 R11, RZ, RZ, R208 ;  /* 0x000000ffff0b7224 */ /* 0x000fe200078e00d0 */
[----:B------:R-:W2:Y:S01]  /*bad0*/  LDL.LU.64 R210, [R1+0x650] ;  /* 0x0006500001d27983 */ /* 0x000ea20000300a00 */
[----:B------:R-:W-:-:S03]  /*bae0*/  IMAD.MOV.U32 R10, RZ, RZ, R209 ;  /* 0x000000ffff0a7224 */ /* 0x000fc600078e00d1 */
[----:B------:R-:W2:Y:S01]  /*baf0*/  LDL.LU.64 R208, [R1+0x648] ;  /* 0x0006480001d07983 */ /* 0x000ea20000300a00 */
[----:B------:R-:W-:Y:S02]  /*bb00*/  UIADD3 UR7, UR6, 0x2, URZ ;  /* 0x0000000206077890 */ /* 0x000fe4000fffe03f */
[----:B------:R-:W-:Y:S01]  /*bb10*/  UIADD3 UR5, UR4, 0x2, URZ ;  /* 0x0000000204057890 */ /* 0x000fe2000fffe03f */
[----:B------:R-:W-:Y:S01]  /*bb20*/  UMOV UR9, 0x40000040 ;  /* 0x4000004000097882 */ /* 0x000fe20000000000 */
[----:B------:R-:W-:-:S03]  /*bb30*/  UMOV UR11, 0x40000040 ;  /* 0x40000040000b7882 */ /* 0x000fc60000000000 */
[----:B------:R-:W-:Y:S02]  /*bb40*/  UMOV UR8, UR7 ;  /* 0x0000000700087c82 */ /* 0x000fe40008000000 */
[----:B------:R-:W-:Y:S01]  /*bb50*/  UMOV UR10, UR5 ;  /* 0x00000005000a7c82 */ /* 0x000fe20008000000 */
[----:B--2---:R-:W-:-:S06]  /*bb60*/  WARPGROUP.ARRIVE ;  /* 0x00000000000079c5 */ /* 0x004fcc0000000000 */
[----:B------:R-:W-:Y:S03]  /*bb70*/  QGMMA.64x16x32.F32.E4M3.E4M3 R208, gdesc[UR8], R208, gsb0 ;  /* 0x0020000008d079f3 */ /* 0x000fe600080008d0 */
[----:B------:R-:W-:Y:S02]  /*bb80*/  WARPGROUP.DEPBAR.LE gsb0, 0x0 ;  /* 0x00008000000079c5 */ /* 0x000fe40000010000 */
[----:B------:R-:W-:Y:S04]  /*bb90*/  STL.64 [R1+0x80], R208 ;  /* 0x000080d001007387 */ /* 0x000fe80000100a00 */
        /* <DEDUP_REMOVED lines=10> */
[----:B------:R-:W-:-:S04]  /*bc40*/  UMOV UR55, 0x40000040 ;  /* 0x4000004000377882 */ /* 0x000fc80000000000 */
        /* <DEDUP_REMOVED lines=20> */
[----:B------:R-:W-:Y:S02]  /*bd90*/  IMAD.MOV.U32 R13, RZ, RZ, R214 ;  /* 0x000000ffff0d7224 */ /* 0x000fe400078e00d6 */
[----:B------:R-:W-:Y:S01]  /*bda0*/  IMAD.MOV.U32 R12, RZ, RZ, R215 ;  /* 0x000000ffff0c7224 */ /* 0x000fe200078e00d7 */
[----:B------:R-:W-:Y:S01]  /*bdb0*/  MOV R224, R211 ;  /* 0x000000d300e07202 */ /* 0x000fe20000000f00 */
[----:B------:R-:W-:Y:S01]  /*bdc0*/  IMAD.MOV.U32 R15, RZ, RZ, R212 ;  /* 0x000000ffff0f7224 */ /* 0x000fe200078e00d4 */
[----:B------:R-:W2:Y:S01]  /*bdd0*/  LDL.LU.64 R214, [R1+0x600] ;  /* 0x0006000001d67983 */ /* 0x000ea20000300a00 */
        /* <DEDUP_REMOVED lines=28> */
[----:B--2---:R-:W-:-:S06]  /*bfa0*/  WARPGROUP.ARRIVE ;  /* 0x00000000000079c5 */ /* 0x004fcc0000000000 */
[----:B------:R-:W-:Y:S03]  /*bfb0*/  QGMMA.64x16x32.F32.E4M3.E4M3 R208, gdesc[UR12], R208, gsb0 ;  /* 0x002000000cd079f3 */ /* 0x000fe600080008d0 */
        /* <DEDUP_REMOVED lines=9> */
[----:B------:R-:W-:Y:S01]  /*c050*/  UMOV UR27, 0x40000040 ;  /* 0x40000040001b7882 */ /* 0x000fe20000000000 */
        /* <DEDUP_REMOVED lines=77> */
[----:B------:R0:W-:Y:S04]  /*c530*/  STL.64 [R1+0x580], R214 ;  /* 0x000580d601007387 */ /* 0x0001e80000100a00 */
[----:B------:R1:W-:Y:S04]  /*c540*/  STL.64 [R1+0x578], R212 ;  /* 0x000578d401007387 */ /* 0x0003e80000100a00 */
[----:B------:R2:W-:Y:S01]  /*c550*/  STL.64 [R1+0x570], R210 ;  /* 0x000570d201007387 */ /* 0x0005e20000100a00 */
[----:B0-----:R-:W-:-:S02]  /*c560*/  IMAD.MOV.U32 R214, RZ, RZ, R13 ;  /* 0x000000ffffd67224 */ /* 0x001fc400078e000d */
[----:B------:R-:W-:Y:S01]  /*c570*/  IMAD.MOV.U32 R215, RZ, RZ, R12 ;  /* 0x000000ffffd77224 */ /* 0x000fe200078e000c */
[----:B------:R0:W-:Y:S01]  /*c580*/  STL.64 [R1+0x568], R208 ;  /* 0x000568d001007387 */ /* 0x0001e20000100a00 */
[----:B-1----:R-:W-:Y:S02]  /*c590*/  IMAD.MOV.U32 R212, RZ, RZ, R15 ;  /* 0x000000ffffd47224 */ /* 0x002fe400078e000f */
[----:B------:R-:W-:Y:S02]  /*c5a0*/  IMAD.MOV.U32 R213, RZ, RZ, R14 ;  /* 0x000000ffffd57224 */ /* 0x000fe400078e000e */
[----:B--2---:R-:W-:Y:S02]  /*c5b0*/  IMAD.MOV.U32 R210, RZ, RZ, R225 ;  /* 0x000000ffffd27224 */ /* 0x004fe400078e00e1 */
[----:B------:R-:W-:Y:S01]  /*c5c0*/  IMAD.MOV.U32 R211, RZ, RZ, R224 ;  /* 0x000000ffffd37224 */ /* 0x000fe200078e00e0 */
[----:B------:R-:W-:Y:S01]  /*c5d0*/  STL.64 [R1+0x5a0], R214 ;  /* 0x0005a0d601007387 */ /* 0x000fe20000100a00 */
[----:B------:R-:W-:-:S02]  /*c5e0*/  WARPGROUP.DEPBAR.LE gsb0, 0x0 ;  /* 0x00008000000079c5 */ /* 0x000fc40000010000 */
[----:B------:R-:W-:-:S06]  /*c5f0*/  WARPGROUP.ARRIVE ;  /* 0x00000000000079c5 */ /* 0x000fcc0000000000 */
[----:B------:R-:W-:Y:S01]  /*c600*/  QGMMA.64x16x32.F32.E4M3.E4M3 R72, gdesc[UR44], R72, gsb0 ;  /* 0x002000002c4879f3 */ /* 0x000fe20008000848 */
[----:B0-----:R-:W-:Y:S02]  /*c610*/  IMAD.MOV.U32 R208, RZ, RZ, R227 ;  /* 0x000000ffffd07224 */ /* 0x001fe400078e00e3 */
[----:B------:R-:W-:Y:S01]  /*c620*/  IMAD.MOV.U32 R209, RZ, RZ, R226 ;  /* 0x000000ffffd17224 */ /* 0x000fe200078e00e2 */
[----:B------:R-:W-:Y:S04]  /*c630*/  STL.64 [R1+0x598], R212 ;  /* 0x000598d401007387 */ /* 0x000fe80000100a00 */
[----:B------:R-:W-:Y:S04]  /*c640*/  STL.64 [R1+0x590], R210 ;  /* 0x000590d201007387 */ /* 0x000fe80000100a00 */
[----:B------:R0:W-:Y:S04]  /*c650*/  STL.64 [R1+0x588], R208 ;  /* 0x000588d001007387 */ /* 0x0001e80000100a00 */
[----:B0-----:R-:W2:Y:S04]  /*c660*/  LDL.LU.64 R208, [R1+0x40] ;  /* 0x0000400001d07983 */ /* 0x001ea80000300a00 */
[----:B------:R-:W3:Y:S04]  /*c670*/  LDL.LU.64 R210, [R1+0x48] ;  /* 0x0000480001d27983 */ /* 0x000ee80000300a00 */
[----:B------:R-:W4:Y:S04]  /*c680*/  LDL.LU.64 R212, [R1+0x50] ;  /* 0x0000500001d47983 */ /* 0x000f280000300a00 */
[----:B------:R-:W2:Y:S01]  /*c690*/  LDL.LU.64 R214, [R1+0x58] ;  /* 0x0000580001d67983 */ /* 0x000ea20000300a00 */
[----:B------:R-:W-:Y:S01]  /*c6a0*/  UMOV UR40, UR56 ;  /* 0x0000003800287c82 */ /* 0x000fe20008000000 */
[----:B------:R-:W-:Y:S01]  /*c6b0*/  UMOV UR41, UR57 ;  /* 0x0000003900297c82 */ /* 0x000fe20008000000 */
[----:B------:R-:W-:-:S02]  /*c6c0*/  WARPGROUP.DEPBAR.LE gsb0, 0x0 ;  /* 0x00008000000079c5 */ /* 0x000fc40000010000 */
        /* <DEDUP_REMOVED lines=24> */
[----:B--2---:R-:W-:Y:S04]  /*c850*/  STL.64 [R1+0x5c0], R214 ;  /* 0x0005c0d601007387 */ /* 0x004fe80000100a00 */
[----:B----4-:R-:W-:Y:S04]  /*c860*/  STL.64 [R1+0x5b8], R212 ;  /* 0x0005b8d401007387 */ /* 0x010fe80000100a00 */
[----:B---3--:R-:W-:Y:S04]  /*c870*/  STL.64 [R1+0x5b0], R210 ;  /* 0x0005b0d201007387 */ /* 0x008fe80000100a00 */
[----:B------:R0:W-:Y:S04]  /*c880*/  STL.64 [R1+0x5a8], R208 ;  /* 0x0005a8d001007387 */ /* 0x0001e80000100a00 */
[----:B0-----:R-:W2:Y:S04]  /*c890*/  LDL.LU.64 R208, [R1+0x80] ;  /* 0x0000800001d07983 */ /* 0x001ea80000300a00 */
[----:B------:R-:W3:Y:S04]  /*c8a0*/  LDL.LU.64 R210, [R1+0x88] ;  /* 0x0000880001d27983 */ /* 0x000ee80000300a00 */
[----:B------:R-:W4:Y:S04]  /*c8b0*/  LDL.LU.64 R212, [R1+0x90] ;  /* 0x0000900001d47983 */ /* 0x000f280000300a00 */
[----:B------:R-:W2:Y:S01]  /*c8c0*/  LDL.LU.64 R214, [R1+0x98] ;  /* 0x0000980001d67983 */ /* 0x000ea20000300a00 */
        /* <DEDUP_REMOVED lines=33> */
[----:B--2---:R0:W-:Y:S04]  /*cae0*/  STL.64 [R1+0x5e0], R214 ;  /* 0x0005e0d601007387 */ /* 0x0041e80000100a00 */
[----:B----4-:R1:W-:Y:S04]  /*caf0*/  STL.64 [R1+0x5d8], R212 ;  /* 0x0005d8d401007387 */ /* 0x0103e80000100a00 */
[----:B---3--:R2:W-:Y:S04]  /*cb00*/  STL.64 [R1+0x5d0], R210 ;  /* 0x0005d0d201007387 */ /* 0x0085e80000100a00 */
[----:B------:R3:W-:Y:S01]  /*cb10*/  STL.64 [R1+0x5c8], R208 ;  /* 0x0005c8d001007387 */ /* 0x0007e20000100a00 */
[----:B0-----:R-:W-:-:S02]  /*cb20*/  IMAD.MOV.U32 R214, RZ, RZ, R5 ;  /* 0x000000ffffd67224 */ /* 0x001fc400078e0005 */
[----:B------:R-:W-:Y:S02]  /*cb30*/  IMAD.MOV.U32 R215, RZ, RZ, R4 ;  /* 0x000000ffffd77224 */ /* 0x000fe400078e0004 */
[----:B-1----:R-:W-:Y:S02]  /*cb40*/  IMAD.MOV.U32 R212, RZ, RZ, R7 ;  /* 0x000000ffffd47224 */ /* 0x002fe400078e0007 */
[----:B------:R-:W-:Y:S02]  /*cb50*/  IMAD.MOV.U32 R213, RZ, RZ, R6 ;  /* 0x000000ffffd57224 */ /* 0x000fe400078e0006 */
[----:B--2---:R-:W-:Y:S02]  /*cb60*/  IMAD.MOV.U32 R210, RZ, RZ, R9 ;  /* 0x000000ffffd27224 */ /* 0x004fe400078e0009 */
[----:B------:R-:W-:Y:S01]  /*cb70*/  IMAD.MOV.U32 R211, RZ, RZ, R8 ;  /* 0x000000ffffd37224 */ /* 0x000fe200078e0008 */
[----:B---3--:R-:W-:Y:S01]  /*cb80*/  MOV R208, R11 ;  /* 0x0000000b00d07202 */ /* 0x008fe20000000f00 */
[----:B------:R-:W-:Y:S01]  /*cb90*/  IMAD.MOV.U32 R209, RZ, RZ, R10 ;  /* 0x000000ffffd17224 */ /* 0x000fe200078e000a */
[----:B------:R-:W-:-:S05]  /*cba0*/  WARPGROUP.DEPBAR.LE gsb0, 0x0 ;  /* 0x00008000000079c5 */ /* 0x000fca0000010000 */
[----:B------:R-:W-:-:S06]  /*cbb0*/  WARPGROUP.ARRIVE ;  /* 0x00000000000079c5 */ /* 0x000fcc0000000000 */
        /* <DEDUP_REMOVED lines=10> */
[----:B------:R-:W-:-:S02]  /*cc60*/  UIADD3 UR7, UR6, 0x4, URZ ;  /* 0x0000000406077890 */ /* 0x000fc4000fffe03f */
[----:B------:R-:W-:Y:S01]  /*cc70*/  UIADD3 UR58, UR4, 0x4, URZ ;  /* 0x00000004043a7890 */ /* 0x000fe2000fffe03f */
[----:B------:R-:W-:Y:S01]  /*cc80*/  UMOV UR57, 0x40000040 ;  /* 0x4000004000397882 */ /* 0x000fe20000000000 */
[----:B------:R-:W-:-:S03]  /*cc90*/  UMOV UR59, 0x40000040 ;  /* 0x40000040003b7882 */ /* 0x000fc60000000000 */
[----:B------:R-:W-:Y:S01]  /*cca0*/  UMOV UR56, UR7 ;  /* 0x0000000700387c82 */ /* 0x000fe20008000000 */
[----:B--2---:R-:W-:-:S06]  /*ccb0*/  WARPGROUP.ARRIVE ;  /* 0x00000000000079c5 */ /* 0x004fcc0000000000 */
[----:B------:R-:W-:Y:S03]  /*ccc0*/  QGMMA.64x16x32.F32.E4M3.E4M3 R208, gdesc[UR56], R208, gsb0 ;  /* 0x0020000038d079f3 */ /* 0x000fe600080008d0 */
[----:B------:R-:W-:Y:S02]  /*ccd0*/  WARPGROUP.DEPBAR.LE gsb0, 0x0 ;  /* 0x00008000000079c5 */ /* 0x000fe40000010000 */
[----:B------:R-:W-:Y:S01]  /*cce0*/  IMAD.MOV.U32 R5, RZ, RZ, R214 ;  /* 0x000000ffff057224 */ /* 0x000fe200078e00d6 */
[----:B------:R-:W-:Y:S01]  /*ccf0*/  MOV R6, R213 ;  /* 0x000000d500067202 */ /* 0x000fe20000000f00 */
        /* <DEDUP_REMOVED lines=76> */
[----:B------:R-:W-:Y:S01]  /*d1c0*/  UMOV UR8, UR56 ;  /* 0x0000003800087c82 */ /* 0x000fe20008000000 */
[----:B------:R-:W-:Y:S01]  /*d1d0*/  UMOV UR9, UR57 ;  /* 0x0000003900097c82 */ /* 0x000fe20008000000 */
[----:B------:R-:W-:Y:S01]  /*d1e0*/  UMOV UR11, 0x40000040 ;  /* 0x40000040000b7882 */ /* 0x000fe20000000000 */
[----:B------:R-:W-:Y:S02]  /*d1f0*/  WARPGROUP.DEPBAR.LE gsb0, 0x0 ;  /* 0x00008000000079c5 */ /* 0x000fe40000010000 */
[----:B------:R-:W-:-:S06]  /*d200*/  WARPGROUP.ARRIVE ;  /* 0x00000000000079c5 */ /* 0x000fcc0000000000 */
        /* <DEDUP_REMOVED lines=77> */
[----:B------:R0:W-:Y:S04]  /*d6e0*/  STL.64 [R1+0x4c8], R208 ;  /* 0x0004c8d001007387 */ /* 0x0001e80000100a00 */
[----:B0-----:R-:W2:Y:S04]  /*d6f0*/  LDL.LU.64 R208, [R1] ;  /* 0x0000000001d07983 */ /* 0x001ea80000300a00 */
        /* <DEDUP_REMOVED lines=33> */
[----:B--2---:R0:W-:Y:S04]  /*d910*/  STL.64 [R1+0x500], R214 ;  /* 0x000500d601007387 */ /* 0x0041e80000100a00 */
[----:B----4-:R1:W-:Y:S04]  /*d920*/  STL.64 [R1+0x4f8], R212 ;  /* 0x0004f8d401007387 */ /* 0x0103e80000100a00 */
[----:B---3--:R2:W-:Y:S04]  /*d930*/  STL.64 [R1+0x4f0], R210 ;  /* 0x0004f0d201007387 */ /* 0x0085e80000100a00 */
        /* <DEDUP_REMOVED lines=8> */
[----:B------:R0:W5:Y:S01]  /*d9c0*/  LDL.LU R227, [R1+0x564] ;  /* 0x0005640001e37983 */ /* 0x0001620000300800 */
[----:B------:R-:W-:-:S03]  /*d9d0*/  IMAD.MOV.U32 R209, RZ, RZ, R226 ;  /* 0x000000ffffd17224 */ /* 0x000fc600078e00e2 */
[----:B------:R0:W5:Y:S04]  /*d9e0*/  LDL.LU R226, [R1+0x560] ;  /* 0x0005600001e27983 */ /* 0x0001680000300800 */
[----:B------:R0:W5:Y:S04]  /*d9f0*/  LDL.LU R225, [R1+0x55c] ;  /* 0x00055c0001e17983 */ /* 0x0001680000300800 */
[----:B------:R0:W5:Y:S04]  /*da00*/  LDL.LU R224, [R1+0x558] ;  /* 0x0005580001e07983 */ /* 0x0001680000300800 */
[----:B------:R1:W-:Y:S04]  /*da10*/  STL.64 [R1+0x520], R214 ;  /* 0x000520d601007387 */ /* 0x0003e80000100a00 */
[----:B------:R2:W-:Y:S04]  /*da20*/  STL.64 [R1+0x518], R212 ;  /* 0x000518d401007387 */ /* 0x0005e80000100a00 */
[----:B------:R3:W-:Y:S01]  /*da30*/  STL.64 [R1+0x510], R210 ;  /* 0x000510d201007387 */ /* 0x0007e20000100a00 */
[----:B-1----:R-:W-:Y:S01]  /*da40*/  IMAD.MOV.U32 R214, RZ, RZ, R5 ;  /* 0x000000ffffd67224 */ /* 0x002fe200078e0005 */
[----:B------:R-:W-:-:S02]  /*da50*/  MOV R215, R4 ;  /* 0x0000000400d77202 */ /* 0x000fc40000000f00 */
[----:B------:R1:W-:Y:S01]  /*da60*/  STL.64 [R1+0x508], R208 ;  /* 0x000508d001007387 */ /* 0x0003e20000100a00 */
[----:B--2---:R-:W-:Y:S02]  /*da70*/  IMAD.MOV.U32 R212, RZ, RZ, R7 ;  /* 0x000000ffffd47224 */ /* 0x004fe400078e0007 */
[----:B------:R-:W-:Y:S02]  /*da80*/  IMAD.MOV.U32 R213, RZ, RZ, R6 ;  /* 0x000000ffffd57224 */ /* 0x000fe400078e0006 */
[----:B---3--:R-:W-:Y:S02]  /*da90*/  IMAD.MOV.U32 R210, RZ, RZ, R9 ;  /* 0x000000ffffd27224 */ /* 0x008fe400078e0009 */
[----:B------:R-:W-:Y:S01]  /*daa0*/  IMAD.MOV.U32 R211, RZ, RZ, R8 ;  /* 0x000000ffffd37224 */ /* 0x000fe200078e0008 */
[----:B------:R-:W-:Y:S01]  /*dab0*/  STL.64 [R1+0x540], R214 ;  /* 0x000540d601007387 */ /* 0x000fe20000100a00 */
[----:B-1----:R-:W-:Y:S02]  /*dac0*/  IMAD.MOV.U32 R208, RZ, RZ, R11 ;  /* 0x000000ffffd07224 */ /* 0x002fe400078e000b */
[----:B------:R-:W-:Y:S01]  /*dad0*/  IMAD.MOV.U32 R209, RZ, RZ, R10 ;  /* 0x000000ffffd17224 */ /* 0x000fe200078e000a */
[----:B------:R-:W-:Y:S04]  /*dae0*/  STL.64 [R1+0x538], R212 ;  /* 0x000538d401007387 */ /* 0x000fe80000100a00 */
[----:B------:R-:W-:Y:S04]  /*daf0*/  STL.64 [R1+0x530], R210 ;  /* 0x000530d201007387 */ /* 0x000fe80000100a00 */
[----:B------:R1:W-:Y:S01]  /*db00*/  STL.64 [R1+0x528], R208 ;  /* 0x000528d001007387 */ /* 0x0003e20000100a00 */
[----:B------:R-:W-:-:S02]  /*db10*/  WARPGROUP.DEPBAR.LE gsb0, 0x0 ;  /* 0x00008000000079c5 */ /* 0x000fc40000010000 */
[----:B------:R-:W-:Y:S01]  /*db20*/  WARPGROUP.ARRIVE ;  /* 0x00000000000079c5 */ /* 0x000fe20000000000 */
[----:B-1----:R-:W2:Y:S04]  /*db30*/  LDL.LU.64 R208, [R1+0x60] ;  /* 0x0000600001d07983 */ /* 0x002ea80000300a00 */
[----:B------:R-:W2:Y:S04]  /*db40*/  LDL.LU.64 R210, [R1+0x68] ;  /* 0x0000680001d27983 */ /* 0x000ea80000300a00 */
[----:B------:R-:W2:Y:S04]  /*db50*/  LDL.LU.64 R212, [R1+0x70] ;  /* 0x0000700001d47983 */ /* 0x000ea80000300a00 */
[----:B------:R-:W2:Y:S01]  /*db60*/  LDL.LU.64 R214, [R1+0x78] ;  /* 0x0000780001d67983 */ /* 0x000ea20000300a00 */
[----:B------:R-:W-:Y:S01]  /*db70*/  UMOV UR24, UR12 ;  /* 0x0000000c00187c82 */ /* 0x000fe20008000000 */
[----:B------:R-:W-:Y:S01]  /*db80*/  UMOV UR25, UR13 ;  /* 0x0000000d00197c82 */ /* 0x000fe20008000000 */
[----:B------:R-:W-:Y:S01]  /*db90*/  UMOV UR26, UR10 ;  /* 0x0000000a001a7c82 */ /* 0x000fe20008000000 */
[----:B------:R-:W-:-:S02]  /*dba0*/  UMOV UR27, UR11 ;  /* 0x0000000b001b7c82 */ /* 0x000fc40008000000 */
        /* <DEDUP_REMOVED lines=32> */
[----:B------:R-:W-:Y:S02]  /*ddb0*/  IMAD.MOV.U32 R5, RZ, RZ, R22 ;  /* 0x000000ffff057224 */ /* 0x000fe400078e0016 */
[----:B------:R-:W-:Y:S02]  /*ddc0*/  IMAD.MOV.U32 R4, RZ, RZ, R23 ;  /* 0x000000ffff047224 */ /* 0x000fe400078e0017 */
[----:B------:R-:W-:Y:S01]  /*ddd0*/  IMAD.MOV.U32 R7, RZ, RZ, R21 ;  /* 0x000000ffff077224 */ /* 0x000fe200078e0015 */
[----:B------:R0:W5:Y:S01]  /*dde0*/  LDL.LU.64 R22, [R1+0x550] ;  /* 0x0005500001167983 */ /* 0x0001620000300a00 */
[----:B------:R-:W-:Y:S02]  /*ddf0*/  IMAD.MOV.U32 R12, RZ, RZ, R16 ;  /* 0x000000ffff0c7224 */ /* 0x000fe400078e0010 */
[----:B------:R-:W-:Y:S01]  /*de00*/  IMAD.MOV.U32 R11, RZ, RZ, R17 ;  /* 0x000000ffff0b7224 */ /* 0x000fe200078e0011 */
[----:B------:R0:W5:Y:S01]  /*de10*/  LDL.LU R21, [R1+0x548] ;  /* 0x0005480001157983 */ /* 0x0001620000300800 */
[----:B------:R-:W-:-:S02]  /*de20*/  IMAD.MOV.U32 R10, RZ, RZ, R18 ;  /* 0x000000ffff0a7224 */ /* 0x000fc400078e0012 */
[----:B------:R-:W-:Y:S02]  /*de30*/  IMAD.MOV.U32 R9, RZ, RZ, R19 ;  /* 0x000000ffff097224 */ /* 0x000fe400078e0013 */
[----:B------:R-:W-:Y:S01]  /*de40*/  IMAD.MOV.U32 R8, RZ, RZ, R20 ;  /* 0x000000ffff087224 */ /* 0x000fe200078e0014 */
        /* <DEDUP_REMOVED lines=13> */
[----:B------:R-:W-:-:S02]  /*df20*/  UIADD3 UR8, UR6, 0x6, URZ ;  /* 0x0000000606087890 */ /* 0x000fc4000fffe03f */
[----:B------:R-:W-:Y:S01]  /*df30*/  UIADD3 UR10, UR4, 0x6, URZ ;  /* 0x00000006040a7890 */ /* 0x000fe2000fffe03f */
[----:B------:R-:W-:Y:S01]  /*df40*/  UMOV UR9, 0x40000040 ;  /* 0x4000004000097882 */ /* 0x000fe20000000000 */
[----:B------:R-:W-:Y:S01]  /*df50*/  UMOV UR11, 0x40000040 ;  /* 0x40000040000b7882 */ /* 0x000fe20000000000 */
[----:B--2---:R-:W-:-:S06]  /*df60*/  WARPGROUP.ARRIVE ;  /* 0x00000000000079c5 */ /* 0x004fcc0000000000 */
[----:B------:R-:W-:Y:S03]  /*df70*/  QGMMA.64x16x32.F32.E4M3.E4M3 R208, gdesc[UR8], R208, gsb0 ;  /* 0x0020000008d079f3 */ /* 0x000fe600080008d0 */
[----:B------:R-:W-:Y:S02]  /*df80*/  WARPGROUP.DEPBAR.LE gsb0, 0x0 ;  /* 0x00008000000079c5 */ /* 0x000fe40000010000 */
[----:B------:R-:W-:Y:S04]  /*df90*/  STL.64 [R1+0x80], R208 ;  /* 0x000080d001007387 */ /* 0x000fe80000100a00 */
[----:B------:R-:W-:Y:S04]  /*dfa0*/  STL.64 [R1+0x88], R210 ;  /* 0x000088d201007387 */ /* 0x000fe80000100a00 */
[----:B------:R-:W-:Y:S04]  /*dfb0*/  STL.64 [R1+0x90], R212 ;  /* 0x000090d401007387 */ /* 0x000fe80000100a00 */
[----:B------:R1:W-:Y:S04]  /*dfc0*/  STL.64 [R1+0x98], R214 ;  /* 0x000098d601007387 */ /* 0x0003e80000100a00 */
[----:B-1----:R-:W2:Y:S04]  /*dfd0*/  LDL.LU.64 R214, [R1+0x520] ;  /* 0x0005200001d67983 */ /* 0x002ea80000300a00 */
        /* <DEDUP_REMOVED lines=22> */
[----:B------:R-:W-:Y:S01]  /*e140*/  UMOV UR15, 0x40000040 ;  /* 0x40000040000f7882 */ /* 0x000fe20000000000 */
[----:B--2---:R-:W-:-:S06]  /*e150*/  WARPGROUP.ARRIVE ;  /* 0x00000000000079c5 */ /* 0x004fcc0000000000 */
[----:B------:R-:W-:Y:S03]  /*e160*/  QGMMA.64x16x32.F32.E4M3.E4M3 R208, gdesc[UR12], R208, gsb0 ;  /* 0x002000000cd079f3 */ /* 0x000fe600080008d0 */
[----:B------:R-:W-:Y:S02]  /*e170*/  WARPGROUP.DEPBAR.LE gsb0, 0x0 ;  /* 0x00008000000079c5 */ /* 0x000fe40000010000 */
[----:B------:R-:W-:Y:S04]  /*e180*/  STL.64 [R1], R208 ;  /* 0x000000d001007387 */ /* 0x000fe80000100a00 */
[----:B------:R-:W-:Y:S01]  /*e190*/  STL.64 [R1+0x8], R210 ;  /* 0x000008d201007387 */ /* 0x000fe20000100a00 */
[----:B------:R-:W-:-:S03]  /*e1a0*/  IMAD.MOV.U32 R6, RZ, RZ, R211 ;  /* 0x000000ffff067224 */ /* 0x000fc600078e00d3 */
        /* <DEDUP_REMOVED lines=79> */
[----:B------:R-:W-:Y:S02]  /*e6a0*/  UIADD3 UR13, UR4, 0x686, URZ ;  /* 0x00000686040d7890 */ /* 0x000fe4000fffe03f */
[----:B------:R-:W-:Y:S02]  /*e6b0*/  UIADD3 UR58, UR4, 0x706, URZ ;  /* 0x00000706043a7890 */ /* 0x000fe4000fffe03f */
[----:B------:R-:W-:Y:S01]  /*e6c0*/  UIADD3 UR12, UR6, 0x406, URZ ;  /* 0x00000406060c7890 */ /* 0x000fe2000fffe03f */
[----:B------:R-:W-:Y:S01]  /*e6d0*/  UMOV UR4, UR8 ;  /* 0x0000000800047c82 */ /* 0x000fe20008000000 */
[----:B------:R-:W-:Y:S01]  /*e6e0*/  UMOV UR5, UR9 ;  /* 0x0000000900057c82 */ /* 0x000fe20008000000 */
[----:B------:R-:W-:Y:S01]  /*e6f0*/  UMOV UR6, UR13 ;  /* 0x0000000d00067c82 */ /* 0x000fe20008000000 */
[----:B------:R-:W-:Y:S01]  /*e700*/  UMOV UR7, 0x40000040 ;  /* 0x4000004000077882 */ /* 0x000fe20000000000 */
[----:B------:R-:W-:-:S02]  /*e710*/  WARPGROUP.DEPBAR.LE gsb0, 0x0 ;  /* 0x00008000000079c5 */ /* 0x000fc40000010000 */
[----:B------:R-:W-:-:S06]  /*e720*/  WARPGROUP.ARRIVE ;  /* 0x00000000000079c5 */ /* 0x000fcc0000000000 */
[----:B------:R-:W-:Y:S01]  /*e730*/  QGMMA.64x16x32.F32.E4M3.E4M3 R48, gdesc[UR4], R48, gsb0 ;  /* 0x00200000043079f3 */ /* 0x000fe20008000830 */
[----:B------:R-:W-:Y:S01]  /*e740*/  UMOV UR56, UR8 ;  /* 0x0000000800387c82 */ /* 0x000fe20008000000 */
[----:B------:R-:W-:Y:S01]  /*e750*/  UMOV UR57, UR9 ;  /* 0x0000000900397c82 */ /* 0x000fe20008000000 */
[----:B------:R-:W-:Y:S01]  /*e760*/  UMOV UR59, 0x40000040 ;  /* 0x40000040003b7882 */ /* 0x000fe20000000000 */
[----:B------:R-:W-:Y:S02]  /*e770*/  WARPGROUP.DEPBAR.LE gsb0, 0x0 ;  /* 0x00008000000079c5 */ /* 0x000fe40000010000 */
[----:B------:R-:W-:-:S06]  /*e780*/  WARPGROUP.ARRIVE ;  /* 0x00000000000079c5 */ /* 0x000fcc0000000000 */
[----:B------:R-:W-:Y:S01]  /*e790*/  QGMMA.64x16x32.F32.E4M3.E4M3 R32, gdesc[UR56], R32, gsb0 ;  /* 0x00200000382079f3 */ /* 0x000fe20008000820 */
[----:B------:R-:W-:Y:S01]  /*e7a0*/  UMOV UR56, UR12 ;  /* 0x0000000c00387c82 */ /* 0x000fe20008000000 */
[----:B------:R-:W-:Y:S01]  /*e7b0*/  UMOV UR57, 0x40000040 ;  /* 0x4000004000397882 */ /* 0x000fe20000000000 */
[----:B------:R-:W-:Y:S02]  /*e7c0*/  WARPGROUP.DEPBAR.LE gsb0, 0x0 ;  /* 0x00008000000079c5 */ /* 0x000fe40000010000 */
[----:B------:R-:W-:-:S06]  /*e7d0*/  WARPGROUP.ARRIVE ;  /* 0x00000000000079c5 */ /* 0x000fcc0000000000 */
[----:B------:R-:W-:Y:S01]  /*e7e0*/  QGMMA.64x16x32.F32.E4M3.E4M3 R24, gdesc[UR56], R24, gsb0 ;  /* 0x00200000381879f3 */ /* 0x000fe20008000818 */
        /* <DEDUP_REMOVED lines=24> */
[----:B------:R-:W-:Y:S01]  /*e970*/  STL.64 [R1+0x460], R214 ;  /* 0x000460d601007387 */ /* 0x000fe20000100a00 */
[----:B------:R-:W-:Y:S01]  /*e980*/  R2UR UR59, R3 ;  /* 0x00000000033b72ca */ /* 0x000fe200000e0000 */
[----:B------:R-:W-:Y:S01]  /*e990*/  ULDC UR58, c[0x0][0x50c] ;  /* 0x00014300003a7ab9 */ /* 0x000fe20000000800 */
[----:B------:R-:W-:-:S02]  /*e9a0*/  WARPGROUP.DEPBAR.LE gsb0, 0x0 ;  /* 0x00008000000079c5 */ /* 0x000fc40000010000 */
[----:B------:R-:W-:-:S06]  /*e9b0*/  WARPGROUP.ARRIVE ;  /* 0x00000000000079c5 */ /* 0x000fcc0000000000 */
[----:B------:R-:W-:Y:S03]  /*e9c0*/  QGMMA.64x16x32.F32.E4M3.E4M3 R40, gdesc[UR4], R40, gsb0 ;  /* 0x00200000042879f3 */ /* 0x000fe60008000828 */
        /* <DEDUP_REMOVED lines=32> */
[----:B------:R-:W-:Y:S04]  /*ebd0*/  STL.64 [R1+0x458], R212 ;  /* 0x000458d401007387 */ /* 0x000fe80000100a00 */
[----:B------:R-:W-:Y:S04]  /*ebe0*/  STL.64 [R1+0x450], R210 ;  /* 0x000450d201007387 */ /* 0x000fe80000100a00 */
[----:B------:R1:W-:Y:S01]  /*ebf0*/  STL.64 [R1+0x448], R208 ;  /* 0x000448d001007387 */ /* 0x0003e20000100a00 */
[----:B------:R-:W-:-:S02]  /*ec00*/  WARPGROUP.DEPBAR.LE gsb0, 0x0 ;  /* 0x00008000000079c5 */ /* 0x000fc40000010000 */
[----:B------:R-:W-:-:S06]  /*ec10*/  WARPGROUP.ARRIVE ;  /* 0x00000000000079c5 */ /* 0x000fcc0000000000 */
[----:B------:R-:W-:Y:S01]  /*ec20*/  QGMMA.64x16x32.F32.E4M3.E4M3 R216, gdesc[UR12], R216, gsb0 ;  /* 0x002000000cd879f3 */ /* 0x000fe200080008d8 */
[----:B-1----:R-:W-:Y:S02]  /*ec30*/  IMAD.MOV.U32 R208, RZ, RZ, R20 ;  /* 0x000000ffffd07224 */ /* 0x002fe400078e0014 */
[----:B------:R0:W5:Y:S01]  /*ec40*/  LDL.LU R20, [R1+0x4c4] ;  /* 0x0004c40001147983 */ /* 0x0001620000300800 */
[----:B------:R-:W-:Y:S02]  /*ec50*/  IMAD.MOV.U32 R209, RZ, RZ, R19 ;  /* 0x000000ffffd17224 */ /* 0x000fe400078e0013 */
[----:B------:R-:W-:Y:S01]  /*ec60*/  IMAD.MOV.U32 R210, RZ, RZ, R18 ;  /* 0x000000ffffd27224 */ /* 0x000fe200078e0012 */
[----:B------:R0:W5:Y:S01]  /*ec70*/  LDL.LU R19, [R1+0x4c0] ;  /* 0x0004c00001137983 */ /* 0x0001620000300800 */
[----:B------:R-:W-:Y:S02]  /*ec80*/  IMAD.MOV.U32 R211, RZ, RZ, R17 ;  /* 0x000000ffffd37224 */ /* 0x000fe400078e0011 */
[----:B------:R-:W-:Y:S01]  /*ec90*/  IMAD.MOV.U32 R212, RZ, RZ, R16 ;  /* 0x000000ffffd47224 */ /* 0x000fe200078e0010 */
[----:B------:R0:W5:Y:S01]  /*eca0*/  LDL.LU R18, [R1+0x4bc] ;  /* 0x0004bc0001127983 */ /* 0x0001620000300800 */
[----:B------:R-:W-:-:S02]  /*ecb0*/  IMAD.MOV.U32 R214, RZ, RZ, R14 ;  /* 0x000000ffffd67224 */ /* 0x000fc400078e000e */
[----:B------:R-:W-:Y:S01]  /*ecc0*/  IMAD.MOV.U32 R215, RZ, RZ, R13 ;  /* 0x000000ffffd77224 */ /* 0x000fe200078e000d */
[----:B------:R0:W5:Y:S01]  /*ecd0*/  LDL.LU R17, [R1+0x4b8] ;  /* 0x0004b80001117983 */ /* 0x0001620000300800 */
[----:B------:R-:W-:-:S03]  /*ece0*/  IMAD.MOV.U32 R213, RZ, RZ, R15 ;  /* 0x000000ffffd57224 */ /* 0x000fc600078e000f */
[----:B------:R0:W5:Y:S04]  /*ecf0*/  LDL.LU R16, [R1+0x4b4] ;  /* 0x0004b40001107983 */ /* 0x0001680000300800 */
[----:B------:R0:W5:Y:S04]  /*ed00*/  LDL.LU R15, [R1+0x4b0] ;  /* 0x0004b000010f7983 */ /* 0x0001680000300800 */
[----:B------:R0:W5:Y:S04]  /*ed10*/  LDL.LU R14, [R1+0x4ac] ;  /* 0x0004ac00010e7983 */ /* 0x0001680000300800 */
[----:B------:R0:W5:Y:S04]  /*ed20*/  LDL.LU R13, [R1+0x4a8] ;  /* 0x0004a800010d7983 */ /* 0x0001680000300800 */
[----:B------:R1:W-:Y:S04]  /*ed30*/  STL.64 [R1+0x480], R214 ;  /* 0x000480d601007387 */ /* 0x0003e80000100a00 */
[----:B------:R2:W-:Y:S04]  /*ed40*/  STL.64 [R1+0x478], R212 ;  /* 0x000478d401007387 */ /* 0x0005e80000100a00 */
[----:B------:R3:W-:Y:S04]  /*ed50*/  STL.64 [R1+0x470], R210 ;  /* 0x000470d201007387 */ /* 0x0007e80000100a00 */
[----:B------:R4:W-:Y:S01]  /*ed60*/  STL.64 [R1+0x468], R208 ;  /* 0x000468d001007387 */ /* 0x0009e20000100a00 */
[----:B-1----:R-:W-:-:S02]  /*ed70*/  IMAD.MOV.U32 R214, RZ, RZ, R5 ;  /* 0x000000ffffd67224 */ /* 0x002fc400078e0005 */
[----:B------:R-:W-:Y:S02]  /*ed80*/  IMAD.MOV.U32 R215, RZ, RZ, R4 ;  /* 0x000000ffffd77224 */ /* 0x000fe400078e0004 */
[----:B--2---:R-:W-:Y:S02]  /*ed90*/  IMAD.MOV.U32 R212, RZ, RZ, R8 ;  /* 0x000000ffffd47224 */ /* 0x004fe400078e0008 */
[----:B------:R-:W-:Y:S02]  /*eda0*/  IMAD.MOV.U32 R213, RZ, RZ, R7 ;  /* 0x000000ffffd57224 */ /* 0x000fe400078e0007 */
[----:B---3--:R-:W-:Y:S02]  /*edb0*/  IMAD.MOV.U32 R210, RZ, RZ, R10 ;  /* 0x000000ffffd27224 */ /* 0x008fe400078e000a */
[----:B------:R-:W-:Y:S01]  /*edc0*/  IMAD.MOV.U32 R211, RZ, RZ, R9 ;  /* 0x000000ffffd37224 */ /* 0x000fe200078e0009 */
[----:B----4-:R-:W-:Y:S01]  /*edd0*/  MOV R208, R12 ;  /* 0x0000000c00d07202 */ /* 0x010fe20000000f00 */
[----:B------:R-:W-:Y:S01]  /*ede0*/  IMAD.MOV.U32 R209, RZ, RZ, R11 ;  /* 0x000000ffffd17224 */ /* 0x000fe200078e000b */
[----:B------:R-:W-:-:S02]  /*edf0*/  WARPGROUP.DEPBAR.LE gsb0, 0x0 ;  /* 0x00008000000079c5 */ /* 0x000fc40000010000 */
[----:B------:R-:W-:Y:S01]  /*ee00*/  UMOV UR4, UR56 ;  /* 0x0000003800047c82 */ /* 0x000fe20008000000 */
[----:B------:R-:W-:Y:S01]  /*ee10*/  UMOV UR5, UR57 ;  /* 0x0000003900057c82 */ /* 0x000fe20008000000 */
[----:B------:R-:W-:Y:S01]  /*ee20*/  UMOV UR6, UR8 ;  /* 0x0000000800067c82 */ /* 0x000fe20008000000 */
[----:B------:R-:W-:Y:S01]  /*ee30*/  WARPGROUP.ARRIVE ;  /* 0x00000000000079c5 */ /* 0x000fe20000000000 */
[----:B------:R-:W-:Y:S01]  /*ee40*/  UMOV UR7, UR9 ;  /* 0x0000000900077c82 */ /* 0x000fe20008000000 */
[----:B------:R0:W5:Y:S04]  /*ee50*/  LDL.LU R12, [R1+0x4a4] ;  /* 0x0004a400010c7983 */ /* 0x0001680000300800 */
[----:B------:R-:W-:Y:S01]  /*ee60*/  QGMMA.64x16x32.F32.E4M3.E4M3 R208, gdesc[UR4], R208, gsb0 ;  /* 0x0020000004d079f3 */ /* 0x000fe200080008d0 */
[----:B------:R0:W5:Y:S04]  /*ee70*/  LDL.LU R11, [R1+0x4a0] ;  /* 0x0004a000010b7983 */ /* 0x0001680000300800 */
[----:B------:R0:W5:Y:S04]  /*ee80*/  LDL.LU R10, [R1+0x49c] ;  /* 0x00049c00010a7983 */ /* 0x0001680000300800 */
[----:B------:R0:W5:Y:S04]  /*ee90*/  LDL.LU R9, [R1+0x498] ;  /* 0x0004980001097983 */ /* 0x0001680000300800 */
[----:B------:R0:W5:Y:S04]  /*eea0*/  LDL.LU R8, [R1+0x494] ;  /* 0x0004940001087983 */ /* 0x0001680000300800 */
[----:B------:R0:W5:Y:S04]  /*eeb0*/  LDL.LU R7, [R1+0x490] ;  /* 0x0004900001077983 */ /* 0x0001680000300800 */
[----:B------:R0:W5:Y:S04]  /*eec0*/  LDL.LU R5, [R1+0x48c] ;  /* 0x00048c0001057983 */ /* 0x0001680000300800 */
[----:B------:R0:W5:Y:S01]  /*eed0*/  LDL.LU R4, [R1+0x488] ;  /* 0x0004880001047983 */ /* 0x0001620000300800 */
[----:B------:R-:W-:-:S03]  /*eee0*/  WARPGROUP.DEPBAR.LE gsb0, 0x0 ;  /* 0x00008000000079c5 */ /* 0x000fc60000010000 */
        /* <DEDUP_REMOVED lines=8> */
[----:B------:R-:W-:Y:S01]  /*ef70*/  UMOV UR8, UR56 ;  /* 0x0000003800087c82 */ /* 0x000fe20008000000 */
        /* <DEDUP_REMOVED lines=8> */
[----:B-1----:R0:W5:Y:S04]  /*f000*/  LDL.LU.64 R214, [R1+0x460] ;  /* 0x0004600001d67983 */ /* 0x0021680000300a00 */
[----:B------:R0:W5:Y:S04]  /*f010*/  LDL.LU.64 R212, [R1+0x458] ;  /* 0x0004580001d47983 */ /* 0x0001680000300a00 */
[----:B------:R0:W5:Y:S04]  /*f020*/  LDL.LU.64 R210, [R1+0x450] ;  /* 0x0004500001d27983 */ /* 0x0001680000300a00 */
[----:B------:R0:W5:Y:S01]  /*f030*/  LDL.LU.64 R208, [R1+0x448] ;  /* 0x0004480001d07983 */ /* 0x0001620000300a00 */
[----:B------:R-:W-:-:S04]  /*f040*/  UIADD3 UR59, UR59, 0x4, URZ ;  /* 0x000000043b3b7890 */ /* 0x000fc8000fffe03f */
[----:B------:R-:W-:-:S04]  /*f050*/  UISETP.NE.AND UP0, UPT, UR59, UR58, UPT ;  /* 0x0000003a3b00728c */ /* 0x000fc8000bf05270 */
[----:B------:R-:W-:-:S06]  /*f060*/  USEL UR4, URZ, 0x1, UP0 ;  /* 0x000000013f047887 */ /* 0x000fcc0008000000 */
[----:B------:R-:W-:Y:S01]  /*f070*/  ISETP.NE.AND P0, PT, RZ, UR4, PT ;  /* 0x00000004ff007c0c */ /* 0x000fe2000bf05270 */
[----:B------:R-:W-:-:S12]  /*f080*/  IMAD.U32 R3, RZ, RZ, UR59 ;  /* 0x0000003bff037e24 */ /* 0x000fd8000f8e00ff */
[----:B0-----:R-:W-:Y:S05]  /*f090*/  @!P0 BRA `(.L_x_28) ;  /* 0x0000003000448947 */ /* 0x001fea0003800000 */
[----:B------:R-:W2:Y:S04]  /*f0a0*/  LDL R3, [R1+0x9c] ;  /* 0x00009c0001037983 */ /* 0x000ea80000100800 */
        /* <DEDUP_REMOVED lines=14> */
[----:B------:R-:W-:Y:S04]  /*f190*/  STL [R1+0x4b0], R40 ;  /* 0x0004b02801007387 */ /* 0x000fe80000100800 */
        /* <DEDUP_REMOVED lines=24> */
[----:B------:R-:W-:Y:S04]  /*f320*/  STL [R1+0x46c], R25 ;  /* 0x00046c1901007387 */ /* 0x000fe80000100800 */
[----:B------:R-:W-:Y:S04]  /*f330*/  STL [R1+0x468], R26 ;  /* 0x0004681a01007387 */ /* 0x000fe80000100800 */
[----:B------:R-:W-:Y:S04]  /*f340*/  STL [R1+0x464], R27 ;  /* 0x0004641b01007387 */ /* 0x000fe80000100800 */
[----:B------:R-:W-:Y:S04]  /*f350*/  STL [R1+0x460], R28 ;  /* 0x0004601c01007387 */ /* 0x000fe80000100800 */
[----:B------:R-:W-:Y:S04]  /*f360*/  STL [R1+0x45c], R29 ;  /* 0x00045c1d01007387 */ /* 0x000fe80000100800 */
[----:B------:R0:W-:Y:S04]  /*f370*/  STL [R1+0x458], R30 ;  /* 0x0004581e01007387 */ /* 0x0001e80000100800 */
[----:B------:R-:W-:Y:S04]  /*f380*/  STL [R1+0x454], R31 ;  /* 0x0004541f01007387 */ /* 0x000fe80000100800 */
[----:B-----5:R-:W-:Y:S04]  /*f390*/  STL [R1+0x450], R5 ;  /* 0x0004500501007387 */ /* 0x020fe80000100800 */
[----:B------:R-:W-:Y:S04]  /*f3a0*/  STL [R1+0x44c], R4 ;  /* 0x00044c0401007387 */ /* 0x000fe80000100800 */
[----:B------:R-:W-:Y:S04]  /*f3b0*/  STL [R1+0x448], R2 ;  /* 0x0004480201007387 */ /* 0x000fe80000100800 */
[----:B------:R1:W-:Y:S04]  /*f3c0*/  STL [R1+0x444], R0 ;  /* 0x0004440001007387 */ /* 0x0003e80000100800 */
[----:B------:R-:W4:Y:S04]  /*f3d0*/  LDL R40, [R1+0x5c] ;  /* 0x00005c0001287983 */ /* 0x000f280000100800 */
[----:B------:R-:W4:Y:S01]  /*f3e0*/  LDL R42, [R1+0x20] ;  /* 0x00002000012a7983 */ /* 0x000f220000100800 */
[----:B--2---:R-:W-:-:S03]  /*f3f0*/  FADD R14, R3, R14 ;  /* 0x0000000e030e7221 */ /* 0x004fc60000000000 */
[----:B------:R-:W2:Y:S04]  /*f400*/  LDL R44, [R1+0x24] ;  /* 0x00002400012c7983 */ /* 0x000ea80000100800 */
[----:B------:R-:W2:Y:S04]  /*f410*/  LDL R46, [R1+0x28] ;  /* 0x00002800012e7983 */ /* 0x000ea80000100800 */
[----:B------:R-:W2:Y:S01]  /*f420*/  LDL R32, [R1+0x2c] ;  /* 0x00002c0001207983 */ /* 0x000ea20000100800 */
[----:B---3--:R-:W-:-:S03]  /*f430*/  FADD R13, R49, R13 ;  /* 0x0000000d310d7221 */ /* 0x008fc60000000000 */
[----:B0-----:R-:W3:Y:S04]  /*f440*/  LDL R30, [R1+0x30] ;  /* 0x00003000011e7983 */ /* 0x001ee80000100800 */
[----:B------:R-:W2:Y:S04]  /*f450*/  LDL R49, [R1+0x40] ;  /* 0x0000400001317983 */ /* 0x000ea80000100800 */
[----:B------:R-:W3:Y:S04]  /*f460*/  LDL R28, [R1+0x34] ;  /* 0x00003400011c7983 */ /* 0x000ee80000100800 */
[----:B------:R-:W3:Y:S01]  /*f470*/  LDL R26, [R1+0x38] ;  /* 0x00003800011a7983 */ /* 0x000ee20000100800 */
[----:B----4-:R-:W-:-:S03]  /*f480*/  FADD R12, R50, R12 ;  /* 0x0000000c320c7221 */ /* 0x010fc60000000000 */
[----:B------:R-:W4:Y:S04]  /*f490*/  LDL R50, [R1+0x44] ;  /* 0x0000440001327983 */ /* 0x000f280000100800 */
[----:B------:R-:W3:Y:S04]  /*f4a0*/  LDL R38, [R1+0x3c] ;  /* 0x00003c0001267983 */ /* 0x000ee80000100800 */
[----:B------:R-:W3:Y:S01]  /*f4b0*/  LDL R36, [R1] ;  /* 0x0000000001247983 */ /* 0x000ee20000100800 */
[----:B------:R-:W-:-:S03]  /*f4c0*/  FADD R11, R51, R11 ;  /* 0x0000000b330b7221 */ /* 0x000fc60000000000 */
[----:B------:R-:W3:Y:S04]  /*f4d0*/  LDL R34, [R1+0x4] ;  /* 0x0000040001227983 */ /* 0x000ee80000100800 */
[----:B------:R-:W3:Y:S04]  /*f4e0*/  LDL R51, [R1+0x48] ;  /* 0x0000480001337983 */ /* 0x000ee80000100800 */
[----:B------:R-:W3:Y:S01]  /*f4f0*/  LDL R3, [R1+0x8] ;  /* 0x0000080001037983 */ /* 0x000ee20000100800 */
[----:B------:R-:W-:-:S03]  /*f500*/  FADD R10, R52, R10 ;  /* 0x0000000a340a7221 */ /* 0x000fc60000000000 */
[----:B------:R-:W3:Y:S01]  /*f510*/  LDL R52, [R1+0x4c] ;  /* 0x00004c0001347983 */ /* 0x000ee20000100800 */
[----:B------:R-:W-:-:S03]  /*f520*/  FADD R9, R53, R9 ;  /* 0x0000000935097221 */ /* 0x000fc60000000000 */
[----:B------:R-:W3:Y:S01]  /*f530*/  LDL R53, [R1+0x50] ;  /* 0x0000500001357983 */ /* 0x000ee20000100800 */
[----:B------:R-:W-:-:S03]  /*f540*/  FADD R8, R54, R8 ;  /* 0x0000000836087221 */ /* 0x000fc60000000000 */
[----:B------:R-:W3:Y:S01]  /*f550*/  LDL R54, [R1+0x54] ;  /* 0x0000540001367983 */ /* 0x000ee20000100800 */
[----:B------:R-:W-:-:S03]  /*f560*/  FADD R7, R55, R7 ;  /* 0x0000000737077221 */ /* 0x000fc60000000000 */
[----:B------:R-:W3:Y:S04]  /*f570*/  LDL R55, [R1+0x58] ;  /* 0x0000580001377983 */ /* 0x000ee80000100800 */
[----:B-1----:R-:W3:Y:S01]  /*f580*/  LDL.LU R0, [R1+0xd0] ;  /* 0x0000d00001007983 */ /* 0x002ee20000300800 */
[----:B------:R-:W-:-:S03]  /*f590*/  FADD R22, R41, R22 ;  /* 0x0000001629167221 */ /* 0x000fc60000000000 */
[----:B------:R-:W3:Y:S01]  /*f5a0*/  LDL.LU R41, [R1+0xa0] ;  /* 0x0000a00001297983 */ /* 0x000ee20000300800 */
[----:B------:R-:W-:-:S03]  /*f5b0*/  FADD R21, R43, R21 ;  /* 0x000000152b157221 */ /* 0x000fc60000000000 */
[----:B------:R-:W3:Y:S01]  /*f5c0*/  LDL.LU R43, [R1+0xa4] ;  /* 0x0000a400012b7983 */ /* 0x000ee20000300800 */
[----:B------:R-:W-:-:S03]  /*f5d0*/  FADD R20, R45, R20 ;  /* 0x000000142d147221 */ /* 0x000fc60000000000 */
[----:B------:R-:W3:Y:S01]  /*f5e0*/  LDL.LU R45, [R1+0xa8] ;  /* 0x0000a800012d7983 */ /* 0x000ee20000300800 */
[----:B------:R-:W-:-:S03]  /*f5f0*/  FADD R19, R47, R19 ;  /* 0x000000132f137221 */ /* 0x000fc60000000000 */
[----:B------:R-:W3:Y:S04]  /*f600*/  LDL.LU R47, [R1+0xac] ;  /* 0x0000ac00012f7983 */ /* 0x000ee80000300800 */
[----:B------:R-:W3:Y:S04]  /*f610*/  LDL.LU R31, [R1+0xb0] ;  /* 0x0000b000011f7983 */ /* 0x000ee80000300800 */
[----:B------:R-:W3:Y:S04]  /*f620*/  LDL.LU R29, [R1+0xb4] ;  /* 0x0000b400011d7983 */ /* 0x000ee80000300800 */
[----:B------:R-:W3:Y:S04]  /*f630*/  LDL.LU R27, [R1+0xb8] ;  /* 0x0000b800011b7983 */ /* 0x000ee80000300800 */
[----:B------:R-:W3:Y:S04]  /*f640*/  LDL.LU R25, [R1+0xbc] ;  /* 0x0000bc0001197983 */ /* 0x000ee80000300800 */
[----:B------:R-:W3:Y:S04]  /*f650*/  LDL.LU R24, [R1+0xc0] ;  /* 0x0000c00001187983 */ /* 0x000ee80000300800 */
[----:B------:R-:W3:Y:S04]  /*f660*/  LDL.LU R5, [R1+0xc4] ;  /* 0x0000c40001057983 */ /* 0x000ee80000300800 */
[----:B------:R-:W3:Y:S04]  /*f670*/  LDL.LU R4, [R1+0xc8] ;  /* 0x0000c80001047983 */ /* 0x000ee80000300800 */
[----:B------:R-:W3:Y:S01]  /*f680*/  LDL.LU R2, [R1+0xcc] ;  /* 0x0000cc0001027983 */ /* 0x000ee20000300800 */
[----:B------:R-:W-:-:S01]  /*f690*/  FADD R18, R33, R18 ;  /* 0x0000001221127221 */ /* 0x000fc20000000000 */
[----:B------:R-:W-:-:S02]  /*f6a0*/  FADD R17, R35, R17 ;  /* 0x0000001123117221 */ /* 0x000fc40000000000 */
[----:B------:R-:W3:Y:S04]  /*f6b0*/  LDL R33, [R1+0x10] ;  /* 0x0000100001217983 */ /* 0x000ee80000100800 */
[----:B------:R-:W3:Y:S01]  /*f6c0*/  LDL R35, [R1+0x14] ;  /* 0x0000140001237983 */ /* 0x000ee20000100800 */
[----:B------:R-:W-:-:S03]  /*f6d0*/  FADD R16, R37, R16 ;  /* 0x0000001025107221 */ /* 0x000fc60000000000 */
[----:B------:R-:W3:Y:S01]  /*f6e0*/  LDL R37, [R1+0x1c] ;  /* 0x00001c0001257983 */ /* 0x000ee20000100800 */
[----:B------:R-:W-:-:S03]  /*f6f0*/  FADD R15, R39, R15 ;  /* 0x0000000f270f7221 */ /* 0x000fc60000000000 */
[----:B------:R-:W3:Y:S01]  /*f700*/  LDL R39, [R1+0x18] ;  /* 0x0000180001277983 */ /* 0x000ee20000100800 */
[----:B--2---:R-:W-:-:S03]  /*f710*/  FADD R23, R49, R23 ;  /* 0x0000001731177221 */ /* 0x004fc60000000000 */
[----:B------:R-:W2:Y:S01]  /*f720*/  LDL.LU R49, [R1+0x4cc] ;  /* 0x0004cc0001317983 */ /* 0x000ea20000300800 */
[----:B----4-:R-:W-:-:S03]  /*f730*/  FADD R224, R50, R224 ;  /* 0x000000e032e07221 */ /* 0x010fc60000000000 */
[----:B------:R-:W4:Y:S01]  /*f740*/  LDL.LU R50, [R1+0x4c8] ;  /* 0x0004c80001327983 */ /* 0x000f220000300800 */
[----:B---3--:R-:W-:-:S03]  /*f750*/  FADD R225, R51, R225 ;  /* 0x000000e133e17221 */ /* 0x008fc60000000000 */
[----:B------:R-:W3:Y:S01]  /*f760*/  LDL.LU R51, [R1+0x4c4] ;  /* 0x0004c40001337983 */ /* 0x000ee20000300800 */
[----:B------:R-:W-:-:S03]  /*f770*/  FADD R226, R52, R226 ;  /* 0x000000e234e27221 */ /* 0x000fc60000000000 */
        /* <DEDUP_REMOVED lines=9> */
[----:B------:R0:W-:Y:S04]  /*f810*/  STL [R1+0xa0], R41 ;  /* 0x0000a02901007387 */ /* 0x0001e80000100800 */
[----:B0-----:R-:W3:Y:S01]  /*f820*/  LDL.LU R41, [R1+0x4ac] ;  /* 0x0004ac0001297983 */ /* 0x001ee20000300800 */
        /* <DEDUP_REMOVED lines=9> */
[----:B------:R-:W3:Y:S01]  /*f8c0*/  LDL.LU R46, [R1+0x498] ;  /* 0x00049800012e7983 */ /* 0x000ee20000300800 */
[----:B------:R-:W-:-:S03]  /*f8d0*/  FADD R31, R32, R31 ;  /* 0x0000001f201f7221 */ /* 0x000fc60000000000 */
[----:B------:R0:W-:Y:S01]  /*f8e0*/  STL [R1+0xac], R47 ;  /* 0x0000ac2f01007387 */ /* 0x0001e20000100800 */
[----:B------:R-:W-:-:S01]  /*f8f0*/  FADD R29, R30, R29 ;  /* 0x0000001d1e1d7221 */ /* 0x000fc20000000000 */
[----:B------:R-:W-:Y:S02]  /*f900*/  FADD R27, R28, R27 ;  /* 0x0000001b1c1b7221 */ /* 0x000fe40000000000 */
[----:B0-----:R-:W3:Y:S01]  /*f910*/  LDL.LU R47, [R1+0x494] ;  /* 0x00049400012f7983 */ /* 0x001ee20000300800 */
[----:B------:R-:W-:-:S03]  /*f920*/  FADD R25, R26, R25 ;  /* 0x000000191a197221 */ /* 0x000fc60000000000 */
[----:B------:R-:W3:Y:S01]  /*f930*/  LDL.LU R32, [R1+0x490] ;  /* 0x0004900001207983 */ /* 0x000ee20000300800 */
[----:B------:R-:W-:-:S03]  /*f940*/  FADD R24, R38, R24 ;  /* 0x0000001826187221 */ /* 0x000fc60000000000 */
[----:B------:R0:W-:Y:S01]  /*f950*/  STL [R1+0xb0], R31 ;  /* 0x0000b01f01007387 */ /* 0x0001e20000100800 */
[----:B------:R-:W-:-:S03]  /*f960*/  FADD R5, R36, R5 ;  /* 0x0000000524057221 */ /* 0x000fc60000000000 */
[----:B------:R1:W-:Y:S01]  /*f970*/  STL [R1+0xb4], R29 ;  /* 0x0000b41d01007387 */ /* 0x0003e20000100800 */
[----:B------:R-:W-:-:S03]  /*f980*/  FADD R4, R34, R4 ;  /* 0x0000000422047221 */ /* 0x000fc60000000000 */
[----:B------:R1:W-:Y:S01]  /*f990*/  STL [R1+0xb8], R27 ;  /* 0x0000b81b01007387 */ /* 0x0003e20000100800 */
[----:B------:R-:W-:-:S03]  /*f9a0*/  FADD R2, R3, R2 ;  /* 0x0000000203027221 */ /* 0x000fc60000000000 */
[----:B------:R1:W-:Y:S01]  /*f9b0*/  STL [R1+0xbc], R25 ;  /* 0x0000bc1901007387 */ /* 0x0003e20000100800 */
[----:B------:R-:W-:-:S03]  /*f9c0*/  FADD R0, R6, R0 ;  /* 0x0000000006007221 */ /* 0x000fc60000000000 */
[----:B------:R1:W-:Y:S04]  /*f9d0*/  STL [R1+0xc0], R24 ;  /* 0x0000c01801007387 */ /* 0x0003e80000100800 */
[----:B------:R1:W-:Y:S04]  /*f9e0*/  STL [R1+0xc4], R5 ;  /* 0x0000c40501007387 */ /* 0x0003e80000100800 */
[----:B------:R-:W2:Y:S04]  /*f9f0*/  LDL.LU R34, [R1+0xd4] ;  /* 0x0000d40001227983 */ /* 0x000ea80000300800 */
[----:B------:R1:W-:Y:S04]  /*fa00*/  STL [R1+0xc8], R4 ;  /* 0x0000c80401007387 */ /* 0x0003e80000100800 */
[----:B------:R-:W4:Y:S04]  /*fa10*/  LDL.LU R36, [R1+0xd8] ;  /* 0x0000d80001247983 */ /* 0x000f280000300800 */
[----:B------:R1:W-:Y:S04]  /*fa20*/  STL [R1+0xcc], R2 ;  /* 0x0000cc0201007387 */ /* 0x0003e80000100800 */
[----:B------:R-:W3:Y:S04]  /*fa30*/  LDL.LU R38, [R1+0xdc] ;  /* 0x0000dc0001267983 */ /* 0x000ee80000300800 */
[----:B------:R1:W-:Y:S04]  /*fa40*/  STL [R1+0xd0], R0 ;  /* 0x0000d00001007387 */ /* 0x0003e80000100800 */
[----:B0-----:R-:W3:Y:S04]  /*fa50*/  LDL.LU R31, [R1+0xe0] ;  /* 0x0000e000011f7983 */ /* 0x001ee80000300800 */
[----:B------:R-:W3:Y:S04]  /*fa60*/  LDL.LU R30, [R1+0xe4] ;  /* 0x0000e400011e7983 */ /* 0x000ee80000300800 */
[----:B-1----:R-:W3:Y:S04]  /*fa70*/  LDL.LU R29, [R1+0xe8] ;  /* 0x0000e800011d7983 */ /* 0x002ee80000300800 */
        /* <DEDUP_REMOVED lines=11> */
[----:B--2---:R-:W-:-:S03]  /*fb30*/  FADD R34, R33, R34 ;  /* 0x0000002221227221 */ /* 0x004fc60000000000 */
[----:B------:R-:W2:Y:S04]  /*fb40*/  LDL.LU R33, [R1+0x48c] ;  /* 0x00048c0001217983 */ /* 0x000ea80000300800 */
[----:B------:R0:W-:Y:S01]  /*fb50*/  STL [R1+0xd4], R34 ;  /* 0x0000d42201007387 */ /* 0x0001e20000100800 */
[----:B----4-:R-:W-:-:S01]  /*fb60*/  FADD R36, R35, R36 ;  /* 0x0000002423247221 */ /* 0x010fc20000000000 */
[----:B---3--:R-:W-:Y:S02]  /*fb70*/  FADD R38, R39, R38 ;  /* 0x0000002627267221 */ /* 0x008fe40000000000 */
[----:B0-----:R-:W3:Y:S04]  /*fb80*/  LDL.LU R34, [R1+0x488] ;  /* 0x0004880001227983 */ /* 0x001ee80000300800 */
[----:B------:R-:W4:Y:S01]  /*fb90*/  LDL.LU R35, [R1+0x484] ;  /* 0x0004840001237983 */ /* 0x000f220000300800 */
[----:B------:R-:W-:-:S03]  /*fba0*/  FADD R31, R37, R31 ;  /* 0x0000001f251f7221 */ /* 0x000fc60000000000 */
[----:B------:R0:W-:Y:S01]  /*fbb0*/  STL [R1+0xd8], R36 ;  /* 0x0000d82401007387 */ /* 0x0001e20000100800 */
[----:B------:R-:W-:-:S01]  /*fbc0*/  FADD R30, R216, R30 ;  /* 0x0000001ed81e7221 */ /* 0x000fc20000000000 */
[----:B------:R-:W-:Y:S02]  /*fbd0*/  FADD R29, R217, R29 ;  /* 0x0000001dd91d7221 */ /* 0x000fe40000000000 */
[----:B0-----:R-:W4:Y:S01]  /*fbe0*/  LDL.LU R36, [R1+0x480] ;  /* 0x0004800001247983 */ /* 0x001f220000300800 */
        /* <DEDUP_REMOVED lines=25> */
[----:B0-----:R-:W3:Y:S04]  /*fd80*/  LDL.LU R38, [R1+0x11c] ;  /* 0x00011c0001267983 */ /* 0x001ee80000300800 */
[----:B------:R0:W-:Y:S04]  /*fd90*/  STL [R1+0x110], R2 ;  /* 0x0001100201007387 */ /* 0x0001e80000100800 */
[----:B------:R-:W4:Y:S04]  /*fda0*/  LDL.LU R37, [R1+0x120] ;  /* 0x0001200001257983 */ /* 0x000f280000300800 */
[----:B------:R0:W-:Y:S04]  /*fdb0*/  STL [R1+0x114], R0 ;  /* 0x0001140001007387 */ /* 0x0001e80000100800 */
[----:B-1----:R-:W4:Y:S04]  /*fdc0*/  LDL.LU R31, [R1+0x124] ;  /* 0x00012400011f7983 */ /* 0x002f280000300800 */
[----:B------:R-:W4:Y:S04]  /*fdd0*/  LDL.LU R30, [R1+0x128] ;  /* 0x00012800011e7983 */ /* 0x000f280000300800 */
        /* <DEDUP_REMOVED lines=10> */
[----:B0-----:R-:W4:Y:S04]  /*fe80*/  LDL.LU R2, [R1+0x154] ;  /* 0x0001540001027983 */ /* 0x001f280000300800 */
[----:B------:R-:W4:Y:S01]  /*fe90*/  LDL.LU R0, [R1+0x158] ;  /* 0x0001580001007983 */ /* 0x000f220000300800 */
[----:B--2---:R-:W-:-:S01]  /*fea0*/  FADD R39, R213, R39 ;  /* 0x00000027d5277221 */ /* 0x004fc20000000000 */
[----:B---3--:R-:W-:-:S04]  /*feb0*/  FADD R38, R214, R38 ;  /* 0x00000026d6267221 */ /* 0x008fc80000000000 */
[----:B------:R0:W-:Y:S01]  /*fec0*/  STL [R1+0x118], R39 ;  /* 0x0001182701007387 */ /* 0x0001e20000100800 */
[----:B----4-:R-:W-:-:S03]  /*fed0*/  FADD R37, R215, R37 ;  /* 0x00000025d7257221 */ /* 0x010fc60000000000 */
        /* <DEDUP_REMOVED lines=26> */
[----:B0-----:R-:W4:Y:S01]  /*10080*/  LDL.LU R39, [R1+0x15c] ;  /* 0x00015c0001277983 */ /* 0x001f220000300800 */
[----:B------:R-:W-:-:S03]  /*10090*/  FADD R0, R197, R0 ;  /* 0x00000000c5007221 */ /* 0x000fc60000000000 */
[----:B------:R0:W-:Y:S04]  /*100a0*/  STL [R1+0x150], R3 ;  /* 0x0001500301007387 */ /* 0x0001e80000100800 */
[----:B-1----:R-:W4:Y:S04]  /*100b0*/  LDL.LU R38, [R1+0x160] ;  /* 0x0001600001267983 */ /* 0x002f280000300800 */
[----:B------:R1:W-:Y:S04]  /*100c0*/  STL [R1+0x154], R2 ;  /* 0x0001540201007387 */ /* 0x0003e80000100800 */
[----:B--2---:R-:W2:Y:S04]  /*100d0*/  LDL.LU R37, [R1+0x164] ;  /* 0x0001640001257983 */ /* 0x004ea80000300800 */
[----:B------:R1:W-:Y:S04]  /*100e0*/  STL [R1+0x158], R0 ;  /* 0x0001580001007387 */ /* 0x0003e80000100800 */
[----:B---3--:R-:W3:Y:S04]  /*100f0*/  LDL.LU R31, [R1+0x168] ;  /* 0x00016800011f7983 */ /* 0x008ee80000300800 */
[----:B----4-:R-:W4:Y:S04]  /*10100*/  LDL.LU R30, [R1+0x16c] ;  /* 0x00016c00011e7983 */ /* 0x010f280000300800 */
        /* <DEDUP_REMOVED lines=10> */
[----:B-1----:R-:W4:Y:S04]  /*101b0*/  LDL.LU R2, [R1+0x198] ;  /* 0x0001980001027983 */ /* 0x002f280000300800 */
[----:B------:R-:W4:Y:S01]  /*101c0*/  LDL.LU R0, [R1+0x19c] ;  /* 0x00019c0001007983 */ /* 0x000f220000300800 */
[----:B------:R-:W-:-:S01]  /*101d0*/  FADD R39, R198, R39 ;  /* 0x00000027c6277221 */ /* 0x000fc20000000000 */
[----:B------:R-:W-:-:S04]  /*101e0*/  FADD R38, R199, R38 ;  /* 0x00000026c7267221 */ /* 0x000fc80000000000 */
[----:B------:R0:W-:Y:S01]  /*101f0*/  STL [R1+0x15c], R39 ;  /* 0x00015c2701007387 */ /* 0x0001e20000100800 */
[----:B--2---:R-:W-:-:S03]  /*10200*/  FADD R37, R184, R37 ;  /* 0x00000025b8257221 */ /* 0x004fc60000000000 */
[----:B------:R1:W-:Y:S01]  /*10210*/  STL [R1+0x160], R38 ;  /* 0x0001602601007387 */ /* 0x0003e20000100800 */
[----:B---3--:R-:W-:-:S03]  /*10220*/  FADD R31, R185, R31 ;  /* 0x0000001fb91f7221 */ /* 0x008fc60000000000 */
        /* <DEDUP_REMOVED lines=404> */
[----:B------:R-:W-:Y:S01]  /*11b70*/  STL [R1+0x37c], R39 ;  /* 0x00037c2701007387 */ /* 0x000fe20000100800 */
[----:B--2---:R-:W-:-:S03]  /*11b80*/  FADD R37, R48, R37 ;  /* 0x0000002530257221 */ /* 0x004fc60000000000 */
[----:B------:R-:W-:Y:S01]  /*11b90*/  STL [R1+0x380], R38 ;  /* 0x0003802601007387 */ /* 0x000fe20000100800 */
[----:B---3--:R-:W-:-:S03]  /*11ba0*/  FADD R31, R49, R31 ;  /* 0x0000001f311f7221 */ /* 0x008fc60000000000 */
[----:B------:R0:W-:Y:S01]  /*11bb0*/  STL [R1+0x384], R37 ;  /* 0x0003842501007387 */ /* 0x0001e20000100800 */
[----:B----4-:R-:W-:-:S03]  /*11bc0*/  FADD R30, R50, R30 ;  /* 0x0000001e321e7221 */ /* 0x010fc60000000000 */
[----:B------:R-:W-:Y:S01]  /*11bd0*/  STL [R1+0x388], R31 ;  /* 0x0003881f01007387 */ /* 0x000fe20000100800 */
[----:B------:R-:W-:-:S03]  /*11be0*/  FADD R29, R51, R29 ;  /* 0x0000001d331d7221 */ /* 0x000fc60000000000 */
        /* <DEDUP_REMOVED lines=12> */
[----:B------:R1:W-:Y:S01]  /*11cb0*/  STL [R1+0x3a4], R24 ;  /* 0x0003a41801007387 */ /* 0x0003e20000100800 */
[----:B------:R-:W-:-:S03]  /*11cc0*/  FADD R5, R42, R5 ;  /* 0x000000052a057221 */ /* 0x000fc60000000000 */
[----:B------:R-:W-:Y:S01]  /*11cd0*/  STL [R1+0x3a8], R6 ;  /* 0x0003a80601007387 */ /* 0x000fe20000100800 */
[----:B------:R-:W-:-:S03]  /*11ce0*/  FADD R4, R43, R4 ;  /* 0x000000042b047221 */ /* 0x000fc60000000000 */
[----:B------:R2:W-:Y:S01]  /*11cf0*/  STL [R1+0x3ac], R5 ;  /* 0x0003ac0501007387 */ /* 0x0005e20000100800 */
[----:B------:R-:W-:-:S03]  /*11d00*/  FADD R3, R44, R3 ;  /* 0x000000032c037221 */ /* 0x000fc60000000000 */
[----:B------:R3:W-:Y:S01]  /*11d10*/  STL [R1+0x3b0], R4 ;  /* 0x0003b00401007387 */ /* 0x0007e20000100800 */
[----:B------:R-:W-:-:S03]  /*11d20*/  FADD R2, R45, R2 ;  /* 0x000000022d027221 */ /* 0x000fc60000000000 */
[----:B0-----:R-:W4:Y:S01]  /*11d30*/  LDL.LU R37, [R1+0x3c0] ;  /* 0x0003c00001257983 */ /* 0x001f220000300800 */
[----:B------:R-:W-:-:S03]  /*11d40*/  FADD R0, R46, R0 ;  /* 0x000000002e007221 */ /* 0x000fc60000000000 */
[----:B------:R-:W-:Y:S04]  /*11d50*/  STL [R1+0x3b4], R3 ;  /* 0x0003b40301007387 */ /* 0x000fe80000100800 */
[----:B------:R-:W4:Y:S04]  /*11d60*/  LDL.LU R38, [R1+0x3c4] ;  /* 0x0003c40001267983 */ /* 0x000f280000300800 */
        /* <DEDUP_REMOVED lines=11> */
[----:B--2---:R-:W2:Y:S04]  /*11e20*/  LDL.LU R5, [R1+0x3ec] ;  /* 0x0003ec0001057983 */ /* 0x004ea80000300800 */
[----:B---3--:R-:W3:Y:S04]  /*11e30*/  LDL.LU R4, [R1+0x3f0] ;  /* 0x0003f00001047983 */ /* 0x008ee80000300800 */
[----:B0-----:R-:W3:Y:S04]  /*11e40*/  LDL.LU R2, [R1+0x3f4] ;  /* 0x0003f40001027983 */ /* 0x001ee80000300800 */
[----:B------:R-:W3:Y:S04]  /*11e50*/  LDL.LU R0, [R1+0x3f8] ;  /* 0x0003f80001007983 */ /* 0x000ee80000300800 */
[----:B------:R-:W3:Y:S04]  /*11e60*/  LDL.LU R6, [R1+0x3fc] ;  /* 0x0003fc0001067983 */ /* 0x000ee80000300800 */
[----:B------:R-:W3:Y:S01]  /*11e70*/  LDL.LU R3, [R1+0x400] ;  /* 0x0004000001037983 */ /* 0x000ee20000300800 */
[----:B----4-:R-:W-:-:S05]  /*11e80*/  FADD R37, R47, R37 ;  /* 0x000000252f257221 */ /* 0x010fca0000000000 */
[----:B------:R0:W-:Y:S01]  /*11e90*/  STL [R1+0x3c0], R37 ;  /* 0x0003c02501007387 */ /* 0x0001e20000100800 */
[----:B------:R-:W-:-:S03]  /*11ea0*/  FADD R38, R32, R38 ;  /* 0x0000002620267221 */ /* 0x000fc60000000000 */
[----:B0-----:R-:W4:Y:S01]  /*11eb0*/  LDL.LU R37, [R1+0x47c] ;  /* 0x00047c0001257983 */ /* 0x001f220000300800 */
[----:B------:R-:W-:-:S03]  /*11ec0*/  FADD R39, R33, R39 ;  /* 0x0000002721277221 */ /* 0x000fc60000000000 */
[----:B------:R0:W-:Y:S01]  /*11ed0*/  STL [R1+0x3c4], R38 ;  /* 0x0003c42601007387 */ /* 0x0001e20000100800 */
[----:B------:R-:W-:-:S01]  /*11ee0*/  FADD R24, R34, R24 ;  /* 0x0000001822187221 */ /* 0x000fc20000000000 */
[----:B------:R-:W-:Y:S02]  /*11ef0*/  FADD R25, R35, R25 ;  /* 0x0000001923197221 */ /* 0x000fe40000000000 */
[----:B0-----:R-:W2:Y:S04]  /*11f00*/  LDL.LU R38, [R1+0x478] ;  /* 0x0004780001267983 */ /* 0x001ea80000300800 */
[----:B------:R0:W-:Y:S04]  /*11f10*/  STL [R1+0x3c8], R39 ;  /* 0x0003c82701007387 */ /* 0x0001e80000100800 */
[----:B0-----:R-:W3:Y:S04]  /*11f20*/  LDL.LU R39, [R1+0x474] ;  /* 0x0004740001277983 */ /* 0x001ee80000300800 */
[----:B------:R0:W-:Y:S04]  /*11f30*/  STL [R1+0x3cc], R24 ;  /* 0x0003cc1801007387 */ /* 0x0001e80000100800 */
[----:B0-----:R-:W3:Y:S04]  /*11f40*/  LDL.LU R24, [R1+0x470] ;  /* 0x0004700001187983 */ /* 0x001ee80000300800 */
[----:B------:R0:W-:Y:S04]  /*11f50*/  STL [R1+0x3d0], R25 ;  /* 0x0003d01901007387 */ /* 0x0001e80000100800 */
[----:B0-----:R-:W3:Y:S01]  /*11f60*/  LDL.LU R25, [R1+0x46c] ;  /* 0x00046c0001197983 */ /* 0x001ee20000300800 */
[----:B------:R-:W-:-:S05]  /*11f70*/  FADD R26, R36, R26 ;  /* 0x0000001a241a7221 */ /* 0x000fca0000000000 */
[----:B------:R0:W-:Y:S04]  /*11f80*/  STL [R1+0x3d4], R26 ;  /* 0x0003d41a01007387 */ /* 0x0001e80000100800 */
[----:B0-----:R-:W3:Y:S01]  /*11f90*/  LDL.LU R26, [R1+0x468] ;  /* 0x00046800011a7983 */ /* 0x001ee20000300800 */
[----:B----4-:R-:W-:-:S05]  /*11fa0*/  FADD R27, R37, R27 ;  /* 0x0000001b251b7221 */ /* 0x010fca0000000000 */
[----:B------:R0:W-:Y:S01]  /*11fb0*/  STL [R1+0x3d8], R27 ;  /* 0x0003d81b01007387 */ /* 0x0001e20000100800 */
[----:B--2---:R-:W-:-:S03]  /*11fc0*/  FADD R28, R38, R28 ;  /* 0x0000001c261c7221 */ /* 0x004fc60000000000 */
[----:B0-----:R-:W2:Y:S04]  /*11fd0*/  LDL.LU R27, [R1+0x464] ;  /* 0x00046400011b7983 */ /* 0x001ea80000300800 */
[----:B------:R0:W-:Y:S01]  /*11fe0*/  STL [R1+0x3dc], R28 ;  /* 0x0003dc1c01007387 */ /* 0x0001e20000100800 */
[----:B---3--:R-:W-:-:S03]  /*11ff0*/  FADD R29, R39, R29 ;  /* 0x0000001d271d7221 */ /* 0x008fc60000000000 */
[----:B0-----:R-:W3:Y:S04]  /*12000*/  LDL.LU R28, [R1+0x460] ;  /* 0x00046000011c7983 */ /* 0x001ee80000300800 */
[----:B------:R0:W-:Y:S01]  /*12010*/  STL [R1+0x3e0], R29 ;  /* 0x0003e01d01007387 */ /* 0x0001e20000100800 */
[----:B------:R-:W-:-:S03]  /*12020*/  FADD R30, R24, R30 ;  /* 0x0000001e181e7221 */ /* 0x000fc60000000000 */
[----:B0-----:R-:W4:Y:S04]  /*12030*/  LDL.LU R29, [R1+0x45c] ;  /* 0x00045c00011d7983 */ /* 0x001f280000300800 */
[----:B------:R0:W-:Y:S01]  /*12040*/  STL [R1+0x3e4], R30 ;  /* 0x0003e41e01007387 */ /* 0x0001e20000100800 */
[----:B------:R-:W-:-:S03]  /*12050*/  FADD R31, R25, R31 ;  /* 0x0000001f191f7221 */ /* 0x000fc60000000000 */
[----:B0-----:R-:W4:Y:S04]  /*12060*/  LDL.LU R30, [R1+0x458] ;  /* 0x00045800011e7983 */ /* 0x001f280000300800 */
[----:B------:R0:W-:Y:S04]  /*12070*/  STL [R1+0x3e8], R31 ;  /* 0x0003e81f01007387 */ /* 0x0001e80000100800 */
[----:B0-----:R-:W4:Y:S01]  /*12080*/  LDL.LU R31, [R1+0x454] ;  /* 0x00045400011f7983 */ /* 0x001f220000300800 */
[----:B------:R-:W-:-:S05]  /*12090*/  FADD R5, R26, R5 ;  /* 0x000000051a057221 */ /* 0x000fca0000000000 */
[----:B------:R0:W-:Y:S04]  /*120a0*/  STL [R1+0x3ec], R5 ;  /* 0x0003ec0501007387 */ /* 0x0001e80000100800 */
[----:B0-----:R0:W5:Y:S01]  /*120b0*/  LDL.LU R5, [R1+0x450] ;  /* 0x0004500001057983 */ /* 0x0011620000300800 */
[----:B------:R-:W-:Y:S01]  /*120c0*/  UMOV UR5, URZ ;  /* 0x0000003f00057c82 */ /* 0x000fe20008000000 */
[----:B--2---:R-:W-:-:S05]  /*120d0*/  FADD R4, R27, R4 ;  /* 0x000000041b047221 */ /* 0x004fca0000000000 */
[----:B------:R1:W-:Y:S01]  /*120e0*/  STL [R1+0x3f0], R4 ;  /* 0x0003f00401007387 */ /* 0x0003e20000100800 */
[----:B---3--:R-:W-:-:S03]  /*120f0*/  FADD R2, R28, R2 ;  /* 0x000000021c027221 */ /* 0x008fc60000000000 */
[----:B-1----:R0:W5:Y:S04]  /*12100*/  LDL.LU R4, [R1+0x44c] ;  /* 0x00044c0001047983 */ /* 0x0021680000300800 */
[----:B------:R1:W-:Y:S01]  /*12110*/  STL [R1+0x3f4], R2 ;  /* 0x0003f40201007387 */ /* 0x0003e20000100800 */
[----:B----4-:R-:W-:-:S03]  /*12120*/  FADD R0, R29, R0 ;  /* 0x000000001d007221 */ /* 0x010fc60000000000 */
[----:B-1----:R0:W5:Y:S04]  /*12130*/  LDL.LU R2, [R1+0x448] ;  /* 0x0004480001027983 */ /* 0x0021680000300800 */
[----:B------:R1:W-:Y:S01]  /*12140*/  STL [R1+0x3f8], R0 ;  /* 0x0003f80001007387 */ /* 0x0003e20000100800 */
[----:B------:R-:W-:-:S03]  /*12150*/  FADD R6, R30, R6 ;  /* 0x000000061e067221 */ /* 0x000fc60000000000 */
[----:B-1----:R0:W5:Y:S01]  /*12160*/  LDL.LU R0, [R1+0x444] ;  /* 0x0004440001007983 */ /* 0x0021620000300800 */
[----:B------:R-:W-:-:S05]  /*12170*/  FADD R3, R3, R31 ;  /* 0x0000001f03037221 */ /* 0x000fca0000000000 */
[----:B------:R1:W-:Y:S04]  /*12180*/  STL [R1+0x400], R3 ;  /* 0x0004000301007387 */ /* 0x0003e80000100800 */
[----:B------:R0:W-:Y:S01]  /*12190*/  STL [R1+0x3fc], R6 ;  /* 0x0003fc0601007387 */ /* 0x0001e20000100800 */
[----:B-1----:R-:W-:-:S07]  /*121a0*/  IMAD.U32 R3, RZ, RZ, UR5 ;  /* 0x00000005ff037e24 */ /* 0x002fce000f8e00ff */
.L_x_28:
[----:B------:R-:W-:Y:S05]  /*121b0*/  @!P1 BRA `(.L_x_29) ;  /* 0x0000000000049947 */ /* 0x000fea0003800000 */
[----:B------:R-:W-:Y:S01]  /*121c0*/  BPT.TRAP 0x1 ;  /* 0x000000040000795c */ /* 0x000fe20000300000 */
.L_x_29:
[----:B------:R1:W-:Y:S04]  /*121d0*/  STL [R1+0x448], R3 ;  /* 0x0004480301007387 */ /* 0x0003e80000100800 */
[----:B0-----:R-:W2:Y:S04]  /*121e0*/  LDL R6, [R1+0x410] ;  /* 0x0004100001067983 */ /* 0x001ea80000100800 */
[----:B-1----:R-:W3:Y:S04]  /*121f0*/  LDL R3, [R1+0x418] ;  /* 0x0004180001037983 */ /* 0x002ee80000100800 */
[----:B-----5:R0:W-:Y:S04]  /*12200*/  STL [R1+0x444], R0 ;  /* 0x0004440001007387 */ /* 0x0201e80000100800 */
[----:B0-----:R-:W4:Y:S01]  /*12210*/  LDL R0, [R1+0x414] ;  /* 0x0004140001007983 */ /* 0x001f220000100800 */
[----:B------:R-:W-:-:S02]  /*12220*/  R2UR UR7, R5 ;  /* 0x00000000050772ca */ /* 0x000fc400000e0000 */
[----:B------:R-:W-:Y:S02]  /*12230*/  R2UR UR6, R2 ;  /* 0x00000000020672ca */ /* 0x000fe400000e0000 */
[----:B--2---:R-:W-:-:S09]  /*12240*/  ISETP.NE.AND P0, PT, R6, RZ, PT ;  /* 0x000000ff0600720c */ /* 0x004fd20003f05270 */
[----:B------:R-:W-:-:S05]  /*12250*/  IMAD.U32 R6, RZ, RZ, UR7 ;  /* 0x00000007ff067e24 */ /* 0x000fca000f8e00ff */
[----:B------:R-:W-:-:S05]  /*12260*/  @P0 LEA R6, R6, UR6, 0x3 ;  /* 0x0000000606060c11 */ /* 0x000fca000f8e18ff */
[----:B------:R-:W-:Y:S01]  /*12270*/  @P0 VIADD R6, R6, 0x20 ;  /* 0x0000002006060836 */ /* 0x000fe20000000000 */
[----:B---3--:R-:W-:Y:S02]  /*12280*/  R2UR UR5, R3 ;  /* 0x00000000030572ca */ /* 0x008fe400000e0000 */
[----:B------:R0:W5:Y:S02]  /*12290*/  LDL.LU R3, [R1+0x448] ;  /* 0x0004480001037983 */ /* 0x0001640000300800 */
[----:B----4-:R-:W-:Y:S02]  /*122a0*/  @P0 PRMT R6, R0, 0x654, R6 ;  /* 0x0000065400060816 */ /* 0x010fe40000000006 */
[----:B------:R0:W5:Y:S02]  /*122b0*/  LDL.LU R0, [R1+0x444] ;  /* 0x0004440001007983 */ /* 0x0001640000300800 */
[----:B------:R0:W-:Y:S05]  /*122c0*/  @P0 SYNCS.ARRIVE.TRANS64.RED.A1T0 RZ, [R6+URZ], RZ ;  /* 0x000000ff06ff09a7 */ /* 0x0001ea000810043f */
[----:B------:R-:W-:-:S06]  /*122d0*/  UISETP.GT.U32.AND UP0, UPT, UR5, 0x1, UPT ;  /* 0x000000010500788c */ /* 0x000fcc000bf04070 */
[----:B------:R-:W-:-:S13]  /*122e0*/  PLOP3.LUT P0, PT, PT, PT, UP0, 0x80, 0x0 ;  /* 0x000000000000781c */ /* 0x000fda0003f0f008 */
[----:B0-----:R-:W-:Y:S05]  /*122f0*/  @P0 BRA `(.L_x_30) ;  /* 0x0000000000040947 */ /* 0x001fea0003800000 */
[----:B------:R-:W-:Y:S01]  /*12300*/  BPT.TRAP 0x1 ;  /* 0x000000040000795c */ /* 0x000fe20000300000 */
.L_x_30:
[----:B------:R-:W2:Y:S01]  /*12310*/  LDL.LU R6, [R1+0x404] ;  /* 0x0004040001067983 */ /* 0x000ea20000300800 */
[----:B-----5:R-:W-:Y:S02]  /*12320*/  R2UR UR5, R0 ;  /* 0x00000000000572ca */ /* 0x020fe400000e0000 */
[----:B------:R-:W-:Y:S02]  /*12330*/  R2UR UR6, R5 ;  /* 0x00000000050672ca */ /* 0x000fe400000e0000 */
[----:B------:R-:W-:-:S09]  /*12340*/  R2UR UR8, R4 ;  /* 0x00000000040872ca */ /* 0x000fd200000e0000 */
[----:B------:R-:W-:Y:S02]  /*12350*/  UIADD3 UR5, UR5, 0x1, URZ ;  /* 0x0000000105057890 */ /* 0x000fe4000fffe03f */
[----:B------:R-:W-:Y:S02]  /*12360*/  UIADD3 UR6, UR6, 0x1, URZ ;  /* 0x0000000106067890 */ /* 0x000fe4000fffe03f */
[----:B------:R-:W-:Y:S02]  /*12370*/  UISETP.NE.AND UP0, UPT, UR5, 0x4, UPT ;  /* 0x000000040500788c */ /* 0x000fe4000bf05270 */
[----:B------:R-:W-:-:S04]  /*12380*/  UISETP.NE.AND UP1, UPT, UR6, 0x4, UPT ;  /* 0x000000040600788c */ /* 0x000fc8000bf25270 */
[----:B------:R-:W-:-:S06]  /*12390*/  USEL UR6, UR6, URZ, UP1 ;  /* 0x0000003f06067287 */ /* 0x000fcc0008800000 */
[----:B------:R-:W-:Y:S02]  /*123a0*/  MOV R5, UR6 ;  /* 0x0000000600057c02 */ /* 0x000fe40008000f00 */
[----:B--2---:R-:W-:-:S13]  /*123b0*/  R2UR UR9, R6 ;  /* 0x00000000060972ca */ /* 0x004fda00000e0000 */
[----:B------:R-:W-:Y:S02]  /*123c0*/  UIADD3 UR7, UR9, -0x1, URZ ;  /* 0xffffffff09077890 */ /* 0x000fe4000fffe03f */
[----:B------:R-:W-:Y:S02]  /*123d0*/  UISETP.GT.AND UP2, UPT, UR9, 0x1, UPT ;  /* 0x000000010900788c */ /* 0x000fe4000bf44270 */
[----:B------:R-:W-:Y:S02]  /*123e0*/  USEL UR9, UR5, URZ, UP0 ;  /* 0x0000003f05097287 */ /* 0x000fe40008000000 */
[----:B------:R-:W-:Y:S01]  /*123f0*/  IMAD.U32 R6, RZ, RZ, UR7 ;  /* 0x00000007ff067e24 */ /* 0x000fe2000f8e00ff */
[----:B------:R-:W-:Y:S01]  /*12400*/  USEL UR5, URZ, 0x1, UP0 ;  /* 0x000000013f057887 */ /* 0x000fe20008000000 */
[----:B------:R-:W-:Y:S02]  /*12410*/  PLOP3.LUT P0, PT, PT, PT, UP2, 0x80, 0x0 ;  /* 0x000000000000781c */ /* 0x000fe40003f0f028 */
[----:B------:R-:W-:Y:S01]  /*12420*/  IMAD.U32 R0, RZ, RZ, UR9 ;  /* 0x00000009ff007e24 */ /* 0x000fe2000f8e00ff */
[----:B------:R0:W-:Y:S01]  /*12430*/  STL [R1+0x404], R6 ;  /* 0x0004040601007387 */ /* 0x0001e20000100800 */
[----:B------:R-:W-:-:S03]  /*12440*/  ULOP3.LUT UR8, UR8, UR5, URZ, 0x3c, !UPT ;  /* 0x0000000508087292 */ /* 0x000fc6000f8e3c3f */
[----:B------:R-:W-:-:S03]  /*12450*/  UMOV UR5, 0x1 ;  /* 0x0000000100057882 */ /* 0x000fc60000000000 */
[----:B------:R-:W-:-:S03]  /*12460*/  IMAD.U32 R4, RZ, RZ, UR8 ;  /* 0x00000008ff047e24 */ /* 0x000fc6000f8e00ff */
[----:B0-----:R-:W-:Y:S05]  /*12470*/  @P0 BRA `(.L_x_31) ;  /* 0xffffff7c00e80947 */ /* 0x001fea000383ffff */
.L_x_23:
[----:B------:R-:W-:-:S13]  /*12480*/  R2UR UR4, R3 ;  /* 0x00000000030472ca */ /* 0x000fda00000e0000 */
[----:B------:R-:W-:-:S04]  /*12490*/  UISETP.NE.AND UP0, UPT, UR4, URZ, UPT ;  /* 0x0000003f0400728c */ /* 0x000fc8000bf05270 */
[----:B------:R-:W-:-:S06]  /*124a0*/  USEL UR4, URZ, 0x1, !UP0 ;  /* 0x000000013f047887 */ /* 0x000fcc000c000000 */
[----:B------:R-:W-:-:S13]  /*124b0*/  ISETP.NE.AND P0, PT, RZ, UR4, PT ;  /* 0x00000004ff007c0c */ /* 0x000fda000bf05270 */
[----:B------:R-:W-:Y:S05]  /*124c0*/  @!P0 BRA `(.L_x_32) ;  /* 0x0000003000808947 */ /* 0x000fea0003800000 */
[----:B------:R-:W2:Y:S04]  /*124d0*/  LDL.LU R3, [R1+0x6c] ;  /* 0x00006c0001037983 */ /* 0x000ea80000300800 */
[----:B------:R-:W3:Y:S04]  /*124e0*/  LDL.LU R0, [R1+0x70] ;  /* 0x0000700001007983 */ /* 0x000ee80000300800 */
[----:B------:R-:W4:Y:S04]  /*124f0*/  LDL.LU R4, [R1+0x74] ;  /* 0x0000740001047983 */ /* 0x000f280000300800 */
[----:B------:R-:W4:Y:S04]  /*12500*/  LDL.LU R5, [R1+0x78] ;  /* 0x0000780001057983 */ /* 0x000f280000300800 */
[----:B------:R-:W4:Y:S04]  /*12510*/  LDL.LU R6, [R1+0x7c] ;  /* 0x00007c0001067983 */ /* 0x000f280000300800 */
[----:B------:R0:W-:Y:S04]  /*12520*/  STL [R1+0x4ec], R70 ;  /* 0x0004ec4601007387 */ /* 0x0001e80000100800 */
[----:B0-----:R-:W4:Y:S04]  /*12530*/  LDL.LU R70, [R1+0x68] ;  /* 0x0000680001467983 */ /* 0x001f280000300800 */
        /* <DEDUP_REMOVED lines=20> */
[----:B------:R-:W-:Y:S04]  /*12680*/  STL [R1+0x4c0], R49 ;  /* 0x0004c03101007387 */ /* 0x000fe80000100800 */
        /* <DEDUP_REMOVED lines=28> */
[----:B------:R-:W-:Y:S04]  /*12850*/  STL [R1+0x44c], R30 ;  /* 0x00044c1e01007387 */ /* 0x000fe80000100800 */
[----:B------:R-:W-:Y:S04]  /*12860*/  STL [R1+0x448], R31 ;  /* 0x0004481f01007387 */ /* 0x000fe80000100800 */
[----:B------:R1:W-:Y:S01]  /*12870*/  STL [R1+0x444], R2 ;  /* 0x0004440201007387 */ /* 0x0003e20000100800 */
[----:B--2---:R-:W-:Y:S01]  /*12880*/  FADD R18, R3, R18 ;  /* 0x0000001203127221 */ /* 0x004fe20000000000 */
[----:B---3--:R-:W-:Y:S01]  /*12890*/  FADD R19, R0, R19 ;  /* 0x0000001300137221 */ /* 0x008fe20000000000 */
[----:B----4-:R-:W-:Y:S01]  /*128a0*/  FADD R20, R4, R20 ;  /* 0x0000001404147221 */ /* 0x010fe20000000000 */
[----:B------:R-:W-:Y:S01]  /*128b0*/  FADD R21, R5, R21 ;  /* 0x0000001505157221 */ /* 0x000fe20000000000 */
[----:B------:R-:W-:Y:S01]  /*128c0*/  FADD R22, R6, R22 ;  /* 0x0000001606167221 */ /* 0x000fe20000000000 */
[----:B------:R-:W-:-:S02]  /*128d0*/  FADD R17, R70, R17 ;  /* 0x0000001146117221 */ /* 0x000fc40000000000 */
[----:B------:R-:W2:Y:S01]  /*128e0*/  LDL.LU R70, [R1+0x40] ;  /* 0x0000400001467983 */ /* 0x000ea20000300800 */
[----:B------:R-:W-:-:S03]  /*128f0*/  FADD R16, R71, R16 ;  /* 0x0000001047107221 */ /* 0x000fc60000000000 */
[----:B------:R-:W3:Y:S01]  /*12900*/  LDL.LU R71, [R1+0x44] ;  /* 0x0000440001477983 */ /* 0x000ee20000300800 */
[----:B------:R-:W-:-:S03]  /*12910*/  FADD R15, R56, R15 ;  /* 0x0000000f380f7221 */ /* 0x000fc60000000000 */
[----:B------:R-:W4:Y:S01]  /*12920*/  LDL.LU R56, [R1+0x48] ;  /* 0x0000480001387983 */ /* 0x000f220000300800 */
        /* <DEDUP_REMOVED lines=9> */
[----:B------:R-:W4:Y:S04]  /*129c0*/  LDL.LU R61, [R1+0x5c] ;  /* 0x00005c00013d7983 */ /* 0x000f280000300800 */
[----:B0-----:R-:W4:Y:S01]  /*129d0*/  LDL.LU R28, [R1+0xa0] ;  /* 0x0000a000011c7983 */ /* 0x001f220000300800 */
[----:B------:R-:W-:-:S03]  /*129e0*/  FADD R9, R62, R9 ;  /* 0x000000093e097221 */ /* 0x000fc60000000000 */
[----:B------:R-:W4:Y:S04]  /*129f0*/  LDL.LU R62, [R1+0x20] ;  /* 0x00002000013e7983 */ /* 0x000f280000300800 */
[----:B------:R-:W4:Y:S01]  /*12a00*/  LDL.LU R3, [R1+0xa4] ;  /* 0x0000a40001037983 */ /* 0x000f220000300800 */
[----:B------:R-:W-:-:S03]  /*12a10*/  FADD R8, R63, R8 ;  /* 0x000000083f087221 */ /* 0x000fc60000000000 */
[----:B------:R-:W4:Y:S04]  /*12a20*/  LDL.LU R63, [R1+0x24] ;  /* 0x00002400013f7983 */ /* 0x000f280000300800 */
[----:B------:R-:W4:Y:S01]  /*12a30*/  LDL.LU R0, [R1+0xa8] ;  /* 0x0000a80001007983 */ /* 0x000f220000300800 */
[----:B------:R-:W-:-:S03]  /*12a40*/  FADD R7, R48, R7 ;  /* 0x0000000730077221 */ /* 0x000fc60000000000 */
        /* <DEDUP_REMOVED lines=12> */
[----:B------:R-:W4:Y:S04]  /*12b10*/  LDL.LU R41, [R1] ;  /* 0x0000000001297983 */ /* 0x000f280000300800 */
        /* <DEDUP_REMOVED lines=17> */
[----:B-1----:R-:W4:Y:S04]  /*12c30*/  LDL.LU R2, [R1+0xf0] ;  /* 0x0000f00001027983 */ /* 0x002f280000300800 */
[----:B------:R-:W4:Y:S04]  /*12c40*/  LDL.LU R31, [R1+0xf4] ;  /* 0x0000f400011f7983 */ /* 0x000f280000300800 */
[----:B------:R-:W4:Y:S04]  /*12c50*/  LDL.LU R30, [R1+0xf8] ;  /* 0x0000f800011e7983 */ /* 0x000f280000300800 */
[----:B------:R-:W4:Y:S04]  /*12c60*/  LDL.LU R29, [R1+0xfc] ;  /* 0x0000fc00011d7983 */ /* 0x000f280000300800 */
[----:B------:R-:W4:Y:S01]  /*12c70*/  LDL.LU R27, [R1+0x100] ;  /* 0x00010000011b7983 */ /* 0x000f220000300800 */
[----:B--2---:R-:W-:-:S03]  /*12c80*/  FADD R23, R70, R23 ;  /* 0x0000001746177221 */ /* 0x004fc60000000000 */
[----:B------:R-:W2:Y:S01]  /*12c90*/  LDL.LU R70, [R1+0x4ec] ;  /* 0x0004ec0001467983 */ /* 0x000ea20000300800 */
[----:B---3--:R-:W-:-:S03]  /*12ca0*/  FADD R224, R71, R224 ;  /* 0x000000e047e07221 */ /* 0x008fc60000000000 */
[----:B------:R-:W3:Y:S01]  /*12cb0*/  LDL.LU R71, [R1+0x4e8] ;  /* 0x0004e80001477983 */ /* 0x000ee20000300800 */
[----:B----4-:R-:W-:-:S03]  /*12cc0*/  FADD R225, R56, R225 ;  /* 0x000000e138e17221 */ /* 0x010fc60000000000 */
        /* <DEDUP_REMOVED lines=11> */
[----:B------:R0:W-:Y:S01]  /*12d80*/  STL [R1+0xa0], R28 ;  /* 0x0000a01c01007387 */ /* 0x0001e20000100800 */
[----:B------:R-:W-:-:S03]  /*12d90*/  FADD R3, R62, R3 ;  /* 0x000000033e037221 */ /* 0x000fc60000000000 */
[----:B0-----:R-:W2:Y:S04]  /*12da0*/  LDL.LU R28, [R1+0x104] ;  /* 0x00010400011c7983 */ /* 0x001ea80000300800 */
[----:B------:R-:W4:Y:S04]  /*12db0*/  LDL.LU R62, [R1+0x4cc] ;  /* 0x0004cc00013e7983 */ /* 0x000f280000300800 */
[----:B------:R0:W-:Y:S01]  /*12dc0*/  STL [R1+0xa4], R3 ;  /* 0x0000a40301007387 */ /* 0x0001e20000100800 */
[----:B------:R-:W-:-:S03]  /*12dd0*/  FADD R0, R63, R0 ;  /* 0x000000003f007221 */ /* 0x000fc60000000000 */
[----:B0-----:R-:W3:Y:S04]  /*12de0*/  LDL.LU R3, [R1+0x108] ;  /* 0x0001080001037983 */ /* 0x001ee80000300800 */
[----:B------:R-:W4:Y:S01]  /*12df0*/  LDL.LU R63, [R1+0x4c8] ;  /* 0x0004c800013f7983 */ /* 0x000f220000300800 */
[----:B------:R-:W-:-:S03]  /*12e00*/  FADD R4, R48, R4 ;  /* 0x0000000430047221 */ /* 0x000fc60000000000 */
[----:B------:R0:W-:Y:S01]  /*12e10*/  STL [R1+0xa8], R0 ;  /* 0x0000a80001007387 */ /* 0x0001e20000100800 */
[----:B------:R-:W-:-:S03]  /*12e20*/  FADD R5, R49, R5 ;  /* 0x0000000531057221 */ /* 0x000fc60000000000 */
[----:B0-----:R-:W4:Y:S04]  /*12e30*/  LDL.LU R0, [R1+0x10c] ;  /* 0x00010c0001007983 */ /* 0x001f280000300800 */
[----:B------:R-:W4:Y:S01]  /*12e40*/  LDL.LU R48, [R1+0x4c4] ;  /* 0x0004c40001307983 */ /* 0x000f220000300800 */
[----:B------:R-:W-:-:S03]  /*12e50*/  FADD R6, R50, R6 ;  /* 0x0000000632067221 */ /* 0x000fc60000000000 */
[----:B------:R0:W-:Y:S01]  /*12e60*/  STL [R1+0xac], R4 ;  /* 0x0000ac0401007387 */ /* 0x0001e20000100800 */
[----:B------:R-:W-:-:S03]  /*12e70*/  FADD R52, R51, R52 ;  /* 0x0000003433347221 */ /* 0x000fc60000000000 */
[----:B0-----:R-:W4:Y:S04]  /*12e80*/  LDL.LU R4, [R1+0x110] ;  /* 0x0001100001047983 */ /* 0x001f280000300800 */
[----:B------:R-:W4:Y:S04]  /*12e90*/  LDL.LU R49, [R1+0x4c0] ;  /* 0x0004c00001317983 */ /* 0x000f280000300800 */
[----:B------:R0:W-:Y:S01]  /*12ea0*/  STL [R1+0xb0], R5 ;  /* 0x0000b00501007387 */ /* 0x0001e20000100800 */
[----:B------:R-:W-:Y:S01]  /*12eb0*/  FADD R54, R53, R54 ;  /* 0x0000003635367221 */ /* 0x000fe20000000000 */
[----:B------:R-:W-:-:S02]  /*12ec0*/  FADD R40, R55, R40 ;  /* 0x0000002837287221 */ /* 0x000fc40000000000 */
[----:B0-----:R-:W4:Y:S04]  /*12ed0*/  LDL.LU R5, [R1+0x114] ;  /* 0x0001140001057983 */ /* 0x001f280000300800 */
[----:B------:R-:W4:Y:S04]  /*12ee0*/  LDL.LU R50, [R1+0x4bc] ;  /* 0x0004bc0001327983 */ /* 0x000f280000300800 */
[----:B------:R0:W-:Y:S01]  /*12ef0*/  STL [R1+0xb4], R6 ;  /* 0x0000b40601007387 */ /* 0x0001e20000100800 */
[----:B------:R-:W-:-:S03]  /*12f00*/  FADD R42, R41, R42 ;  /* 0x0000002a292a7221 */ /* 0x000fc60000000000 */
        /* <DEDUP_REMOVED lines=31> */
[----:B------:R0:W-:Y:S04]  /*13100*/  STL [R1+0xd4], R34 ;  /* 0x0000d42201007387 */ /* 0x0001e80000100800 */
        /* <DEDUP_REMOVED lines=10> */
[----:B------:R0:W-:Y:S04]  /*131b0*/  STL [R1+0xe4], R25 ;  /* 0x0000e41901007387 */ /* 0x0001e80000100800 */
[----:B0-----:R-:W4:Y:S04]  /*131c0*/  LDL.LU R25, [R1+0x460] ;  /* 0x0004600001197983 */ /* 0x001f280000300800 */
[----:B------:R-:W4:Y:S01]  /*131d0*/  LDL.LU R216, [R1+0xec] ;  /* 0x0000ec0001d87983 */ /* 0x000f220000300800 */
[----:B------:R-:W-:Y:S01]  /*131e0*/  FADD R26, R217, R26 ;  /* 0x0000001ad91a7221 */ /* 0x000fe20000000000 */
[----:B------:R-:W-:Y:S01]  /*131f0*/  FADD R2, R219, R2 ;  /* 0x00000002db027221 */ /* 0x000fe20000000000 */
[----:B------:R-:W-:Y:S01]  /*13200*/  FADD R31, R220, R31 ;  /* 0x0000001fdc1f7221 */ /* 0x000fe20000000000 */
[----:B------:R-:W-:Y:S01]  /*13210*/  FADD R27, R223, R27 ;  /* 0x0000001bdf1b7221 */ /* 0x000fe20000000000 */
[----:B------:R-:W-:Y:S01]  /*13220*/  FADD R30, R221, R30 ;  /* 0x0000001edd1e7221 */ /* 0x000fe20000000000 */
[----:B------:R0:W-:Y:S01]  /*13230*/  STL [R1+0xe8], R26 ;  /* 0x0000e81a01007387 */ /* 0x0001e20000100800 */
[----:B------:R-:W-:Y:S01]  /*13240*/  FADD R29, R222, R29 ;  /* 0x0000001dde1d7221 */ /* 0x000fe20000000000 */
[----:B--2--5:R-:W-:-:S02]  /*13250*/  FADD R28, R208, R28 ;  /* 0x0000001cd01c7221 */ /* 0x024fc40000000000 */
[----:B0-----:R-:W2:Y:S01]  /*13260*/  LDL.LU R26, [R1+0x45c] ;  /* 0x00045c00011a7983 */ /* 0x001ea20000300800 */
[----:B---3--:R-:W-:Y:S01]  /*13270*/  FADD R3, R209, R3 ;  /* 0x00000003d1037221 */ /* 0x008fe20000000000 */
[----:B----4-:R-:W-:Y:S01]  /*13280*/  FADD R0, R210, R0 ;  /* 0x00000000d2007221 */ /* 0x010fe20000000000 */
[----:B------:R-:W-:-:S05]  /*13290*/  FADD R216, R218, R216 ;  /* 0x000000d8dad87221 */ /* 0x000fca0000000000 */
[----:B------:R-:W-:Y:S04]  /*132a0*/  STL [R1+0xec], R216 ;  /* 0x0000ecd801007387 */ /* 0x000fe80000100800 */
[----:B------:R-:W-:Y:S04]  /*132b0*/  STL [R1+0xf0], R2 ;  /* 0x0000f00201007387 */ /* 0x000fe80000100800 */
[----:B------:R-:W-:Y:S04]  /*132c0*/  STL [R1+0xf4], R31 ;  /* 0x0000f41f01007387 */ /* 0x000fe80000100800 */
[----:B------:R0:W-:Y:S04]  /*132d0*/  STL [R1+0x100], R27 ;  /* 0x0001001b01007387 */ /* 0x0001e80000100800 */
[----:B------:R-:W-:Y:S04]  /*132e0*/  STL [R1+0xf8], R30 ;  /* 0x0000f81e01007387 */ /* 0x000fe80000100800 */
[----:B0-----:R-:W3:Y:S04]  /*132f0*/  LDL.LU R27, [R1+0x11c] ;  /* 0x00011c00011b7983 */ /* 0x001ee80000300800 */
[----:B------:R-:W-:Y:S04]  /*13300*/  STL [R1+0xfc], R29 ;  /* 0x0000fc1d01007387 */ /* 0x000fe80000100800 */
[----:B------:R0:W-:Y:S04]  /*13310*/  STL [R1+0x104], R28 ;  /* 0x0001041c01007387 */ /* 0x0001e80000100800 */
[----:B0-----:R-:W4:Y:S04]  /*13320*/  LDL.LU R28, [R1+0x120] ;  /* 0x00012000011c7983 */ /* 0x001f280000300800 */
[----:B------:R-:W2:Y:S04]  /*13330*/  LDL.LU R29, [R1+0x124] ;  /* 0x00012400011d7983 */ /* 0x000ea80000300800 */
[----:B------:R-:W2:Y:S04]  /*13340*/  LDL.LU R30, [R1+0x128] ;  /* 0x00012800011e7983 */ /* 0x000ea80000300800 */
[----:B------:R0:W-:Y:S04]  /*13350*/  STL [R1+0x108], R3 ;  /* 0x0001080301007387 */ /* 0x0001e80000100800 */
[----:B------:R-:W2:Y:S04]  /*13360*/  LDL.LU R31, [R1+0x12c] ;  /* 0x00012c00011f7983 */ /* 0x000ea80000300800 */
[----:B------:R1:W-:Y:S04]  /*13370*/  STL [R1+0x10c], R0 ;  /* 0x00010c0001007387 */ /* 0x0003e80000100800 */
[----:B------:R-:W2:Y:S01]  /*13380*/  LDL.LU R2, [R1+0x130] ;  /* 0x0001300001027983 */ /* 0x000ea20000300800 */
[----:B------:R-:W-:Y:S01]  /*13390*/  FADD R4, R211, R4 ;  /* 0x00000004d3047221 */ /* 0x000fe20000000000 */
[----:B------:R-:W-:Y:S01]  /*133a0*/  FADD R5, R212, R5 ;  /* 0x00000005d4057221 */ /* 0x000fe20000000000 */
[----:B------:R-:W-:-:S03]  /*133b0*/  FADD R6, R213, R6 ;  /* 0x00000006d5067221 */ /* 0x000fc60000000000 */
[----:B------:R1:W-:Y:S04]  /*133c0*/  STL [R1+0x110], R4 ;  /* 0x0001100401007387 */ /* 0x0003e80000100800 */
[----:B------:R-:W2:Y:S04]  /*133d0*/  LDL.LU R213, [R1+0x14c] ;  /* 0x00014c0001d57983 */ /* 0x000ea80000300800 */
[----:B------:R1:W-:Y:S04]  /*133e0*/  STL [R1+0x114], R5 ;  /* 0x0001140501007387 */ /* 0x0003e80000100800 */
[----:B------:R-:W2:Y:S04]  /*133f0*/  LDL.LU R212, [R1+0x150] ;  /* 0x0001500001d47983 */ /* 0x000ea80000300800 */
[----:B------:R-:W2:Y:S04]  /*13400*/  LDL.LU R211, [R1+0x154] ;  /* 0x0001540001d37983 */ /* 0x000ea80000300800 */
[----:B------:R1:W-:Y:S04]  /*13410*/  STL [R1+0x118], R6 ;  /* 0x0001180601007387 */ /* 0x0003e80000100800 */
[----:B------:R-:W2:Y:S04]  /*13420*/  LDL.LU R210, [R1+0x158] ;  /* 0x0001580001d27983 */ /* 0x000ea80000300800 */
        /* <DEDUP_REMOVED lines=10> */
[----:B0-----:R-:W2:Y:S04]  /*134d0*/  LDL.LU R3, [R1+0x184] ;  /* 0x0001840001037983 */ /* 0x001ea80000300800 */
[----:B-1----:R-:W2:Y:S04]  /*134e0*/  LDL.LU R0, [R1+0x188] ;  /* 0x0001880001007983 */ /* 0x002ea80000300800 */
[----:B------:R-:W2:Y:S04]  /*134f0*/  LDL.LU R4, [R1+0x18c] ;  /* 0x00018c0001047983 */ /* 0x000ea80000300800 */
[----:B------:R-:W2:Y:S04]  /*13500*/  LDL.LU R5, [R1+0x190] ;  /* 0x0001900001057983 */ /* 0x000ea80000300800 */
[----:B------:R-:W2:Y:S01]  /*13510*/  LDL.LU R6, [R1+0x194] ;  /* 0x0001940001067983 */ /* 0x000ea20000300800 */
[----:B---3--:R-:W-:-:S05]  /*13520*/  FADD R27, R214, R27 ;  /* 0x0000001bd61b7221 */ /* 0x008fca0000000000 */
[----:B------:R0:W-:Y:S04]  /*13530*/  STL [R1+0x11c], R27 ;  /* 0x00011c1b01007387 */ /* 0x0001e80000100800 */
[----:B0-----:R-:W3:Y:S01]  /*13540*/  LDL.LU R27, [R1+0x458] ;  /* 0x00045800011b7983 */ /* 0x001ee20000300800 */
[----:B----4-:R-:W-:-:S03]  /*13550*/  FADD R28, R215, R28 ;  /* 0x0000001cd71c7221 */ /* 0x010fc60000000000 */
[----:B------:R-:W4:Y:S01]  /*13560*/  LDL.LU R214, [R1+0x148] ;  /* 0x0001480001d67983 */ /* 0x000f220000300800 */
[----:B--2---:R-:W-:-:S03]  /*13570*/  FADD R29, R200, R29 ;  /* 0x0000001dc81d7221 */ /* 0x004fc60000000000 */
[----:B------:R0:W-:Y:S01]  /*13580*/  STL [R1+0x120], R28 ;  /* 0x0001201c01007387 */ /* 0x0001e20000100800 */
[----:B------:R-:W-:-:S03]  /*13590*/  FADD R30, R201, R30 ;  /* 0x0000001ec91e7221 */ /* 0x000fc60000000000 */
[----:B0-----:R-:W2:Y:S01]  /*135a0*/  LDL.LU R28, [R1+0x454] ;  /* 0x00045400011c7983 */ /* 0x001ea20000300800 */
[----:B------:R-:W-:-:S03]  /*135b0*/  FADD R31, R202, R31 ;  /* 0x0000001fca1f7221 */ /* 0x000fc60000000000 */
[----:B------:R-:W3:Y:S04]  /*135c0*/  LDL.LU R215, [R1+0x144] ;  /* 0x0001440001d77983 */ /* 0x000ee80000300800 */
[----:B------:R0:W-:Y:S01]  /*135d0*/  STL [R1+0x124], R29 ;  /* 0x0001241d01007387 */ /* 0x0001e20000100800 */
[----:B------:R-:W-:-:S03]  /*135e0*/  FADD R2, R203, R2 ;  /* 0x00000002cb027221 */ /* 0x000fc60000000000 */
[----:B0-----:R-:W2:Y:S04]  /*135f0*/  LDL.LU R29, [R1+0x450] ;  /* 0x00045000011d7983 */ /* 0x001ea80000300800 */
[----:B------:R-:W2:Y:S04]  /*13600*/  LDL.LU R200, [R1+0x140] ;  /* 0x0001400001c87983 */ /* 0x000ea80000300800 */
[----:B------:R0:W-:Y:S04]  /*13610*/  STL [R1+0x128], R30 ;  /* 0x0001281e01007387 */ /* 0x0001e80000100800 */
[----:B0-----:R-:W2:Y:S04]  /*13620*/  LDL.LU R30, [R1+0x44c] ;  /* 0x00044c00011e7983 */ /* 0x001ea80000300800 */
[----:B------:R-:W2:Y:S04]  /*13630*/  LDL.LU R201, [R1+0x13c] ;  /* 0x00013c0001c97983 */ /* 0x000ea80000300800 */
[----:B------:R0:W-:Y:S04]  /*13640*/  STL [R1+0x12c], R31 ;  /* 0x00012c1f01007387 */ /* 0x0001e80000100800 */
[----:B0-----:R-:W2:Y:S04]  /*13650*/  LDL.LU R31, [R1+0x448] ;  /* 0x00044800011f7983 */ /* 0x001ea80000300800 */
[----:B------:R-:W2:Y:S04]  /*13660*/  LDL.LU R202, [R1+0x138] ;  /* 0x0001380001ca7983 */ /* 0x000ea80000300800 */
[----:B------:R0:W-:Y:S04]  /*13670*/  STL [R1+0x130], R2 ;  /* 0x0001300201007387 */ /* 0x0001e80000100800 */
[----:B0-----:R0:W5:Y:S04]  /*13680*/  LDL.LU R2, [R1+0x444] ;  /* 0x0004440001027983 */ /* 0x0011680000300800 */
[----:B------:R-:W2:Y:S01]  /*13690*/  LDL.LU R203, [R1+0x134] ;  /* 0x0001340001cb7983 */ /* 0x000ea20000300800 */
[----:B------:R-:W-:Y:S01]  /*136a0*/  FADD R213, R194, R213 ;  /* 0x000000d5c2d57221 */ /* 0x000fe20000000000 */
        /* <DEDUP_REMOVED lines=18> */
[----:B----4-:R-:W-:Y:S01]  /*137d0*/  FADD R214, R193, R214 ;  /* 0x000000d6c1d67221 */ /* 0x010fe20000000000 */
[----:B---3--:R-:W-:Y:S01]  /*137e0*/  FADD R215, R192, R215 ;  /* 0x000000d7c0d77221 */ /* 0x008fe20000000000 */
[----:B--2---:R-:W-:Y:S01]  /*137f0*/  FADD R200, R207, R200 ;  /* 0x000000c8cfc87221 */ /* 0x004fe20000000000 */
[----:B------:R-:W-:Y:S01]  /*13800*/  FADD R201, R206, R201 ;  /* 0x000000c9cec97221 */ /* 0x000fe20000000000 */
[----:B------:R-:W-:Y:S01]  /*13810*/  FADD R202, R205, R202 ;  /* 0x000000cacdca7221 */ /* 0x000fe20000000000 */
[----:B------:R-:W-:-:S05]  /*13820*/  FADD R203, R204, R203 ;  /* 0x000000cbcccb7221 */ /* 0x000fca0000000000 */
[----:B------:R1:W-:Y:S04]  /*13830*/  STL [R1+0x134], R203 ;  /* 0x000134cb01007387 */ /* 0x0003e80000100800 */
        /* <DEDUP_REMOVED lines=21> */
[----:B------:R-:W4:Y:S04]  /*13990*/  LDL.LU R193, [R1+0x198] ;  /* 0x0001980001c17983 */ /* 0x000f280000300800 */
[----:B------:R0:W-:Y:S04]  /*139a0*/  STL [R1+0x18c], R4 ;  /* 0x00018c0401007387 */ /* 0x0001e80000100800 */
[----:B------:R-:W4:Y:S04]  /*139b0*/  LDL.LU R192, [R1+0x19c] ;  /* 0x00019c0001c07983 */ /* 0x000f280000300800 */
[----:B------:R0:W-:Y:S04]  /*139c0*/  STL [R1+0x190], R5 ;  /* 0x0001900501007387 */ /* 0x0001e80000100800 */
[----:B------:R-:W4:Y:S04]  /*139d0*/  LDL.LU R207, [R1+0x1a0] ;  /* 0x0001a00001cf7983 */ /* 0x000f280000300800 */
[----:B------:R0:W-:Y:S04]  /*139e0*/  STL [R1+0x194], R6 ;  /* 0x0001940601007387 */ /* 0x0001e80000100800 */
[----:B------:R-:W4:Y:S04]  /*139f0*/  LDL.LU R206, [R1+0x1a4] ;  /* 0x0001a40001ce7983 */ /* 0x000f280000300800 */
[----:B------:R-:W4:Y:S04]  /*13a00*/  LDL.LU R205, [R1+0x1a8] ;  /* 0x0001a80001cd7983 */ /* 0x000f280000300800 */
[----:B------:R-:W4:Y:S04]  /*13a10*/  LDL.LU R204, [R1+0x1ac] ;  /* 0x0001ac0001cc7983 */ /* 0x000f280000300800 */
[----:B-1----:R-:W4:Y:S04]  /*13a20*/  LDL.LU R203, [R1+0x1b0] ;  /* 0x0001b00001cb7983 */ /* 0x002f280000300800 */
[----:B--2---:R-:W2:Y:S04]  /*13a30*/  LDL.LU R202, [R1+0x1b4] ;  /* 0x0001b40001ca7983 */ /* 0x004ea80000300800 */
[----:B---3--:R-:W3:Y:S04]  /*13a40*/  LDL.LU R201, [R1+0x1b8] ;  /* 0x0001b80001c97983 */ /* 0x008ee80000300800 */
[----:B----4-:R-:W4:Y:S04]  /*13a50*/  LDL.LU R200, [R1+0x1bc] ;  /* 0x0001bc0001c87983 */ /* 0x010f280000300800 */
[----:B0-----:R-:W4:Y:S04]  /*13a60*/  LDL.LU R215, [R1+0x1c0] ;  /* 0x0001c00001d77983 */ /* 0x001f280000300800 */
        /* <DEDUP_REMOVED lines=19> */
[----:B------:R-:W4:Y:S01]  /*13ba0*/  LDL.LU R6, [R1+0x210] ;  /* 0x0002100001067983 */ /* 0x000f220000300800 */
[----:B------:R-:W-:Y:S01]  /*13bb0*/  FADD R193, R181, R193 ;  /* 0x000000c1b5c17221 */ /* 0x000fe20000000000 */
[----:B------:R-:W-:-:S04]  /*13bc0*/  FADD R192, R182, R192 ;  /* 0x000000c0b6c07221 */ /* 0x000fc80000000000 */
        /* <DEDUP_REMOVED lines=61> */
[----:B------:R-:W4:Y:S04]  /*13fa0*/  LDL.LU R207, [R1+0x21c] ;  /* 0x00021c0001cf7983 */ /* 0x000f280000300800 */
[----:B------:R1:W-:Y:S04]  /*13fb0*/  STL [R1+0x210], R6 ;  /* 0x0002100601007387 */ /* 0x0003e80000100800 */
[----:B------:R-:W4:Y:S04]  /*13fc0*/  LDL.LU R206, [R1+0x220] ;  /* 0x0002200001ce7983 */ /* 0x000f280000300800 */
[----:B------:R-:W4:Y:S04]  /*13fd0*/  LDL.LU R205, [R1+0x224] ;  /* 0x0002240001cd7983 */ /* 0x000f280000300800 */
[----:B------:R-:W4:Y:S04]  /*13fe0*/  LDL.LU R204, [R1+0x228] ;  /* 0x0002280001cc7983 */ /* 0x000f280000300800 */
[----:B--2---:R-:W2:Y:S04]  /*13ff0*/  LDL.LU R203, [R1+0x22c] ;  /* 0x00022c0001cb7983 */ /* 0x004ea80000300800 */
        /* <DEDUP_REMOVED lines=360> */
[----:B------:R-:W-:Y:S01]  /*15680*/  FADD R5, R30, R5 ;  /* 0x000000051e057221 */ /* 0x000fe20000000000 */
[----:B------:R-:W-:-:S05]  /*15690*/  FADD R6, R6, R31 ;  /* 0x0000001f06067221 */ /* 0x000fca0000000000 */
[----:B------:R0:W-:Y:S04]  /*156a0*/  STL [R1+0x400], R6 ;  /* 0x0004000601007387 */ /* 0x0001e80000100800 */
[----:B------:R0:W-:Y:S04]  /*156b0*/  STL [R1+0x3f8], R4 ;  /* 0x0003f80401007387 */ /* 0x0001e80000100800 */
[----:B------:R0:W-:Y:S02]  /*156c0*/  STL [R1+0x3fc], R5 ;  /* 0x0003fc0501007387 */ /* 0x0001e40000100800 */
.L_x_32:
[----:B------:R1:W5:Y:S01]  /*156d0*/  LDL R37, [R1+0x424] ;  /* 0x0004240001257983 */ /* 0x0003620000100800 */
[----:B0-----:R-:W0:Y:S03]  /*156e0*/  LDC R0, c[0x0][0x28c] ;  /* 0x0000a300ff007b82 */ /* 0x001e260000000800 */
[----:B------:R1:W5:Y:S01]  /*156f0*/  LDL R36, [R1+0x438] ;  /* 0x0004380001247983 */ /* 0x0003620000100800 */
[----:B0-----:R-:W-:-:S13]  /*15700*/  ISETP.GE.AND P0, PT, R0, 0x1, PT ;  /* 0x000000010000780c */ /* 0x001fda0003f06270 */
[----:B-1----:R-:W-:Y:S05]  /*15710*/  @!P0 BRA `(.L_x_33) ;  /* 0x0000000000748947 */ /* 0x002fea0003800000 */
[----:B------:R-:W2:Y:S02]  /*15720*/  LDL R3, [R1+0x40c] ;  /* 0x00040c0001037983 */ /* 0x000ea40000100800 */
[----:B--2---:R-:W-:-:S13]  /*15730*/  R2UR UR4, R3 ;  /* 0x00000000030472ca */ /* 0x004fda00000e0000 */
[----:B------:R-:W-:-:S06]  /*15740*/  UISETP.NE.AND UP0, UPT, UR4, 0x3, UPT ;  /* 0x000000030400788c */ /* 0x000fcc000bf05270 */
[----:B------:R-:W-:-:S13]  /*15750*/  PLOP3.LUT P0, PT, PT, PT, UP0, 0x80, 0x0 ;  /* 0x000000000000781c */ /* 0x000fda0003f0f008 */
[----:B------:R-:W-:Y:S05]  /*15760*/  @!P0 BRA `(.L_x_34) ;  /* 0x0000000000048947 */ /* 0x000fea0003800000 */
[----:B------:R-:W-:Y:S01]  /*15770*/  BPT.TRAP 0x1 ;  /* 0x000000040000795c */ /* 0x000fe20000300000 */
.L_x_34:
[----:B------:R-:W2:Y:S04]  /*15780*/  LDL R0, [R1+0x410] ;  /* 0x0004100001007983 */ /* 0x000ea80000100800 */
[----:B------:R-:W3:Y:S04]  /*15790*/  LDL R4, [R1+0x418] ;  /* 0x0004180001047983 */ /* 0x000ee80000100800 */
[----:B------:R-:W4:Y:S01]  /*157a0*/  LDL R3, [R1+0x414] ;  /* 0x0004140001037983 */ /* 0x000f220000100800 */
[----:B-----5:R-:W-:Y:S02]  /*157b0*/  R2UR UR8, R36 ;  /* 0x00000000240872ca */ /* 0x020fe400000e0000 */
[----:B------:R-:W-:-:S02]  /*157c0*/  R2UR UR7, R37 ;  /* 0x00000000250772ca */ /* 0x000fc400000e0000 */
[----:B------:R-:W-:-:S09]  /*157d0*/  R2UR UR6, R2 ;  /* 0x00000000020672ca */ /* 0x000fd200000e0000 */
[----:B------:R-:W-:Y:S01]  /*157e0*/  UISETP.LT.AND UP1, UPT, UR8, 0x1, UPT ;  /* 0x000000010800788c */ /* 0x000fe2000bf21270 */
[----:B--2---:R-:W-:-:S13]  /*157f0*/  ISETP.NE.AND P0, PT, R0, RZ, PT ;  /* 0x000000ff0000720c */ /* 0x004fda0003f05270 */
[----:B------:R-:W-:-:S05]  /*15800*/  VOTEU.ANY UP0, P0 ;  /* 0x00000000003f7886 */ /* 0x000fca0000000100 */
[----:B------:R-:W-:-:S04]  /*15810*/  @UP0 USEL UR4, UR8, 0x1, UP1 ;  /* 0x0000000108040887 */ /* 0x000fc80008800000 */
[----:B------:R-:W-:Y:S01]  /*15820*/  @UP0 UIADD3 UR4, UR7, UR8, -UR4 ;  /* 0x0000000807040290 */ /* 0x000fe2000fffe804 */
[----:B---3--:R-:W-:-:S05]  /*15830*/  R2UR UR5, R4 ;  /* 0x00000000040572ca */ /* 0x008fca00000e0000 */
[----:B------:R-:W-:-:S04]  /*15840*/  IMAD.U32 R2, RZ, RZ, UR4 ;  /* 0x00000004ff027e24 */ /* 0x000fc8000f8e00ff */
[----:B------:R-:W-:Y:S02]  /*15850*/  @P0 IMAD.SHL.U32 R2, R2, 0x8, RZ ;  /* 0x0000000802020824 */ /* 0x000fe400078e00ff */
[----:B------:R-:W-:-:S03]  /*15860*/  IMAD.U32 R0, RZ, RZ, UR6 ;  /* 0x00000006ff007e24 */ /* 0x000fc6000f8e00ff */
[----:B------:R-:W-:Y:S01]  /*15870*/  @P0 LOP3.LUT R2, R2, 0x18, RZ, 0xc0, !PT ;  /* 0x0000001802020812 */ /* 0x000fe200078ec0ff */
[----:B------:R-:W-:-:S03]  /*15880*/  UISETP.GT.U32.AND UP0, UPT, UR5, 0x1, UPT ;  /* 0x000000010500788c */ /* 0x000fc6000bf04070 */
[----:B------:R-:W-:-:S04]  /*15890*/  @P0 IADD3 R0, R0, 0x20, R2 ;  /* 0x0000002000000810 */ /* 0x000fc80007ffe002 */
[----:B----4-:R-:W-:-:S04]  /*158a0*/  @P0 PRMT R0, R3, 0x654, R0 ;  /* 0x0000065403000816 */ /* 0x010fc80000000000 */
[----:B------:R0:W-:Y:S01]  /*158b0*/  @P0 SYNCS.ARRIVE.TRANS64.RED.A1T0 RZ, [R0+URZ], RZ ;  /* 0x000000ff00ff09a7 */ /* 0x0001e2000810043f */
[----:B------:R-:W-:-:S13]  /*158c0*/  PLOP3.LUT P0, PT, PT, PT, UP0, 0x80, 0x0 ;  /* 0x000000000000781c */ /* 0x000fda0003f0f008 */
[----:B0-----:R-:W-:Y:S05]  /*158d0*/  @P0 BRA `(.L_x_33) ;  /* 0x0000000000040947 */ /* 0x001fea0003800000 */
[----:B------:R-:W-:Y:S01]  /*158e0*/  BPT.TRAP 0x1 ;  /* 0x000000040000795c */ /* 0x000fe20000300000 */
.L_x_33:
[----:B------:R-:W2:Y:S01]  /*158f0*/  LDL.LU R0, [R1+0x430] ;  /* 0x0004300001007983 */ /* 0x000ea20000300800 */
[----:B-----5:R-:W0:Y:S01]  /*15900*/  LDC R2, c[0x0][0x288] ;  /* 0x0000a200ff027b82 */ /* 0x020e220000000800 */
[----:B------:R-:W-:Y:S02]  /*15910*/  ULDC UR4, c[0x0][0x284] ;  /* 0x0000a10000047ab9 */ /* 0x000fe40000000800 */
[----:B------:R-:W3:Y:S01]  /*15920*/  LDL.LU R4, [R1+0x434] ;  /* 0x0004340001047983 */ /* 0x000ee20000300800 */
[----:B------:R-:W1:Y:S02]  /*15930*/  S2R R5, SR_TID.X ;  /* 0x0000000000057919 */ /* 0x000e640000002100 */
[--C-:B-1----:R-:W-:Y:S02]  /*15940*/  SHF.R.U32.HI R32, RZ, 0x7, R5.reuse ;  /* 0x00000007ff207819 */ /* 0x102fe40000011605 */
[----:B------:R-:W-:Y:S02]  /*15950*/  SHF.R.U32.HI R3, RZ, 0x2, R5 ;  /* 0x00000002ff037819 */ /* 0x000fe40000011605 */
[----:B------:R-:W-:-:S02]  /*15960*/  LOP3.LUT R32, R32, 0x1, RZ, 0xc0, !PT ;  /* 0x0000000120207812 */ /* 0x000fc400078ec0ff */
[----:B------:R-:W-:-:S03]  /*15970*/  LOP3.LUT R3, R3, 0x7, RZ, 0xc0, !PT ;  /* 0x0000000703037812 */ /* 0x000fc600078ec0ff */
[----:B------:R-:W-:-:S05]  /*15980*/  IMAD.SHL.U32 R30, R32, 0x40, RZ ;  /* 0x00000040201e7824 */ /* 0x000fca00078e00ff */
[----:B------:R-:W-:Y:S01]  /*15990*/  LOP3.LUT R30, R30, 0x40, R3, 0xe2, !PT ;  /* 0x000000401e1e7812 */ /* 0x000fe200078ee203 */
[C---:B------:R-:W-:Y:S02]  /*159a0*/  IMAD.SHL.U32 R29, R5.reuse, 0x2, RZ ;  /* 0x00000002051d7824 */ /* 0x040fe400078e00ff */
[----:B------:R-:W-:Y:S02]  /*159b0*/  IMAD.MOV.U32 R31, RZ, RZ, RZ ;  /* 0x000000ffff1f7224 */ /* 0x000fe400078e00ff */
[----:B------:R-:W-:Y:S02]  /*159c0*/  IMAD.MOV.U32 R33, RZ, RZ, -0x1 ;  /* 0xffffffffff217424 */ /* 0x000fe400078e00ff */
[----:B--2---:R-:W-:Y:S01]  /*159d0*/  IMAD R28, R0, 0xf0, RZ ;  /* 0x000000f0001c7824 */ /* 0x004fe200078e02ff */
[----:B------:R-:W-:-:S04]  /*159e0*/  LOP3.LUT R0, R5, 0x3, RZ, 0xc0, !PT ;  /* 0x0000000305007812 */ /* 0x000fc800078ec0ff */
[----:B0-----:R-:W-:Y:S01]  /*159f0*/  ISETP.GE.AND P0, PT, R28, R2, PT ;  /* 0x000000021c00720c */ /* 0x001fe20003f06270 */
[----:B------:R-:W-:Y:S01]  /*15a00*/  IMAD R0, R0, -0x2, R2 ;  /* 0xfffffffe00007824 */ /* 0x000fe200078e0202 */
[----:B------:R-:W-:-:S04]  /*15a10*/  LOP3.LUT R2, R5, 0x60, RZ, 0xc0, !PT ;  /* 0x0000006005027812 */ /* 0x000fc800078ec0ff */
[----:B------:R-:W-:-:S04]  /*15a20*/  SHF.R.U32.HI R2, RZ, 0x1, R2 ;  /* 0x00000001ff027819 */ /* 0x000fc80000011602 */
[-C--:B------:R-:W-:Y:S02]  /*15a30*/  LOP3.LUT R30, R30, R2.reuse, RZ, 0xfc, !PT ;  /* 0x000000021e1e7212 */ /* 0x080fe400078efcff */
[----:B------:R-:W-:-:S05]  /*15a40*/  IADD3 R2, RZ, -R2, -R3 ;  /* 0x80000002ff027210 */ /* 0x000fca0007ffe803 */
[----:B------:R-:W-:Y:S02]  /*15a50*/  IMAD R32, R32, -0x40, R2 ;  /* 0xffffffc020207824 */ /* 0x000fe400078e0202 */
[----:B---3--:R-:W-:-:S05]  /*15a60*/  IMAD R2, R4, 0xc0, RZ ;  /* 0x000000c004027824 */ /* 0x008fca00078e02ff */
[C---:B------:R-:W-:Y:S02]  /*15a70*/  ISETP.GE.OR P0, PT, R2.reuse, UR4, P0 ;  /* 0x0000000402007c0c */ /* 0x040fe40008706670 */
[----:B------:R-:W-:Y:S01]  /*15a80*/  IADD3 R32, -R2, UR4, R32 ;  /* 0x0000000402207c10 */ /* 0x000fe2000fffe120 */
[----:B------:R-:W-:Y:S01]  /*15a90*/  IMAD.IADD R0, R0, 0x1, -R28 ;  /* 0x0000000100007824 */ /* 0x000fe200078e0a1c */
[----:B------:R-:W-:Y:S01]  /*15aa0*/  LOP3.LUT R28, R28, 0x6, R29, 0xf8, !PT ;  /* 0x000000061c1c7812 */ /* 0x000fe200078ef81d */
[----:B------:R-:W-:-:S08]  /*15ab0*/  IMAD.WIDE R30, R4, 0xc0, R30 ;  /* 0x000000c0041e7825 */ /* 0x000fd000078e021e */
[----:B------:R-:W-:Y:S05]  /*15ac0*/  @P0 BRA `(.L_x_35) ;  /* 0x0000013c00440947 */ /* 0x000fea0003800000 */
[----:B------:R-:W2:Y:S01]  /*15ad0*/  LDL R35, [R1+0x428] ;  /* 0x0004280001237983 */ /* 0x000ea20000100800 */
[----:B------:R-:W0:Y:S01]  /*15ae0*/  LDC.64 R24, c[0x0][0x5c8] ;  /* 0x00017200ff187b82 */ /* 0x000e220000000a00 */
[----:B------:R-:W-:Y:S01]  /*15af0*/  ULDC.64 UR8, c[0x0][0x5d0] ;  /* 0x0001740000087ab9 */ /* 0x000fe20000000a00 */
[----:B------:R-:W-:Y:S01]  /*15b00*/  SHF.R.S32.HI R29, RZ, 0x1f, R28 ;  /* 0x0000001fff1d7819 */ /* 0x000fe2000001141c */
[----:B------:R-:W-:Y:S01]  /*15b10*/  IMAD.U32 R4, RZ, RZ, UR8 ;  /* 0x00000008ff047e24 */ /* 0x000fe2000f8e00ff */
[----:B------:R-:W-:Y:S01]  /*15b20*/  BSSY B0, `(.L_x_35) ;  /* 0x00013cb000007945 */ /* 0x000fe20003800000 */
[----:B0-----:R-:W-:Y:S01]  /*15b30*/  IMAD R2, R31, R24, RZ ;  /* 0x000000181f027224 */ /* 0x001fe200078e02ff */
[C---:B------:R-:W-:Y:S01]  /*15b40*/  SHF.L.U64.HI R27, R24.reuse, 0x3, R25 ;  /* 0x00000003181b7819 */ /* 0x040fe20000010219 */
[----:B------:R-:W-:Y:S02]  /*15b50*/  IMAD.SHL.U32 R3, R24, 0x8, RZ ;  /* 0x0000000818037824 */ /* 0x000fe400078e00ff */
[----:B------:R-:W-:Y:S01]  /*15b60*/  IMAD R2, R30, R25, R2 ;  /* 0x000000191e027224 */ /* 0x000fe200078e0202 */
[----:B--2---:R-:W-:-:S13]  /*15b70*/  R2UR UR5, R35 ;  /* 0x00000000230572ca */ /* 0x004fda00000e0000 */
[----:B------:R-:W-:Y:S02]  /*15b80*/  USHF.R.S32.HI UR6, URZ, 0x1f, UR5 ;  /* 0x0000001f3f067899 */ /* 0x000fe40008011405 */
[----:B------:R-:W-:Y:S02]  /*15b90*/  IMAD.WIDE.U32 R4, R4, UR5, R28 ;  /* 0x0000000504047c25 */ /* 0x000fe4000f8e001c */
[----:B------:R-:W-:-:S04]  /*15ba0*/  UIMAD UR4, UR6, UR8, URZ ;  /* 0x00000008060472a4 */ /* 0x000fc8000f8e023f */
[----:B------:R-:W-:-:S06]  /*15bb0*/  UIMAD UR4, UR5, UR9, UR4 ;  /* 0x00000009050472a4 */ /* 0x000fcc000f8e0204 */
[----:B------:R-:W-:Y:S01]  /*15bc0*/  VIADD R5, R5, UR4 ;  /* 0x0000000405057c36 */ /* 0x000fe20008000000 */
[----:B------:R-:W-:Y:S01]  /*15bd0*/  ULDC.64 UR4, c[0x0][0x5c0] ;  /* 0x0001700000047ab9 */ /* 0x000fe20000000a00 */
[----:B------:R-:W-:-:S05]  /*15be0*/  IMAD.WIDE.U32 R4, R30, R24, R4 ;  /* 0x000000181e047225 */ /* 0x000fca00078e0004 */
[----:B------:R-:W-:Y:S02]  /*15bf0*/  IADD3 R5, R5, R2, RZ ;  /* 0x0000000205057210 */ /* 0x000fe40007ffe0ff */
[----:B------:R-:W-:Y:S02]  /*15c00*/  LEA R26, P2, R24, R4, 0x7 ;  /* 0x00000004181a7211 */ /* 0x000fe400078438ff */
[----:B------:R-:W-:Y:S02]  /*15c10*/  IADD3 R2, P5, R4, UR4, RZ ;  /* 0x0000000404027c10 */ /* 0x000fe4000ffbe0ff */
[----:B------:R-:W-:Y:S02]  /*15c20*/  LEA.HI.X R6, R24, R5, R25, 0x7, P2 ;  /* 0x0000000518067211 */ /* 0x000fe400010f3c19 */
[--C-:B------:R-:W-:Y:S02]  /*15c30*/  IADD3 R4, P0, P1, R4, UR4, R3.reuse ;  /* 0x0000000404047c10 */ /* 0x100fe4000f91e003 */
[----:B------:R-:W-:-:S02]  /*15c40*/  IADD3 R24, P2, P3, R26, UR4, R3 ;  /* 0x000000041a187c10 */ /* 0x000fc4000fb5e003 */
[C---:B------:R-:W-:Y:S02]  /*15c50*/  IADD3.X R3, R5.reuse, UR5, RZ, P5, !PT ;  /* 0x0000000505037c10 */ /* 0x040fe4000affe4ff */
[----:B------:R-:W-:Y:S02]  /*15c60*/  FSETP.NEU.AND P5, PT, RZ, UR61, PT ;  /* 0x0000003dff007c0b */ /* 0x000fe4000bfad000 */
[----:B------:R-:W-:Y:S02]  /*15c70*/  IADD3 R26, P6, R26, UR4, RZ ;  /* 0x000000041a1a7c10 */ /* 0x000fe4000ffde0ff */
[--C-:B------:R-:W-:Y:S02]  /*15c80*/  IADD3.X R5, R5, UR5, R27.reuse, P0, P1 ;  /* 0x0000000505057c10 */ /* 0x100fe400087e241b */
[C---:B------:R-:W-:Y:S02]  /*15c90*/  IADD3.X R25, R6.reuse, UR5, R27, P2, P3 ;  /* 0x0000000506197c10 */ /* 0x040fe400097e641b */
[----:B------:R-:W-:-:S05]  /*15ca0*/  IADD3.X R27, R6, UR5, RZ, P6, !PT ;  /* 0x00000005061b7c10 */ /* 0x000fca000b7fe4ff */
[----:B------:R-:W-:Y:S05]  /*15cb0*/  @!P5 BRA `(.L_x_36) ;  /* 0x000000f0004cd947 */ /* 0x000fea0003800000 */
[----:B------:R-:W-:Y:S01]  /*15cc0*/  R2UR UR7, R35 ;  /* 0x00000000230772ca */ /* 0x000fe200000e0000 */
[----:B------:R-:W-:Y:S01]  /*15cd0*/  ULDC.64 UR4, c[0x0][0x5b8] ;  /* 0x00016e0000047ab9 */ /* 0x000fe20000000a00 */
[----:B------:R-:W-:Y:S01]  /*15ce0*/  ISETP.GE.AND P3, PT, R32, 0x1, PT ;  /* 0x000000012000780c */ /* 0x000fe20003f66270 */
[----:B------:R-:W-:Y:S01]  /*15cf0*/  IMAD.U32 R6, RZ, RZ, UR4 ;  /* 0x00000004ff067e24 */ /* 0x000fe2000f8e00ff */
[----:B------:R-:W-:Y:S01]  /*15d00*/  UIMAD UR4, UR6, UR4, URZ ;  /* 0x00000004060472a4 */ /* 0x000fe2000f8e023f */
[----:B------:R-:W-:Y:S08]  /*15d10*/  BSSY B1, `(.L_x_37) ;  /* 0x0000011000017945 */ /* 0x000ff00003800000 */
[----:B------:R-:W-:-:S02]  /*15d20*/  UIMAD UR4, UR7, UR5, UR4 ;  /* 0x00000005070472a4 */ /* 0x000fc4000f8e0204 */
[----:B------:R-:W-:Y:S01]  /*15d30*/  IMAD.WIDE.U32 R28, R6, UR7, R28 ;  /* 0x00000007061c7c25 */ /* 0x000fe2000f8e001c */
[----:B------:R-:W-:-:S03]  /*15d40*/  ULDC.64 UR6, c[0x0][0x5a8] ;  /* 0x00016a0000067ab9 */ /* 0x000fc60000000a00 */
[----:B------:R-:W-:Y:S02]  /*15d50*/  IMAD.MOV.U32 R34, RZ, RZ, R28 ;  /* 0x000000ffff227224 */ /* 0x000fe400078e001c */
[----:B------:R-:W-:Y:S01]  /*15d60*/  VIADD R35, R29, UR4 ;  /* 0x000000041d237c36 */ /* 0x000fe20008000000 */
[----:B------:R-:W-:Y:S02]  /*15d70*/  ULDC.64 UR4, c[0x0][0x5b0] ;  /* 0x00016c0000047ab9 */ /* 0x000fe40000000a00 */
[----:B------:R-:W-:Y:S02]  /*15d80*/  IMAD R6, R31, UR4, RZ ;  /* 0x000000041f067c24 */ /* 0x000fe4000f8e02ff */
[----:B------:R-:W-:-:S04]  /*15d90*/  IMAD.WIDE.U32 R28, R30, UR4, R34 ;  /* 0x000000041e1c7c25 */ /* 0x000fc8000f8e0022 */
[----:B------:R-:W-:Y:S01]  /*15da0*/  IMAD R6, R30, UR5, R6 ;  /* 0x000000051e067c24 */ /* 0x000fe2000f8e0206 */
[----:B------:R-:W-:-:S04]  /*15db0*/  IADD3 R28, P0, R28, UR6, RZ ;  /* 0x000000061c1c7c10 */ /* 0x000fc8000ff1e0ff */
[--C-:B------:R-:W-:Y:S02]  /*15dc0*/  IADD3.X R29, R29, UR7, R6.reuse, P0, !PT ;  /* 0x000000071d1d7c10 */ /* 0x100fe400087fe406 */
[----:B------:R-:W-:Y:S02]  /*15dd0*/  ISETP.LT.OR P0, PT, R0, 0x1, !P3 ;  /* 0x000000010000780c */ /* 0x000fe40005f01670 */
[----:B------:R-:W-:-:S11]  /*15de0*/  PRMT R6, RZ, 0x7610, R6 ;  /* 0x00007610ff067816 */ /* 0x000fd60000000006 */
[----:B------:R-:W-:Y:S05]  /*15df0*/  @P0 BRA `(.L_x_38) ;  /* 0x0000000000080947 */ /* 0x000fea0003800000 */
[----:B------:R-:W-:Y:S02]  /*15e00*/  ULDC.64 UR8, c[0x0][0x208] ;  /* 0x0000820000087ab9 */ /* 0x000fe40000000a00 */
[----:B------:R0:W5:Y:S03]  /*15e10*/  LDG.E.U8 R6, desc[UR8][R28.64] ;  /* 0x000000081c067981 */ /* 0x000166000c1e1100 */
.L_x_38:
[----:B------:R-:W-:Y:S05]  /*15e20*/  BSYNC B1 ;  /* 0x0000000000017941 */ /* 0x000fea0003800000 */
.L_x_37:
[----:B-----5:R-:W-:Y:S01]  /*15e30*/  LOP3.LUT R6, R6, 0xff, RZ, 0xc0, !PT ;  /* 0x000000ff06067812 */ /* 0x020fe200078ec0ff */
[----:B------:R-:W-:Y:S01]  /*15e40*/  ULDC.64 UR8, c[0x0][0x208] ;  /* 0x0000820000087ab9 */ /* 0x000fe20000000a00 */
[----:B------:R-:W-:Y:S02]  /*15e50*/  BSSY B1, `(.L_x_39) ;  /* 0x000000c000017945 */ /* 0x000fe40003800000 */
[----:B------:R-:W-:-:S05]  /*15e60*/  F2FP.F16.E4M3.UNPACK_B R6, R6 ;  /* 0x00000006ff06723e */ /* 0x000fca00020006ff */
[----:B------:R-:W-:-:S05]  /*15e70*/  HADD2.F32 R6, -RZ, R6.H0_H0 ;  /* 0x20000006ff067230 */ /* 0x000fca0000004100 */
[----:B------:R-:W-:-:S04]  /*15e80*/  FMUL R6, R6, UR61 ;  /* 0x0000003d06067c20 */ /* 0x000fc80008400000 */
[--C-:B------:R-:W-:Y:S01]  /*15e90*/  FFMA R7, R7, UR60, R6.reuse ;  /* 0x0000003c07077c23 */ /* 0x100fe20008000006 */
[----:B------:R-:W-:-:S04]  /*15ea0*/  PRMT R6, RZ, 0x7610, R6 ;  /* 0x00007610ff067816 */ /* 0x000fc80000000006 */
[----:B------:R-:W-:-:S05]  /*15eb0*/  F2FP.SATFINITE.E4M3.F32.PACK_AB_MERGE_C R7, RZ, R7, RZ ;  /* 0x00000007ff07723e */ /* 0x000fca00048070ff */
[----:B------:R1:W-:Y:S01]  /*15ec0*/  @!P0 STG.E.U8 desc[UR8][R2.64], R7 ;  /* 0x0000000702008986 */ /* 0x0003e2000c101108 */
[----:B------:R-:W-:-:S13]  /*15ed0*/  ISETP.LT.OR P0, PT, R0, 0x2, !P3 ;  /* 0x000000020000780c */ /* 0x000fda0005f01670 */
[----:B-1----:R-:W-:Y:S05]  /*15ee0*/  @P0 BRA `(.L_x_40) ;  /* 0x0000000000080947 */ /* 0x002fea0003800000 */
[----:B------:R-:W-:Y:S02]  /*15ef0*/  ULDC.64 UR8, c[0x0][0x208] ;  /* 0x0000820000087ab9 */ /* 0x000fe40000000a00 */
[----:B------:R1:W5:Y:S03]  /*15f00*/  LDG.E.U8 R6, desc[UR8][R28.64+0x1] ;  /* 0x000001081c067981 */ /* 0x000366000c1e1100 */
.L_x_40:
[----:B------:R-:W-:Y:S05]  /*15f10*/  BSYNC B1 ;  /* 0x0000000000017941 */ /* 0x000fea0003800000 */
.L_x_39:
[----:B-----5:R-:W-:Y:S01]  /*15f20*/  LOP3.LUT R6, R6, 0xff, RZ, 0xc0, !PT ;  /* 0x000000ff06067812 */ /* 0x020fe200078ec0ff */
[----:B------:R-:W-:Y:S01]  /*15f30*/  ULDC.64 UR8, c[0x0][0x208] ;  /* 0x0000820000087ab9 */ /* 0x000fe20000000a00 */
[----:B------:R-:W-:Y:S01]  /*15f40*/  ISETP.GE.AND P2, PT, R32, 0x9, PT ;  /* 0x000000092000780c */ /* 0x000fe20003f46270 */
[----:B------:R-:W-:Y:S01]  /*15f50*/  BSSY B1, `(.L_x_41) ;  /* 0x0000013000017945 */ /* 0x000fe20003800000 */
[----:B------:R-:W-:-:S05]  /*15f60*/  F2FP.F16.E4M3.UNPACK_B R6, R6 ;  /* 0x00000006ff06723e */ /* 0x000fca00020006ff */
[----:B------:R-:W-:-:S05]  /*15f70*/  HADD2.F32 R6, -RZ, R6.H0_H0 ;  /* 0x20000006ff067230 */ /* 0x000fca0000004100 */
[----:B------:R-:W-:-:S04]  /*15f80*/  FMUL R6, R6, UR61 ;  /* 0x0000003d06067c20 */ /* 0x000fc80008400000 */
[----:B------:R-:W-:-:S05]  /*15f90*/  FFMA R8, R8, UR60, R6 ;  /* 0x0000003c08087c23 */ /* 0x000fca0008000006 */
[----:B------:R-:W-:-:S05]  /*15fa0*/  F2FP.SATFINITE.E4M3.F32.PACK_AB_MERGE_C R8, RZ, R8, RZ ;  /* 0x00000008ff08723e */ /* 0x000fca00048070ff */
[----:B------:R2:W-:Y:S01]  /*15fb0*/  @!P0 STG.E.U8 desc[UR8][R2.64+0x1], R8 ;  /* 0x0000010802008986 */ /* 0x0005e2000c101108 */
[----:B------:R-:W-:-:S05]  /*15fc0*/  IADD3 R6, P0, R30, 0x8, RZ ;  /* 0x000000081e067810 */ /* 0x000fca0007f1e0ff */
[----:B------:R-:W-:-:S04]  /*15fd0*/  IMAD.X R7, RZ, RZ, R31, P0 ;  /* 0x000000ffff077224 */ /* 0x000fc800000e061f */
[----:B------:R-:W-:-:S04]  /*15fe0*/  IMAD R7, R7, UR4, RZ ;  /* 0x0000000407077c24 */ /* 0x000fc8000f8e02ff */
[C---:B--2---:R-:W-:Y:S02]  /*15ff0*/  IMAD R8, R6.reuse, UR5, R7 ;  /* 0x0000000506087c24 */ /* 0x044fe4000f8e0207 */
[----:B------:R-:W-:-:S03]  /*16000*/  IMAD.WIDE.U32 R6, R6, UR4, R34 ;  /* 0x0000000406067c25 */ /* 0x000fc6000f8e0022 */
[----:B------:R-:W-:-:S04]  /*16010*/  IADD3 R6, P0, R6, UR6, RZ ;  /* 0x0000000606067c10 */ /* 0x000fc8000ff1e0ff */
[--C-:B------:R-:W-:Y:S02]  /*16020*/  IADD3.X R7, R7, UR7, R8.reuse, P0, !PT ;  /* 0x0000000707077c10 */ /* 0x100fe400087fe408 */
[----:B------:R-:W-:Y:S02]  /*16030*/  ISETP.LT.OR P0, PT, R0, 0x1, !P2 ;  /* 0x000000010000780c */ /* 0x000fe40005701670 */
[----:B------:R-:W-:-:S11]  /*16040*/  PRMT R8, RZ, 0x7610, R8 ;  /* 0x00007610ff087816 */ /* 0x000fd60000000008 */
[----:B------:R-:W-:Y:S05]  /*16050*/  @P0 BRA `(.L_x_42) ;  /* 0x0000000000080947 */ /* 0x000fea0003800000 */
[----:B------:R-:W-:Y:S02]  /*16060*/  ULDC.64 UR8, c[0x0][0x208] ;  /* 0x0000820000087ab9 */ /* 0x000fe40000000a00 */
[----:B------:R2:W5:Y:S03]  /*16070*/  LDG.E.U8 R8, desc[UR8][R6.64] ;  /* 0x0000000806087981 */ /* 0x000566000c1e1100 */
.L_x_42:
[----:B------:R-:W-:Y:S05]  /*16080*/  BSYNC B1 ;  /* 0x0000000000017941 */ /* 0x000fea0003800000 */
.L_x_41:
        /* <DEDUP_REMOVED lines=11> */
[----:B---3--:R-:W-:Y:S05]  /*16140*/  @P0 BRA `(.L_x_44) ;  /* 0x0000000000080947 */ /* 0x008fea0003800000 */
[----:B------:R-:W-:Y:S02]  /*16150*/  ULDC.64 UR8, c[0x0][0x208] ;  /* 0x0000820000087ab9 */ /* 0x000fe40000000a00 */
[----:B------:R3:W5:Y:S03]  /*16160*/  LDG.E.U8 R8, desc[UR8][R6.64+0x1] ;  /* 0x0000010806087981 */ /* 0x000766000c1e1100 */
.L_x_44:
[----:B------:R-:W-:Y:S05]  /*16170*/  BSYNC B1 ;  /* 0x0000000000017941 */ /* 0x000fea0003800000 */
.L_x_43:
[----:B-----5:R-:W-:Y:S01]  /*16180*/  LOP3.LUT R8, R8, 0xff, RZ, 0xc0, !PT ;  /* 0x000000ff08087812 */ /* 0x020fe200078ec0ff */
[----:B------:R-:W-:Y:S01]  /*16190*/  ULDC.64 UR8, c[0x0][0x208] ;  /* 0x0000820000087ab9 */ /* 0x000fe20000000a00 */
[----:B------:R-:W-:Y:S01]  /*161a0*/  ISETP.LT.OR P1, PT, R0, 0x9, !P3 ;  /* 0x000000090000780c */ /* 0x000fe20005f21670 */
[----:B------:R-:W-:Y:S01]  /*161b0*/  BSSY B1, `(.L_x_45) ;  /* 0x000000b000017945 */ /* 0x000fe20003800000 */
[----:B------:R-:W-:-:S05]  /*161c0*/  F2FP.F16.E4M3.UNPACK_B R8, R8 ;  /* 0x00000008ff08723e */ /* 0x000fca00020006ff */
[----:B------:R-:W-:-:S05]  /*161d0*/  HADD2.F32 R8, -RZ, R8.H0_H0 ;  /* 0x20000008ff087230 */ /* 0x000fca0000004100 */
[----:B------:R-:W-:-:S04]  /*161e0*/  FMUL R8, R8, UR61 ;  /* 0x0000003d08087c20 */ /* 0x000fc80008400000 */
[--C-:B------:R-:W-:Y:S01]  /*161f0*/  FFMA R10, R10, UR60, R8.reuse ;  /* 0x0000003c0a0a7c23 */ /* 0x100fe20008000008 */
[----:B------:R-:W-:-:S04]  /*16200*/  PRMT R8, RZ, 0x7610, R8 ;  /* 0x00007610ff087816 */ /* 0x000fc80000000008 */
[----:B------:R-:W-:-:S05]  /*16210*/  F2FP.SATFINITE.E4M3.F32.PACK_AB_MERGE_C R10, RZ, R10, RZ ;  /* 0x0000000aff0a723e */ /* 0x000fca00048070ff */
[----:B------:R4:W-:Y:S01]  /*16220*/  @!P0 STG.E.U8 desc[UR8][R4.64+0x1], R10 ;  /* 0x0000010a04008986 */ /* 0x0009e2000c101108 */
[----:B------:R-:W-:Y:S05]  /*16230*/  @P1 BRA `(.L_x_46) ;  /* 0x0000000000081947 */ /* 0x000fea0003800000 */
[----:B------:R-:W-:Y:S02]  /*16240*/  ULDC.64 UR8, c[0x0][0x208] ;  /* 0x0000820000087ab9 */ /* 0x000fe40000000a00 */
[----:B------:R0:W5:Y:S03]  /*16250*/  LDG.E.U8 R8, desc[UR8][R28.64+0x8] ;  /* 0x000008081c087981 */ /* 0x000166000c1e1100 */
.L_x_46:
[----:B------:R-:W-:Y:S05]  /*16260*/  BSYNC B1 ;  /* 0x0000000000017941 */ /* 0x000fea0003800000 */
.L_x_45:
        /* <DEDUP_REMOVED lines=14> */
.L_x_48:
[----:B------:R-:W-:Y:S05]  /*16350*/  BSYNC B1 ;  /* 0x0000000000017941 */ /* 0x000fea0003800000 */
.L_x_47:
        /* <DEDUP_REMOVED lines=14> */
.L_x_50:
[----:B------:R-:W-:Y:S05]  /*16440*/  BSYNC B1 ;  /* 0x0000000000017941 */ /* 0x000fea0003800000 */
.L_x_49:
        /* <DEDUP_REMOVED lines=14> */
.L_x_52:
[----:B------:R-:W-:Y:S05]  /*16530*/  BSYNC B1 ;  /* 0x0000000000017941 */ /* 0x000fea0003800000 */
.L_x_51:
[----:B-----5:R-:W-:Y:S01]  /*16540*/  LOP3.LUT R9, R8, 0xff, RZ, 0xc0, !PT ;  /* 0x000000ff08097812 */ /* 0x020fe200078ec0ff */
[----:B------:R-:W-:Y:S01]  /*16550*/  ULDC.64 UR8, c[0x0][0x208] ;  /* 0x0000820000087ab9 */ /* 0x000fe20000000a00 */
[----:B------:R-:W-:Y:S01]  /*16560*/  IADD3 R8, P1, R30, 0x80, RZ ;  /* 0x000000801e087810 */ /* 0x000fe20007f3e0ff */
[----:B------:R-:W-:Y:S01]  /*16570*/  BSSY B1, `(.L_x_53) ;  /* 0x0000013000017945 */ /* 0x000fe20003800000 */
[----:B------:R-:W-:-:S05]  /*16580*/  F2FP.F16.E4M3.UNPACK_B R9, R9 ;  /* 0x00000009ff09723e */ /* 0x000fca00020006ff */
[----:B----4-:R-:W-:Y:S02]  /*16590*/  HADD2.F32 R10, -RZ, R9.H0_H0 ;  /* 0x20000009ff0a7230 */ /* 0x010fe40000004100 */
[----:B------:R-:W-:-:S03]  /*165a0*/  IMAD.X R9, RZ, RZ, R31, P1 ;  /* 0x000000ffff097224 */ /* 0x000fc600008e061f */
[----:B------:R-:W-:Y:S01]  /*165b0*/  FMUL R10, R10, UR61 ;  /* 0x0000003d0a0a7c20 */ /* 0x000fe20008400000 */
[----:B------:R-:W-:-:S03]  /*165c0*/  IMAD R9, R9, UR4, RZ ;  /* 0x0000000409097c24 */ /* 0x000fc6000f8e02ff */
[----:B------:R-:W-:Y:S01]  /*165d0*/  FFMA R10, R14, UR60, R10 ;  /* 0x0000003c0e0a7c23 */ /* 0x000fe2000800000a */
[C---:B0-----:R-:W-:Y:S02]  /*165e0*/  IMAD R11, R8.reuse, UR5, R9 ;  /* 0x00000005080b7c24 */ /* 0x041fe4000f8e0209 */
[----:B------:R-:W-:Y:S02]  /*165f0*/  IMAD.WIDE.U32 R8, R8, UR4, R34 ;  /* 0x0000000408087c25 */ /* 0x000fe4000f8e0022 */
[----:B------:R-:W-:Y:S02]  /*16600*/  F2FP.SATFINITE.E4M3.F32.PACK_AB_MERGE_C R10, RZ, R10, RZ ;  /* 0x0000000aff0a723e */ /* 0x000fe400048070ff */
[----:B------:R-:W-:-:S03]  /*16610*/  IADD3 R8, P1, R8, UR6, RZ ;  /* 0x0000000608087c10 */ /* 0x000fc6000ff3e0ff */
[----:B------:R0:W-:Y:S01]  /*16620*/  @!P0 STG.E.U8 desc[UR8][R4.64+0x9], R10 ;  /* 0x0000090a04008986 */ /* 0x0001e2000c101108 */
[----:B------:R-:W-:Y:S02]  /*16630*/  IADD3.X R9, R9, UR7, R11, P1, !PT ;  /* 0x0000000709097c10 */ /* 0x000fe40008ffe40b */
[----:B------:R-:W-:-:S04]  /*16640*/  ISETP.GE.AND P1, PT, R32, 0x81, PT ;  /* 0x000000812000780c */ /* 0x000fc80003f26270 */
[----:B------:R-:W-:Y:S02]  /*16650*/  ISETP.LT.OR P6, PT, R0, 0x1, !P1 ;  /* 0x000000010000780c */ /* 0x000fe40004fc1670 */
[----:B0-----:R-:W-:-:S11]  /*16660*/  PRMT R10, RZ, 0x7610, R10 ;  /* 0x00007610ff0a7816 */ /* 0x001fd6000000000a */
[----:B------:R-:W-:Y:S05]  /*16670*/  @P6 BRA `(.L_x_54) ;  /* 0x0000000000086947 */ /* 0x000fea0003800000 */
[----:B------:R-:W-:Y:S02]  /*16680*/  ULDC.64 UR8, c[0x0][0x208] ;  /* 0x0000820000087ab9 */ /* 0x000fe40000000a00 */
[----:B------:R0:W5:Y:S03]  /*16690*/  LDG.E.U8 R10, desc[UR8][R8.64] ;  /* 0x00000008080a7981 */ /* 0x000166000c1e1100 */
.L_x_54:
[----:B------:R-:W-:Y:S05]  /*166a0*/  BSYNC B1 ;  /* 0x0000000000017941 */ /* 0x000fea0003800000 */
.L_x_53:
        /* <DEDUP_REMOVED lines=14> */
.L_x_56:
[----:B------:R-:W-:Y:S05]  /*16790*/  BSYNC B1 ;  /* 0x0000000000017941 */ /* 0x000fea0003800000 */
.L_x_55:
[----:B-----5:R-:W-:Y:S01]  /*167a0*/  LOP3.LUT R11, R10, 0xff, RZ, 0xc0, !PT ;  /* 0x000000ff0a0b7812 */ /* 0x020fe200078ec0ff */
[----:B------:R-:W-:Y:S01]  /*167b0*/  ULDC.64 UR8, c[0x0][0x208] ;  /* 0x0000820000087ab9 */ /* 0x000fe20000000a00 */
[----:B------:R-:W-:Y:S01]  /*167c0*/  IADD3 R10, P0, R30, 0x88, RZ ;  /* 0x000000881e0a7810 */ /* 0x000fe20007f1e0ff */
[----:B------:R-:W-:Y:S01]  /*167d0*/  BSSY B1, `(.L_x_57) ;  /* 0x0000013000017945 */ /* 0x000fe20003800000 */
[----:B------:R-:W-:-:S03]  /*167e0*/  F2FP.F16.E4M3.UNPACK_B R11, R11 ;  /* 0x0000000bff0b723e */ /* 0x000fc600020006ff */
[----:B------:R-:W-:Y:S02]  /*167f0*/  IMAD.X R30, RZ, RZ, R31, P0 ;  /* 0x000000ffff1e7224 */ /* 0x000fe400000e061f */
[----:B------:R-:W-:Y:S02]  /*16800*/  HADD2.F32 R11, -RZ, R11.H0_H0 ;  /* 0x2000000bff0b7230 */ /* 0x000fe40000004100 */
[----:B------:R-:W-:Y:S02]  /*16810*/  IMAD R12, R30, UR4, RZ ;  /* 0x000000041e0c7c24 */ /* 0x000fe4000f8e02ff */
[----:B------:R-:W-:-:S04]  /*16820*/  IMAD.WIDE.U32 R34, R10, UR4, R34 ;  /* 0x000000040a227c25 */ /* 0x000fc8000f8e0022 */
[----:B------:R-:W-:Y:S01]  /*16830*/  FMUL R11, R11, UR61 ;  /* 0x0000003d0b0b7c20 */ /* 0x000fe20008400000 */
[----:B------:R-:W-:-:S03]  /*16840*/  IMAD R12, R10, UR5, R12 ;  /* 0x000000050a0c7c24 */ /* 0x000fc6000f8e020c */
[----:B------:R-:W-:Y:S01]  /*16850*/  FFMA R16, R16, UR60, R11 ;  /* 0x0000003c10107c23 */ /* 0x000fe2000800000b */
[----:B------:R-:W-:-:S04]  /*16860*/  IADD3 R10, P0, R34, UR6, RZ ;  /* 0x00000006220a7c10 */ /* 0x000fc8000ff1e0ff */
[----:B------:R-:W-:Y:S02]  /*16870*/  F2FP.SATFINITE.E4M3.F32.PACK_AB_MERGE_C R16, RZ, R16, RZ ;  /* 0x00000010ff10723e */ /* 0x000fe400048070ff */
[--C-:B------:R-:W-:Y:S02]  /*16880*/  IADD3.X R11, R35, UR7, R12.reuse, P0, !PT ;  /* 0x00000007230b7c10 */ /* 0x100fe400087fe40c */
[----:B------:R-:W-:Y:S01]  /*16890*/  ISETP.GE.AND P0, PT, R32, 0x89, PT ;  /* 0x000000892000780c */ /* 0x000fe20003f06270 */
[----:B------:R0:W-:Y:S01]  /*168a0*/  @!P5 STG.E.U8 desc[UR8][R26.64+0x1], R16 ;  /* 0x000001101a00d986 */ /* 0x0001e2000c101108 */
[----:B------:R-:W-:Y:S02]  /*168b0*/  PRMT R12, RZ, 0x7610, R12 ;  /* 0x00007610ff0c7816 */ /* 0x000fe4000000000c */
[----:B------:R-:W-:-:S13]  /*168c0*/  ISETP.LT.OR P5, PT, R0, 0x1, !P0 ;  /* 0x000000010000780c */ /* 0x000fda00047a1670 */
[----:B0-----:R-:W-:Y:S05]  /*168d0*/  @P5 BRA `(.L_x_58) ;  /* 0x0000000000085947 */ /* 0x001fea0003800000 */
[----:B------:R-:W-:Y:S02]  /*168e0*/  ULDC.64 UR4, c[0x0][0x208] ;  /* 0x0000820000047ab9 */ /* 0x000fe40000000a00 */
[----:B------:R0:W5:Y:S03]  /*168f0*/  LDG.E.U8 R12, desc[UR4][R10.64] ;  /* 0x000000040a0c7981 */ /* 0x000166000c1e1100 */
.L_x_58:
[----:B------:R-:W-:Y:S05]  /*16900*/  BSYNC B1 ;  /* 0x0000000000017941 */ /* 0x000fea0003800000 */
.L_x_57:
        /* <DEDUP_REMOVED lines=14> */
.L_x_60:
[----:B------:R-:W-:Y:S05]  /*169f0*/  BSYNC B1 ;  /* 0x0000000000017941 */ /* 0x000fea0003800000 */
.L_x_59:
        /* <DEDUP_REMOVED lines=14> */
.L_x_62:
[----:B------:R-:W-:Y:S05]  /*16ae0*/  BSYNC B1 ;  /* 0x0000000000017941 */ /* 0x000fea0003800000 */
.L_x_61:
        /* <DEDUP_REMOVED lines=14> */
.L_x_64:
[----:B------:R-:W-:Y:S05]  /*16bd0*/  BSYNC B1 ;  /* 0x0000000000017941 */ /* 0x000fea0003800000 */
.L_x_63:
        /* <DEDUP_REMOVED lines=14> */
.L_x_66:
[----:B------:R-:W-:Y:S05]  /*16cc0*/  BSYNC B1 ;  /* 0x0000000000017941 */ /* 0x000fea0003800000 */
.L_x_65:
        /* <DEDUP_REMOVED lines=14> */
.L_x_68:
[----:B------:R-:W-:Y:S05]  /*16db0*/  BSYNC B1 ;  /* 0x0000000000017941 */ /* 0x000fea0003800000 */
.L_x_67:
        /* <DEDUP_REMOVED lines=14> */
.L_x_70:
[----:B------:R-:W-:Y:S05]  /*16ea0*/  BSYNC B1 ;  /* 0x0000000000017941 */ /* 0x000fea0003800000 */
.L_x_69:
        /* <DEDUP_REMOVED lines=14> */
.L_x_72:
[----:B------:R-:W-:Y:S05]  /*16f90*/  BSYNC B1 ;  /* 0x0000000000017941 */ /* 0x000fea0003800000 */
.L_x_71:
        /* <DEDUP_REMOVED lines=14> */
.L_x_74:
[----:B------:R-:W-:Y:S05]  /*17080*/  BSYNC B1 ;  /* 0x0000000000017941 */ /* 0x000fea0003800000 */
.L_x_73:
        /* <DEDUP_REMOVED lines=14> */
.L_x_76:
[----:B------:R-:W-:Y:S05]  /*17170*/  BSYNC B1 ;  /* 0x0000000000017941 */ /* 0x000fea0003800000 */
.L_x_75:
        /* <DEDUP_REMOVED lines=14> */
.L_x_78:
[----:B------:R-:W-:Y:S05]  /*17260*/  BSYNC B1 ;  /* 0x0000000000017941 */ /* 0x000fea0003800000 */
.L_x_77:
        /* <DEDUP_REMOVED lines=14> */
.L_x_80:
[----:B------:R-:W-:Y:S05]  /*17350*/  BSYNC B1 ;  /* 0x0000000000017941 */ /* 0x000fea0003800000 */
.L_x_79:
        /* <DEDUP_REMOVED lines=14> */
.L_x_82:
[----:B------:R-:W-:Y:S05]  /*17440*/  BSYNC B1 ;  /* 0x0000000000017941 */ /* 0x000fea0003800000 */
.L_x_81:
        /* <DEDUP_REMOVED lines=14> */
.L_x_84:
[----:B------:R-:W-:Y:S05]  /*17530*/  BSYNC B1 ;  /* 0x0000000000017941 */ /* 0x000fea0003800000 */
.L_x_83:
[----:B------:R-:W2:Y:S01]  /*17540*/  LDL.LU R13, [R1+0xa0] ;  /* 0x0000a000010d7983 */ /* 0x000ea20000300800 */
[----:B-----5:R-:W-:Y:S01]  /*17550*/  LOP3.LUT R12, R12, 0xff, RZ, 0xc0, !PT ;  /* 0x000000ff0c0c7812 */ /* 0x020fe200078ec0ff */
[----:B------:R-:W-:Y:S01]  /*17560*/  ULDC.64 UR4, c[0x0][0x208] ;  /* 0x0000820000047ab9 */ /* 0x000fe20000000a00 */
[----:B------:R-:W-:Y:S01]  /*17570*/  ISETP.LT.OR P5, PT, R0, 0x11, !P1 ;  /* 0x000000110000780c */ /* 0x000fe20004fa1670 */
[----:B------:R-:W-:Y:S01]  /*17580*/  BSSY B1, `(.L_x_85) ;  /* 0x000000b000017945 */ /* 0x000fe20003800000 */
[----:B------:R-:W-:-:S05]  /*17590*/  F2FP.F16.E4M3.UNPACK_B R12, R12 ;  /* 0x0000000cff0c723e */ /* 0x000fca00020006ff */
[----:B------:R-:W-:-:S05]  /*175a0*/  HADD2.F32 R12, -RZ, R12.H0_H0 ;  /* 0x2000000cff0c7230 */ /* 0x000fca0000004100 */
[----:B------:R-:W-:-:S04]  /*175b0*/  FMUL R12, R12, UR61 ;  /* 0x0000003d0c0c7c20 */ /* 0x000fc80008400000 */
[----:B--2---:R-:W-:-:S05]  /*175c0*/  FFMA R12, R13, UR60, R12 ;  /* 0x0000003c0d0c7c23 */ /* 0x004fca000800000c */
[----:B------:R-:W-:Y:S02]  /*175d0*/  F2FP.SATFINITE.E4M3.F32.PACK_AB_MERGE_C R13, RZ, R12, RZ ;  /* 0x0000000cff0d723e */ /* 0x000fe400048070ff */
[----:B------:R-:W-:-:S03]  /*175e0*/  PRMT R12, RZ, 0x7610, R12 ;  /* 0x00007610ff0c7816 */ /* 0x000fc6000000000c */
[----:B------:R2:W-:Y:S01]  /*175f0*/  @!P6 STG.E.U8 desc[UR4][R4.64+0x19], R13 ;  /* 0x0000190d0400e986 */ /* 0x0005e2000c101104 */
[----:B------:R-:W-:Y:S05]  /*17600*/  @P5 BRA `(.L_x_86) ;  /* 0x0000000000085947 */ /* 0x000fea0003800000 */
[----:B------:R-:W-:Y:S02]  /*17610*/  ULDC.64 UR4, c[0x0][0x208] ;  /* 0x0000820000047ab9 */ /* 0x000fe40000000a00 */
[----:B------:R0:W5:Y:S03]  /*17620*/  LDG.E.U8 R12, desc[UR4][R8.64+0x10] ;  /* 0x00001004080c7981 */ /* 0x000166000c1e1100 */
.L_x_86:
[----:B------:R-:W-:Y:S05]  /*17630*/  BSYNC B1 ;  /* 0x0000000000017941 */ /* 0x000fea0003800000 */
.L_x_85:
[----:B--2---:R-:W2:Y:S01]  /*17640*/  LDL.LU R13, [R1+0xa4] ;  /* 0x0000a400010d7983 */ /* 0x004ea20000300800 */
        /* <DEDUP_REMOVED lines=14> */
.L_x_88:
[----:B------:R-:W-:Y:S05]  /*17730*/  BSYNC B1 ;  /* 0x0000000000017941 */ /* 0x000fea0003800000 */
.L_x_87:
        /* <DEDUP_REMOVED lines=15> */
.L_x_90:
[----:B------:R-:W-:Y:S05]  /*17830*/  BSYNC B1 ;  /* 0x0000000000017941 */ /* 0x000fea0003800000 */
.L_x_89:
        /* <DEDUP_REMOVED lines=15> */
.L_x_92:
[----:B------:R-:W-:Y:S05]  /*17930*/  BSYNC B1 ;  /* 0x0000000000017941 */ /* 0x000fea0003800000 */
.L_x_91:
        /* <DEDUP_REMOVED lines=15> */
.L_x_94:
[----:B------:R-:W-:Y:S05]  /*17a30*/  BSYNC B1 ;  /* 0x0000000000017941 */ /* 0x000fea0003800000 */
.L_x_93:
        /* <DEDUP_REMOVED lines=15> */
.L_x_96:
[----:B------:R-:W-:Y:S05]  /*17b30*/  BSYNC B1 ;  /* 0x0000000000017941 */ /* 0x000fea0003800000 */
.L_x_95:
        /* <DEDUP_REMOVED lines=15> */
.L_x_98:
[----:B------:R-:W-:Y:S05]  /*17c30*/  BSYNC B1 ;  /* 0x0000000000017941 */ /* 0x000fea0003800000 */
.L_x_97:
        /* <DEDUP_REMOVED lines=15> */
.L_x_100:
[----:B------:R-:W-:Y:S05]  /*17d30*/  BSYNC B1 ;  /* 0x0000000000017941 */ /* 0x000fea0003800000 */
.L_x_99:
        /* <DEDUP_REMOVED lines=15> */
.L_x_102:
[----:B------:R-:W-:Y:S05]  /*17e30*/  BSYNC B1 ;  /* 0x0000000000017941 */ /* 0x000fea0003800000 */
.L_x_101:
        /* <DEDUP_REMOVED lines=15> */
.L_x_104:
[----:B------:R-:W-:Y:S05]  /*17f30*/  BSYNC B1 ;  /* 0x0000000000017941 */ /* 0x000fea0003800000 */
.L_x_103:
        /* <DEDUP_REMOVED lines=15> */
.L_x_106:
[----:B------:R-:W-:Y:S05]  /*18030*/  BSYNC B1 ;  /* 0x0000000000017941 */ /* 0x000fea0003800000 */
.L_x_105:
        /* <DEDUP_REMOVED lines=15> */
.L_x_108:
[----:B------:R-:W-:Y:S05]  /*18130*/  BSYNC B1 ;  /* 0x0000000000017941 */ /* 0x000fea0003800000 */
.L_x_107:
        /* <DEDUP_REMOVED lines=15> */
.L_x_110:
[----:B------:R-:W-:Y:S05]  /*18230*/  BSYNC B1 ;  /* 0x0000000000017941 */ /* 0x000fea0003800000 */
.L_x_109:
        /* <DEDUP_REMOVED lines=15> */
.L_x_112:
[----:B------:R-:W-:Y:S05]  /*18330*/  BSYNC B1 ;  /* 0x0000000000017941 */ /* 0x000fea0003800000 */
.L_x_111:
        /* <DEDUP_REMOVED lines=15> */
.L_x_114:
[----:B------:R-:W-:Y:S05]  /*18430*/  BSYNC B1 ;  /* 0x0000000000017941 */ /* 0x000fea0003800000 */
.L_x_113:
        /* <DEDUP_REMOVED lines=15> */
.L_x_116:
[----:B------:R-:W-:Y:S05]  /*18530*/  BSYNC B1 ;  /* 0x0000000000017941 */ /* 0x000fea0003800000 */
.L_x_115:
        /* <DEDUP_REMOVED lines=15> */
.L_x_118:
[----:B------:R-:W-:Y:S05]  /*18630*/  BSYNC B1 ;  /* 0x0000000000017941 */ /* 0x000fea0003800000 */
.L_x_117:
        /* <DEDUP_REMOVED lines=15> */
.L_x_120:
[----:B------:R-:W-:Y:S05]  /*18730*/  BSYNC B1 ;  /* 0x0000000000017941 */ /* 0x000fea0003800000 */
.L_x_119:
        /* <DEDUP_REMOVED lines=15> */
.L_x_122:
[----:B------:R-:W-:Y:S05]  /*18830*/  BSYNC B1 ;  /* 0x0000000000017941 */ /* 0x000fea0003800000 */
.L_x_121:
        /* <DEDUP_REMOVED lines=15> */
.L_x_124:
[----:B------:R-:W-:Y:S05]  /*18930*/  BSYNC B1 ;  /* 0x0000000000017941 */ /* 0x000fea0003800000 */
.L_x_123:
        /* <DEDUP_REMOVED lines=15> */
.L_x_126:
[----:B------:R-:W-:Y:S05]  /*18a30*/  BSYNC B1 ;  /* 0x0000000000017941 */ /* 0x000fea0003800000 */
.L_x_125:
        /* <DEDUP_REMOVED lines=15> */
.L_x_128:
[----:B------:R-:W-:Y:S05]  /*18b30*/  BSYNC B1 ;  /* 0x0000000000017941 */ /* 0x000fea0003800000 */
.L_x_127:
        /* <DEDUP_REMOVED lines=15> */
.L_x_130:
[----:B------:R-:W-:Y:S05]  /*18c30*/  BSYNC B1 ;  /* 0x0000000000017941 */ /* 0x000fea0003800000 */
.L_x_129:
        /* <DEDUP_REMOVED lines=15> */
.L_x_132:
[----:B------:R-:W-:Y:S05]  /*18d30*/  BSYNC B1 ;  /* 0x0000000000017941 */ /* 0x000fea0003800000 */
.L_x_131:
        /* <DEDUP_REMOVED lines=15> */
.L_x_134:
[----:B------:R-:W-:Y:S05]  /*18e30*/  BSYNC B1 ;  /* 0x0000000000017941 */ /* 0x000fea0003800000 */
.L_x_133:
        /* <DEDUP_REMOVED lines=15> */
.L_x_136:
[----:B------:R-:W-:Y:S05]  /*18f30*/  BSYNC B1 ;  /* 0x0000000000017941 */ /* 0x000fea0003800000 */
.L_x_135:
        /* <DEDUP_REMOVED lines=15> */
.L_x_138:
[----:B------:R-:W-:Y:S05]  /*19030*/  BSYNC B1 ;  /* 0x0000000000017941 */ /* 0x000fea0003800000 */
.L_x_137:
        /* <DEDUP_REMOVED lines=15> */
.L_x_140:
[----:B------:R-:W-:Y:S05]  /*19130*/  BSYNC B1 ;  /* 0x0000000000017941 */ /* 0x000fea0003800000 */
.L_x_139:
        /* <DEDUP_REMOVED lines=15> */
.L_x_142:
[----:B------:R-:W-:Y:S05]  /*19230*/  BSYNC B1 ;  /* 0x0000000000017941 */ /* 0x000fea0003800000 */
.L_x_141:
        /* <DEDUP_REMOVED lines=15> */
.L_x_144:
[----:B------:R-:W-:Y:S05]  /*19330*/  BSYNC B1 ;  /* 0x0000000000017941 */ /* 0x000fea0003800000 */
.L_x_143:
        /* <DEDUP_REMOVED lines=15> */
.L_x_146:
[----:B------:R-:W-:Y:S05]  /*19430*/  BSYNC B1 ;  /* 0x0000000000017941 */ /* 0x000fea0003800000 */
.L_x_145:
        /* <DEDUP_REMOVED lines=15> */
.L_x_148:
[----:B------:R-:W-:Y:S05]  /*19530*/  BSYNC B1 ;  /* 0x0000000000017941 */ /* 0x000fea0003800000 */
.L_x_147:
        /* <DEDUP_REMOVED lines=15> */
.L_x_150:
[----:B------:R-:W-:Y:S05]  /*19630*/  BSYNC B1 ;  /* 0x0000000000017941 */ /* 0x000fea0003800000 */
.L_x_149:
        /* <DEDUP_REMOVED lines=15> */
.L_x_152:
[----:B------:R-:W-:Y:S05]  /*19730*/  BSYNC B1 ;  /* 0x0000000000017941 */ /* 0x000fea0003800000 */
.L_x_151:
        /* <DEDUP_REMOVED lines=15> */
.L_x_154:
[----:B------:R-:W-:Y:S05]  /*19830*/  BSYNC B1 ;  /* 0x0000000000017941 */ /* 0x000fea0003800000 */
.L_x_153:
        /* <DEDUP_REMOVED lines=15> */
.L_x_156:
[----:B------:R-:W-:Y:S05]  /*19930*/  BSYNC B1 ;  /* 0x0000000000017941 */ /* 0x000fea0003800000 */
.L_x_155:
        /* <DEDUP_REMOVED lines=15> */
.L_x_158:
[----:B------:R-:W-:Y:S05]  /*19a30*/  BSYNC B1 ;  /* 0x0000000000017941 */ /* 0x000fea0003800000 */
.L_x_157:
        /* <DEDUP_REMOVED lines=15> */
.L_x_160:
[----:B------:R-:W-:Y:S05]  /*19b30*/  BSYNC B1 ;  /* 0x0000000000017941 */ /* 0x000fea0003800000 */
.L_x_159:
        /* <DEDUP_REMOVED lines=15> */
.L_x_162:
[----:B------:R-:W-:Y:S05]  /*19c30*/  BSYNC B1 ;  /* 0x0000000000017941 */ /* 0x000fea0003800000 */
.L_x_161:
        /* <DEDUP_REMOVED lines=15> */
.L_x_164:
[----:B------:R-:W-:Y:S05]  /*19d30*/  BSYNC B1 ;  /* 0x0000000000017941 */ /* 0x000fea0003800000 */
.L_x_163:
        /* <DEDUP_REMOVED lines=15> */
.L_x_166:
[----:B------:R-:W-:Y:S05]  /*19e30*/  BSYNC B1 ;  /* 0x0000000000017941 */ /* 0x000fea0003800000 */
.L_x_165:
        /* <DEDUP_REMOVED lines=15> */
.L_x_168:
[----:B------:R-:W-:Y:S05]  /*19f30*/  BSYNC B1 ;  /* 0x0000000000017941 */ /* 0x000fea0003800000 */
.L_x_167:
        /* <DEDUP_REMOVED lines=15> */
.L_x_170:
[----:B------:R-:W-:Y:S05]  /*1a030*/  BSYNC B1 ;  /* 0x0000000000017941 */ /* 0x000fea0003800000 */
.L_x_169:
        /* <DEDUP_REMOVED lines=15> */
.L_x_172:
[----:B------:R-:W-:Y:S05]  /*1a130*/  BSYNC B1 ;  /* 0x0000000000017941 */ /* 0x000fea0003800000 */
.L_x_171:
        /* <DEDUP_REMOVED lines=15> */
.L_x_174:
[----:B------:R-:W-:Y:S05]  /*1a230*/  BSYNC B1 ;  /* 0x0000000000017941 */ /* 0x000fea0003800000 */
.L_x_173:
        /* <DEDUP_REMOVED lines=15> */
.L_x_176:
[----:B------:R-:W-:Y:S05]  /*1a330*/  BSYNC B1 ;  /* 0x0000000000017941 */ /* 0x000fea0003800000 */
.L_x_175:
        /* <DEDUP_REMOVED lines=15> */
.L_x_178:
[----:B------:R-:W-:Y:S05]  /*1a430*/  BSYNC B1 ;  /* 0x0000000000017941 */ /* 0x000fea0003800000 */
.L_x_177:
        /* <DEDUP_REMOVED lines=15> */
.L_x_180:
[----:B------:R-:W-:Y:S05]  /*1a530*/  BSYNC B1 ;  /* 0x0000000000017941 */ /* 0x000fea0003800000 */
.L_x_179:
        /* <DEDUP_REMOVED lines=15> */
.L_x_182:
[----:B------:R-:W-:Y:S05]  /*1a630*/  BSYNC B1 ;  /* 0x0000000000017941 */ /* 0x000fea0003800000 */
.L_x_181:
        /* <DEDUP_REMOVED lines=15> */
.L_x_184:
[----:B------:R-:W-:Y:S05]  /*1a730*/  BSYNC B1 ;  /* 0x0000000000017941 */ /* 0x000fea0003800000 */
.L_x_183:
        /* <DEDUP_REMOVED lines=15> */
.L_x_186:
[----:B------:R-:W-:Y:S05]  /*1a830*/  BSYNC B1 ;  /* 0x0000000000017941 */ /* 0x000fea0003800000 */
.L_x_185:
        /* <DEDUP_REMOVED lines=15> */
.L_x_188:
[----:B------:R-:W-:Y:S05]  /*1a930*/  BSYNC B1 ;  /* 0x0000000000017941 */ /* 0x000fea0003800000 */
.L_x_187:
        /* <DEDUP_REMOVED lines=15> */
.L_x_190:
[----:B------:R-:W-:Y:S05]  /*1aa30*/  BSYNC B1 ;  /* 0x0000000000017941 */ /* 0x000fea0003800000 */
.L_x_189:
        /* <DEDUP_REMOVED lines=15> */
.L_x_192:
[----:B------:R-:W-:Y:S05]  /*1ab30*/  BSYNC B1 ;  /* 0x0000000000017941 */ /* 0x000fea0003800000 */
.L_x_191:
        /* <DEDUP_REMOVED lines=15> */
.L_x_194:
[----:B------:R-:W-:Y:S05]  /*1ac30*/  BSYNC B1 ;  /* 0x0000000000017941 */ /* 0x000fea0003800000 */
.L_x_193:
        /* <DEDUP_REMOVED lines=15> */
.L_x_196:
[----:B------:R-:W-:Y:S05]  /*1ad30*/  BSYNC B1 ;  /* 0x0000000000017941 */ /* 0x000fea0003800000 */
.L_x_195:
        /* <DEDUP_REMOVED lines=15> */
.L_x_198:
[----:B------:R-:W-:Y:S05]  /*1ae30*/  BSYNC B1 ;  /* 0x0000000000017941 */ /* 0x000fea0003800000 */
.L_x_197:
        /* <DEDUP_REMOVED lines=15> */
.L_x_200:
[----:B------:R-:W-:Y:S05]  /*1af30*/  BSYNC B1 ;  /* 0x0000000000017941 */ /* 0x000fea0003800000 */
.L_x_199:
        /* <DEDUP_REMOVED lines=15> */
.L_x_202:
[----:B------:R-:W-:Y:S05]  /*1b030*/  BSYNC B1 ;  /* 0x0000000000017941 */ /* 0x000fea0003800000 */
.L_x_201:
        /* <DEDUP_REMOVED lines=15> */
.L_x_204:
[----:B------:R-:W-:Y:S05]  /*1b130*/  BSYNC B1 ;  /* 0x0000000000017941 */ /* 0x000fea0003800000 */
.L_x_203:
        /* <DEDUP_REMOVED lines=15> */
.L_x_206:
[----:B------:R-:W-:Y:S05]  /*1b230*/  BSYNC B1 ;  /* 0x0000000000017941 */ /* 0x000fea0003800000 */
.L_x_205:
        /* <DEDUP_REMOVED lines=15> */
.L_x_208:
[----:B------:R-:W-:Y:S05]  /*1b330*/  BSYNC B1 ;  /* 0x0000000000017941 */ /* 0x000fea0003800000 */
.L_x_207:
        /* <DEDUP_REMOVED lines=15> */
.L_x_210:
[----:B------:R-:W-:Y:S05]  /*1b430*/  BSYNC B1 ;  /* 0x0000000000017941 */ /* 0x000fea0003800000 */
.L_x_209:
        /* <DEDUP_REMOVED lines=15> */
.L_x_212:
[----:B------:R-:W-:Y:S05]  /*1b530*/  BSYNC B1 ;  /* 0x0000000000017941 */ /* 0x000fea0003800000 */
.L_x_211:
        /* <DEDUP_REMOVED lines=15> */
.L_x_214:
[----:B------:R-:W-:Y:S05]  /*1b630*/  BSYNC B1 ;  /* 0x0000000000017941 */ /* 0x000fea0003800000 */
.L_x_213:
        /* <DEDUP_REMOVED lines=15> */
.L_x_216:
[----:B------:R-:W-:Y:S05]  /*1b730*/  BSYNC B1 ;  /* 0x0000000000017941 */ /* 0x000fea0003800000 */
.L_x_215:
        /* <DEDUP_REMOVED lines=15> */
.L_x_218:
[----:B------:R-:W-:Y:S05]  /*1b830*/  BSYNC B1 ;  /* 0x0000000000017941 */ /* 0x000fea0003800000 */
.L_x_217:
        /* <DEDUP_REMOVED lines=15> */
.L_x_220:
[----:B------:R-:W-:Y:S05]  /*1b930*/  BSYNC B1 ;  /* 0x0000000000017941 */ /* 0x000fea0003800000 */
.L_x_219:
        /* <DEDUP_REMOVED lines=15> */
.L_x_222:
[----:B------:R-:W-:Y:S05]  /*1ba30*/  BSYNC B1 ;  /* 0x0000000000017941 */ /* 0x000fea0003800000 */
.L_x_221:
        /* <DEDUP_REMOVED lines=15> */
.L_x_224:
[----:B------:R-:W-:Y:S05]  /*1bb30*/  BSYNC B1 ;  /* 0x0000000000017941 */ /* 0x000fea0003800000 */
.L_x_223:
        /* <DEDUP_REMOVED lines=15> */
.L_x_226:
[----:B------:R-:W-:Y:S05]  /*1bc30*/  BSYNC B1 ;  /* 0x0000000000017941 */ /* 0x000fea0003800000 */
.L_x_225:
        /* <DEDUP_REMOVED lines=15> */
.L_x_228:
[----:B------:R-:W-:Y:S05]  /*1bd30*/  BSYNC B1 ;  /* 0x0000000000017941 */ /* 0x000fea0003800000 */
.L_x_227:
        /* <DEDUP_REMOVED lines=15> */
.L_x_230:
[----:B------:R-:W-:Y:S05]  /*1be30*/  BSYNC B1 ;  /* 0x0000000000017941 */ /* 0x000fea0003800000 */
.L_x_229:
        /* <DEDUP_REMOVED lines=15> */
.L_x_232:
[----:B------:R-:W-:Y:S05]  /*1bf30*/  BSYNC B1 ;  /* 0x0000000000017941 */ /* 0x000fea0003800000 */
.L_x_231:
        /* <DEDUP_REMOVED lines=15> */
.L_x_234:
[----:B------:R-:W-:Y:S05]  /*1c030*/  BSYNC B1 ;  /* 0x0000000000017941 */ /* 0x000fea0003800000 */
.L_x_233:
        /* <DEDUP_REMOVED lines=15> */
.L_x_236:
[----:B------:R-:W-:Y:S05]  /*1c130*/  BSYNC B1 ;  /* 0x0000000000017941 */ /* 0x000fea0003800000 */
.L_x_235:
        /* <DEDUP_REMOVED lines=15> */
.L_x_238:
[----:B------:R-:W-:Y:S05]  /*1c230*/  BSYNC B1 ;  /* 0x0000000000017941 */ /* 0x000fea0003800000 */
.L_x_237:
        /* <DEDUP_REMOVED lines=15> */
.L_x_240:
[----:B------:R-:W-:Y:S05]  /*1c330*/  BSYNC B1 ;  /* 0x0000000000017941 */ /* 0x000fea0003800000 */
.L_x_239:
        /* <DEDUP_REMOVED lines=15> */
.L_x_242:
[----:B------:R-:W-:Y:S05]  /*1c430*/  BSYNC B1 ;  /* 0x0000000000017941 */ /* 0x000fea0003800000 */
.L_x_241:
        /* <DEDUP_REMOVED lines=15> */
.L_x_244:
[----:B------:R-:W-:Y:S05]  /*1c530*/  BSYNC B1 ;  /* 0x0000000000017941 */ /* 0x000fea0003800000 */
.L_x_243:
        /* <DEDUP_REMOVED lines=15> */
.L_x_246:
[----:B------:R-:W-:Y:S05]  /*1c630*/  BSYNC B1 ;  /* 0x0000000000017941 */ /* 0x000fea0003800000 */
.L_x_245:
        /* <DEDUP_REMOVED lines=15> */
.L_x_248:
[----:B------:R-:W-:Y:S05]  /*1c730*/  BSYNC B1 ;  /* 0x0000000000017941 */ /* 0x000fea0003800000 */
.L_x_247:
        /* <DEDUP_REMOVED lines=15> */
.L_x_250:
[----:B------:R-:W-:Y:S05]  /*1c830*/  BSYNC B1 ;  /* 0x0000000000017941 */ /* 0x000fea0003800000 */
.L_x_249:
        /* <DEDUP_REMOVED lines=15> */
.L_x_252:
[----:B------:R-:W-:Y:S05]  /*1c930*/  BSYNC B1 ;  /* 0x0000000000017941 */ /* 0x000fea0003800000 */
.L_x_251:
        /* <DEDUP_REMOVED lines=15> */
.L_x_254:
[----:B------:R-:W-:Y:S05]  /*1ca30*/  BSYNC B1 ;  /* 0x0000000000017941 */ /* 0x000fea0003800000 */
.L_x_253:
        /* <DEDUP_REMOVED lines=15> */
.L_x_256:
[----:B------:R-:W-:Y:S05]  /*1cb30*/  BSYNC B1 ;  /* 0x0000000000017941 */ /* 0x000fea0003800000 */
.L_x_255:
        /* <DEDUP_REMOVED lines=15> */
.L_x_258:
[----:B------:R-:W-:Y:S05]  /*1cc30*/  BSYNC B1 ;  /* 0x0000000000017941 */ /* 0x000fea0003800000 */
.L_x_257:
        /* <DEDUP_REMOVED lines=15> */
.L_x_260:
[----:B------:R-:W-:Y:S05]  /*1cd30*/  BSYNC B1 ;  /* 0x0000000000017941 */ /* 0x000fea0003800000 */
.L_x_259:
        /* <DEDUP_REMOVED lines=15> */
.L_x_262:
[----:B------:R-:W-:Y:S05]  /*1ce30*/  BSYNC B1 ;  /* 0x0000000000017941 */ /* 0x000fea0003800000 */
.L_x_261:
        /* <DEDUP_REMOVED lines=15> */
.L_x_264:
[----:B------:R-:W-:Y:S05]  /*1cf30*/  BSYNC B1 ;  /* 0x0000000000017941 */ /* 0x000fea0003800000 */
.L_x_263:
        /* <DEDUP_REMOVED lines=15> */
.L_x_266:
[----:B------:R-:W-:Y:S05]  /*1d030*/  BSYNC B1 ;  /* 0x0000000000017941 */ /* 0x000fea0003800000 */
.L_x_265:
        /* <DEDUP_REMOVED lines=15> */
.L_x_268:
[----:B------:R-:W-:Y:S05]  /*1d130*/  BSYNC B1 ;  /* 0x0000000000017941 */ /* 0x000fea0003800000 */
.L_x_267:
        /* <DEDUP_REMOVED lines=15> */
.L_x_270:
[----:B------:R-:W-:Y:S05]  /*1d230*/  BSYNC B1 ;  /* 0x0000000000017941 */ /* 0x000fea0003800000 */
.L_x_269:
        /* <DEDUP_REMOVED lines=15> */
.L_x_272:
[----:B------:R-:W-:Y:S05]  /*1d330*/  BSYNC B1 ;  /* 0x0000000000017941 */ /* 0x000fea0003800000 */
.L_x_271:
        /* <DEDUP_REMOVED lines=15> */
.L_x_274:
[----:B------:R-:W-:Y:S05]  /*1d430*/  BSYNC B1 ;  /* 0x0000000000017941 */ /* 0x000fea0003800000 */
.L_x_273:
        /* <DEDUP_REMOVED lines=15> */
.L_x_276:
[----:B------:R-:W-:Y:S05]  /*1d530*/  BSYNC B1 ;  /* 0x0000000000017941 */ /* 0x000fea0003800000 */
.L_x_275:
        /* <DEDUP_REMOVED lines=15> */
.L_x_278:
[----:B------:R-:W-:Y:S05]  /*1d630*/  BSYNC B1 ;  /* 0x0000000000017941 */ /* 0x000fea0003800000 */
.L_x_277:
        /* <DEDUP_REMOVED lines=15> */
.L_x_280:
[----:B------:R-:W-:Y:S05]  /*1d730*/  BSYNC B1 ;  /* 0x0000000000017941 */ /* 0x000fea0003800000 */
.L_x_279:
        /* <DEDUP_REMOVED lines=15> */
.L_x_282:
[----:B------:R-:W-:Y:S05]  /*1d830*/  BSYNC B1 ;  /* 0x0000000000017941 */ /* 0x000fea0003800000 */
.L_x_281:
        /* <DEDUP_REMOVED lines=15> */
.L_x_284:
[----:B------:R-:W-:Y:S05]  /*1d930*/  BSYNC B1 ;  /* 0x0000000000017941 */ /* 0x000fea0003800000 */
.L_x_283:
        /* <DEDUP_REMOVED lines=15> */
.L_x_286:
[----:B------:R-:W-:Y:S05]  /*1da30*/  BSYNC B1 ;  /* 0x0000000000017941 */ /* 0x000fea0003800000 */
.L_x_285:
        /* <DEDUP_REMOVED lines=15> */
.L_x_288:
[----:B------:R-:W-:Y:S05]  /*1db30*/  BSYNC B1 ;  /* 0x0000000000017941 */ /* 0x000fea0003800000 */
.L_x_287:
        /* <DEDUP_REMOVED lines=15> */
.L_x_290:
[----:B------:R-:W-:Y:S05]  /*1dc30*/  BSYNC B1 ;  /* 0x0000000000017941 */ /* 0x000fea0003800000 */
.L_x_289:
        /* <DEDUP_REMOVED lines=15> */
.L_x_292:
[----:B------:R-:W-:Y:S05]  /*1dd30*/  BSYNC B1 ;  /* 0x0000000000017941 */ /* 0x000fea0003800000 */
.L_x_291:
        /* <DEDUP_REMOVED lines=15> */
.L_x_294:
[----:B------:R-:W-:Y:S05]  /*1de30*/  BSYNC B1 ;  /* 0x0000000000017941 */ /* 0x000fea0003800000 */
.L_x_293:
        /* <DEDUP_REMOVED lines=15> */
.L_x_296:
[----:B------:R-:W-:Y:S05]  /*1df30*/  BSYNC B1 ;  /* 0x0000000000017941 */ /* 0x000fea0003800000 */
.L_x_295:
        /* <DEDUP_REMOVED lines=15> */
.L_x_298:
[----:B------:R-:W-:Y:S05]  /*1e030*/  BSYNC B1 ;  /* 0x0000000000017941 */ /* 0x000fea0003800000 */
.L_x_297:
        /* <DEDUP_REMOVED lines=15> */
.L_x_300:
[----:B------:R-:W-:Y:S05]  /*1e130*/  BSYNC B1 ;  /* 0x0000000000017941 */ /* 0x000fea0003800000 */
.L_x_299:
        /* <DEDUP_REMOVED lines=15> */
.L_x_302:
[----:B------:R-:W-:Y:S05]  /*1e230*/  BSYNC B1 ;  /* 0x0000000000017941 */ /* 0x000fea0003800000 */
.L_x_301:
        /* <DEDUP_REMOVED lines=15> */
.L_x_304:
[----:B------:R-:W-:Y:S05]  /*1e330*/  BSYNC B1 ;  /* 0x0000000000017941 */ /* 0x000fea0003800000 */
.L_x_303:
        /* <DEDUP_REMOVED lines=15> */
.L_x_306:
[----:B------:R-:W-:Y:S05]  /*1e430*/  BSYNC B1 ;  /* 0x0000000000017941 */ /* 0x000fea0003800000 */
.L_x_305:
        /* <DEDUP_REMOVED lines=15> */
.L_x_308:
[----:B------:R-:W-:Y:S05]  /*1e530*/  BSYNC B1 ;  /* 0x0000000000017941 */ /* 0x000fea0003800000 */
.L_x_307:
        /* <DEDUP_REMOVED lines=15> */
.L_x_310:
[----:B------:R-:W-:Y:S05]  /*1e630*/  BSYNC B1 ;  /* 0x0000000000017941 */ /* 0x000fea0003800000 */
.L_x_309:
        /* <DEDUP_REMOVED lines=15> */
.L_x_312:
[----:B------:R-:W-:Y:S05]  /*1e730*/  BSYNC B1 ;  /* 0x0000000000017941 */ /* 0x000fea0003800000 */
.L_x_311:
        /* <DEDUP_REMOVED lines=15> */
.L_x_314:
[----:B------:R-:W-:Y:S05]  /*1e830*/  BSYNC B1 ;  /* 0x0000000000017941 */ /* 0x000fea0003800000 */
.L_x_313:
        /* <DEDUP_REMOVED lines=15> */
.L_x_316:
[----:B------:R-:W-:Y:S05]  /*1e930*/  BSYNC B1 ;  /* 0x0000000000017941 */ /* 0x000fea0003800000 */
.L_x_315:
        /* <DEDUP_REMOVED lines=15> */
.L_x_318:
[----:B------:R-:W-:Y:S05]  /*1ea30*/  BSYNC B1 ;  /* 0x0000000000017941 */ /* 0x000fea0003800000 */
.L_x_317:
        /* <DEDUP_REMOVED lines=15> */
.L_x_320:
[----:B------:R-:W-:Y:S05]  /*1eb30*/  BSYNC B1 ;  /* 0x0000000000017941 */ /* 0x000fea0003800000 */
.L_x_319:
        /* <DEDUP_REMOVED lines=15> */
.L_x_322:
[----:B------:R-:W-:Y:S05]  /*1ec30*/  BSYNC B1 ;  /* 0x0000000000017941 */ /* 0x000fea0003800000 */
.L_x_321:
        /* <DEDUP_REMOVED lines=15> */
.L_x_324:
[----:B------:R-:W-:Y:S05]  /*1ed30*/  BSYNC B1 ;  /* 0x0000000000017941 */ /* 0x000fea0003800000 */
.L_x_323:
        /* <DEDUP_REMOVED lines=15> */
.L_x_326:
[----:B------:R-:W-:Y:S05]  /*1ee30*/  BSYNC B1 ;  /* 0x0000000000017941 */ /* 0x000fea0003800000 */
.L_x_325:
        /* <DEDUP_REMOVED lines=15> */
.L_x_328:
[----:B------:R-:W-:Y:S05]  /*1ef30*/  BSYNC B1 ;  /* 0x0000000000017941 */ /* 0x000fea0003800000 */
.L_x_327:
        /* <DEDUP_REMOVED lines=15> */
.L_x_330:
[----:B------:R-:W-:Y:S05]  /*1f030*/  BSYNC B1 ;  /* 0x0000000000017941 */ /* 0x000fea0003800000 */
.L_x_329:
        /* <DEDUP_REMOVED lines=15> */
.L_x_332:
[----:B------:R-:W-:Y:S05]  /*1f130*/  BSYNC B1 ;  /* 0x0000000000017941 */ /* 0x000fea0003800000 */
.L_x_331:
        /* <DEDUP_REMOVED lines=15> */
.L_x_334:
[----:B------:R-:W-:Y:S05]  /*1f230*/  BSYNC B1 ;  /* 0x0000000000017941 */ /* 0x000fea0003800000 */
.L_x_333:
        /* <DEDUP_REMOVED lines=15> */
.L_x_336:
[----:B------:R-:W-:Y:S05]  /*1f330*/  BSYNC B1 ;  /* 0x0000000000017941 */ /* 0x000fea0003800000 */
.L_x_335:
        /* <DEDUP_REMOVED lines=15> */
.L_x_338:
[----:B------:R-:W-:Y:S05]  /*1f430*/  BSYNC B1 ;  /* 0x0000000000017941 */ /* 0x000fea0003800000 */
.L_x_337:
        /* <DEDUP_REMOVED lines=15> */
.L_x_340:
[----:B------:R-:W-:Y:S05]  /*1f530*/  BSYNC B1 ;  /* 0x0000000000017941 */ /* 0x000fea0003800000 */
.L_x_339:
        /* <DEDUP_REMOVED lines=15> */
.L_x_342:
[----:B------:R-:W-:Y:S05]  /*1f630*/  BSYNC B1 ;  /* 0x0000000000017941 */ /* 0x000fea0003800000 */
.L_x_341:
        /* <DEDUP_REMOVED lines=15> */
.L_x_344:
[----:B------:R-:W-:Y:S05]  /*1f730*/  BSYNC B1 ;  /* 0x0000000000017941 */ /* 0x000fea0003800000 */
.L_x_343:
        /* <DEDUP_REMOVED lines=15> */
.L_x_346:
[----:B------:R-:W-:Y:S05]  /*1f830*/  BSYNC B1 ;  /* 0x0000000000017941 */ /* 0x000fea0003800000 */
.L_x_345:
        /* <DEDUP_REMOVED lines=15> */
.L_x_348:
[----:B------:R-:W-:Y:S05]  /*1f930*/  BSYNC B1 ;  /* 0x0000000000017941 */ /* 0x000fea0003800000 */
.L_x_347:
        /* <DEDUP_REMOVED lines=15> */
.L_x_350:
[----:B------:R-:W-:Y:S05]  /*1fa30*/  BSYNC B1 ;  /* 0x0000000000017941 */ /* 0x000fea0003800000 */
.L_x_349:
        /* <DEDUP_REMOVED lines=15> */
.L_x_352:
[----:B------:R-:W-:Y:S05]  /*1fb30*/  BSYNC B1 ;  /* 0x0000000000017941 */ /* 0x000fea0003800000 */
.L_x_351:
        /* <DEDUP_REMOVED lines=15> */
.L_x_354:
[----:B------:R-:W-:Y:S05]  /*1fc30*/  BSYNC B1 ;  /* 0x0000000000017941 */ /* 0x000fea0003800000 */
.L_x_353:
        /* <DEDUP_REMOVED lines=15> */
.L_x_356:
[----:B------:R-:W-:Y:S05]  /*1fd30*/  BSYNC B1 ;  /* 0x0000000000017941 */ /* 0x000fea0003800000 */
.L_x_355:
        /* <DEDUP_REMOVED lines=15> */
.L_x_358:
[----:B------:R-:W-:Y:S05]  /*1fe30*/  BSYNC B1 ;  /* 0x0000000000017941 */ /* 0x000fea0003800000 */
.L_x_357:
        /* <DEDUP_REMOVED lines=15> */
.L_x_360:
[----:B------:R-:W-:Y:S05]  /*1ff30*/  BSYNC B1 ;  /* 0x0000000000017941 */ /* 0x000fea0003800000 */
.L_x_359:
        /* <DEDUP_REMOVED lines=15> */
.L_x_362:
[----:B------:R-:W-:Y:S05]  /*20030*/  BSYNC B1 ;  /* 0x0000000000017941 */ /* 0x000fea0003800000 */
.L_x_361:
        /* <DEDUP_REMOVED lines=15> */
.L_x_364:
[----:B------:R-:W-:Y:S05]  /*20130*/  BSYNC B1 ;  /* 0x0000000000017941 */ /* 0x000fea0003800000 */
.L_x_363:
        /* <DEDUP_REMOVED lines=15> */
.L_x_366:
[----:B------:R-:W-:Y:S05]  /*20230*/  BSYNC B1 ;  /* 0x0000000000017941 */ /* 0x000fea0003800000 */
.L_x_365:
        /* <DEDUP_REMOVED lines=15> */
.L_x_368:
[----:B------:R-:W-:Y:S05]  /*20330*/  BSYNC B1 ;  /* 0x0000000000017941 */ /* 0x000fea0003800000 */
.L_x_367:
        /* <DEDUP_REMOVED lines=15> */
.L_x_370:
[----:B------:R-:W-:Y:S05]  /*20430*/  BSYNC B1 ;  /* 0x0000000000017941 */ /* 0x000fea0003800000 */
.L_x_369:
        /* <DEDUP_REMOVED lines=15> */
.L_x_372:
[----:B------:R-:W-:Y:S05]  /*20530*/  BSYNC B1 ;  /* 0x0000000000017941 */ /* 0x000fea0003800000 */
.L_x_371:
        /* <DEDUP_REMOVED lines=15> */
.L_x_374:
[----:B------:R-:W-:Y:S05]  /*20630*/  BSYNC B1 ;  /* 0x0000000000017941 */ /* 0x000fea0003800000 */
.L_x_373:
        /* <DEDUP_REMOVED lines=15> */
.L_x_376:
[----:B------:R-:W-:Y:S05]  /*20730*/  BSYNC B1 ;  /* 0x0000000000017941 */ /* 0x000fea0003800000 */
.L_x_375:
        /* <DEDUP_REMOVED lines=15> */
.L_x_378:
[----:B------:R-:W-:Y:S05]  /*20830*/  BSYNC B1 ;  /* 0x0000000000017941 */ /* 0x000fea0003800000 */
.L_x_377:
        /* <DEDUP_REMOVED lines=15> */
.L_x_380:
[----:B------:R-:W-:Y:S05]  /*20930*/  BSYNC B1 ;  /* 0x0000000000017941 */ /* 0x000fea0003800000 */
.L_x_379:
        /* <DEDUP_REMOVED lines=15> */
.L_x_382:
[----:B------:R-:W-:Y:S05]  /*20a30*/  BSYNC B1 ;  /* 0x0000000000017941 */ /* 0x000fea0003800000 */
.L_x_381:
        /* <DEDUP_REMOVED lines=15> */
.L_x_384:
[----:B------:R-:W-:Y:S05]  /*20b30*/  BSYNC B1 ;  /* 0x0000000000017941 */ /* 0x000fea0003800000 */
.L_x_383:
        /* <DEDUP_REMOVED lines=15> */
.L_x_386:
[----:B------:R-:W-:Y:S05]  /*20c30*/  BSYNC B1 ;  /* 0x0000000000017941 */ /* 0x000fea0003800000 */
.L_x_385:
        /* <DEDUP_REMOVED lines=15> */
.L_x_388:
[----:B------:R-:W-:Y:S05]  /*20d30*/  BSYNC B1 ;  /* 0x0000000000017941 */ /* 0x000fea0003800000 */
.L_x_387:
        /* <DEDUP_REMOVED lines=15> */
.L_x_390:
[----:B------:R-:W-:Y:S05]  /*20e30*/  BSYNC B1 ;  /* 0x0000000000017941 */ /* 0x000fea0003800000 */
.L_x_389:
        /* <DEDUP_REMOVED lines=15> */
.L_x_392:
[----:B------:R-:W-:Y:S05]  /*20f30*/  BSYNC B1 ;  /* 0x0000000000017941 */ /* 0x000fea0003800000 */
.L_x_391:
        /* <DEDUP_REMOVED lines=15> */
.L_x_394:
[----:B------:R-:W-:Y:S05]  /*21030*/  BSYNC B1 ;  /* 0x0000000000017941 */ /* 0x000fea0003800000 */
.L_x_393:
        /* <DEDUP_REMOVED lines=15> */
.L_x_396:
[----:B------:R-:W-:Y:S05]  /*21130*/  BSYNC B1 ;  /* 0x0000000000017941 */ /* 0x000fea0003800000 */
.L_x_395:
        /* <DEDUP_REMOVED lines=15> */
.L_x_398:
[----:B------:R-:W-:Y:S05]  /*21230*/  BSYNC B1 ;  /* 0x0000000000017941 */ /* 0x000fea0003800000 */
.L_x_397:
        /* <DEDUP_REMOVED lines=15> */
.L_x_400:
[----:B------:R-:W-:Y:S05]  /*21330*/  BSYNC B1 ;  /* 0x0000000000017941 */ /* 0x000fea0003800000 */
.L_x_399:
        /* <DEDUP_REMOVED lines=15> */
.L_x_402:
[----:B------:R-:W-:Y:S05]  /*21430*/  BSYNC B1 ;  /* 0x0000000000017941 */ /* 0x000fea0003800000 */
.L_x_401:
        /* <DEDUP_REMOVED lines=15> */
.L_x_404:
[----:B------:R-:W-:Y:S05]  /*21530*/  BSYNC B1 ;  /* 0x0000000000017941 */ /* 0x000fea0003800000 */
.L_x_403:
        /* <DEDUP_REMOVED lines=15> */
.L_x_406:
[----:B------:R-:W-:Y:S05]  /*21630*/  BSYNC B1 ;  /* 0x0000000000017941 */ /* 0x000fea0003800000 */
.L_x_405:
        /* <DEDUP_REMOVED lines=15> */
.L_x_408:
[----:B------:R-:W-:Y:S05]  /*21730*/  BSYNC B1 ;  /* 0x0000000000017941 */ /* 0x000fea0003800000 */
.L_x_407:
        /* <DEDUP_REMOVED lines=15> */
.L_x_410:
[----:B------:R-:W-:Y:S05]  /*21830*/  BSYNC B1 ;  /* 0x0000000000017941 */ /* 0x000fea0003800000 */
.L_x_409:
        /* <DEDUP_REMOVED lines=15> */
.L_x_412:
[----:B------:R-:W-:Y:S05]  /*21930*/  BSYNC B1 ;  /* 0x0000000000017941 */ /* 0x000fea0003800000 */
.L_x_411:
        /* <DEDUP_REMOVED lines=15> */
.L_x_414:
[----:B------:R-:W-:Y:S05]  /*21a30*/  BSYNC B1 ;  /* 0x0000000000017941 */ /* 0x000fea0003800000 */
.L_x_413:
        /* <DEDUP_REMOVED lines=15> */
.L_x_416:
[----:B------:R-:W-:Y:S05]  /*21b30*/  BSYNC B1 ;  /* 0x0000000000017941 */ /* 0x000fea0003800000 */
.L_x_415:
        /* <DEDUP_REMOVED lines=15> */
.L_x_418:
[----:B------:R-:W-:Y:S05]  /*21c30*/  BSYNC B1 ;  /* 0x0000000000017941 */ /* 0x000fea0003800000 */
.L_x_417:
        /* <DEDUP_REMOVED lines=15> */
.L_x_420:
[----:B------:R-:W-:Y:S05]  /*21d30*/  BSYNC B1 ;  /* 0x0000000000017941 */ /* 0x000fea0003800000 */
.L_x_419:
        /* <DEDUP_REMOVED lines=15> */
.L_x_422:
[----:B------:R-:W-:Y:S05]  /*21e30*/  BSYNC B1 ;  /* 0x0000000000017941 */ /* 0x000fea0003800000 */
.L_x_421:
        /* <DEDUP_REMOVED lines=15> */
.L_x_424:
[----:B------:R-:W-:Y:S05]  /*21f30*/  BSYNC B1 ;  /* 0x0000000000017941 */ /* 0x000fea0003800000 */
.L_x_423:
        /* <DEDUP_REMOVED lines=15> */
.L_x_426:
[----:B------:R-:W-:Y:S05]  /*22030*/  BSYNC B1 ;  /* 0x0000000000017941 */ /* 0x000fea0003800000 */
.L_x_425:
        /* <DEDUP_REMOVED lines=15> */
.L_x_428:
[----:B------:R-:W-:Y:S05]  /*22130*/  BSYNC B1 ;  /* 0x0000000000017941 */ /* 0x000fea0003800000 */
.L_x_427:
        /* <DEDUP_REMOVED lines=15> */
.L_x_430:
[----:B------:R-:W-:Y:S05]  /*22230*/  BSYNC B1 ;  /* 0x0000000000017941 */ /* 0x000fea0003800000 */
.L_x_429:
        /* <DEDUP_REMOVED lines=15> */
.L_x_432:
[----:B------:R-:W-:Y:S05]  /*22330*/  BSYNC B1 ;  /* 0x0000000000017941 */ /* 0x000fea0003800000 */
.L_x_431:
        /* <DEDUP_REMOVED lines=15> */
.L_x_434:
[----:B------:R-:W-:Y:S05]  /*22430*/  BSYNC B1 ;  /* 0x0000000000017941 */ /* 0x000fea0003800000 */
.L_x_433:
        /* <DEDUP_REMOVED lines=15> */
.L_x_436:
[----:B------:R-:W-:Y:S05]  /*22530*/  BSYNC B1 ;  /* 0x0000000000017941 */ /* 0x000fea0003800000 */
.L_x_435:
        /* <DEDUP_REMOVED lines=15> */
.L_x_438:
[----:B------:R-:W-:Y:S05]  /*22630*/  BSYNC B1 ;  /* 0x0000000000017941 */ /* 0x000fea0003800000 */
.L_x_437:
        /* <DEDUP_REMOVED lines=15> */
.L_x_440:
[----:B------:R-:W-:Y:S05]  /*22730*/  BSYNC B1 ;  /* 0x0000000000017941 */ /* 0x000fea0003800000 */
.L_x_439:
        /* <DEDUP_REMOVED lines=15> */
.L_x_442:
[----:B------:R-:W-:Y:S05]  /*22830*/  BSYNC B1 ;  /* 0x0000000000017941 */ /* 0x000fea0003800000 */
.L_x_441:
        /* <DEDUP_REMOVED lines=15> */
.L_x_444:
[----:B------:R-:W-:Y:S05]  /*22930*/  BSYNC B1 ;  /* 0x0000000000017941 */ /* 0x000fea0003800000 */
.L_x_443:
        /* <DEDUP_REMOVED lines=15> */
.L_x_446:
[----:B------:R-:W-:Y:S05]  /*22a30*/  BSYNC B1 ;  /* 0x0000000000017941 */ /* 0x000fea0003800000 */
.L_x_445:
        /* <DEDUP_REMOVED lines=15> */
.L_x_448:
[----:B------:R-:W-:Y:S05]  /*22b30*/  BSYNC B1 ;  /* 0x0000000000017941 */ /* 0x000fea0003800000 */
.L_x_447:
        /* <DEDUP_REMOVED lines=15> */
.L_x_450:
[----:B------:R-:W-:Y:S05]  /*22c30*/  BSYNC B1 ;  /* 0x0000000000017941 */ /* 0x000fea0003800000 */
.L_x_449:
        /* <DEDUP_REMOVED lines=15> */
.L_x_452:
[----:B------:R-:W-:Y:S05]  /*22d30*/  BSYNC B1 ;  /* 0x0000000000017941 */ /* 0x000fea0003800000 */
.L_x_451:
        /* <DEDUP_REMOVED lines=15> */
.L_x_454:
[----:B------:R-:W-:Y:S05]  /*22e30*/  BSYNC B1 ;  /* 0x0000000000017941 */ /* 0x000fea0003800000 */
.L_x_453:
        /* <DEDUP_REMOVED lines=15> */
.L_x_456:
[----:B------:R-:W-:Y:S05]  /*22f30*/  BSYNC B1 ;  /* 0x0000000000017941 */ /* 0x000fea0003800000 */
.L_x_455:
        /* <DEDUP_REMOVED lines=15> */
.L_x_458:
[----:B------:R-:W-:Y:S05]  /*23030*/  BSYNC B1 ;  /* 0x0000000000017941 */ /* 0x000fea0003800000 */
.L_x_457:
        /* <DEDUP_REMOVED lines=15> */
.L_x_460:
[----:B------:R-:W-:Y:S05]  /*23130*/  BSYNC B1 ;  /* 0x0000000000017941 */ /* 0x000fea0003800000 */
.L_x_459:
        /* <DEDUP_REMOVED lines=15> */
.L_x_462:
[----:B------:R-:W-:Y:S05]  /*23230*/  BSYNC B1 ;  /* 0x0000000000017941 */ /* 0x000fea0003800000 */
.L_x_461:
        /* <DEDUP_REMOVED lines=15> */
.L_x_464:
[----:B------:R-:W-:Y:S05]  /*23330*/  BSYNC B1 ;  /* 0x0000000000017941 */ /* 0x000fea0003800000 */
.L_x_463:
        /* <DEDUP_REMOVED lines=15> */
.L_x_466:
[----:B------:R-:W-:Y:S05]  /*23430*/  BSYNC B1 ;  /* 0x0000000000017941 */ /* 0x000fea0003800000 */
.L_x_465:
        /* <DEDUP_REMOVED lines=15> */
.L_x_468:
[----:B------:R-:W-:Y:S05]  /*23530*/  BSYNC B1 ;  /* 0x0000000000017941 */ /* 0x000fea0003800000 */
.L_x_467:
        /* <DEDUP_REMOVED lines=15> */
.L_x_470:
[----:B------:R-:W-:Y:S05]  /*23630*/  BSYNC B1 ;  /* 0x0000000000017941 */ /* 0x000fea0003800000 */
.L_x_469:
        /* <DEDUP_REMOVED lines=15> */
.L_x_472:
[----:B------:R-:W-:Y:S05]  /*23730*/  BSYNC B1 ;  /* 0x0000000000017941 */ /* 0x000fea0003800000 */
.L_x_471:
        /* <DEDUP_REMOVED lines=15> */
.L_x_474:
[----:B------:R-:W-:Y:S05]  /*23830*/  BSYNC B1 ;  /* 0x0000000000017941 */ /* 0x000fea0003800000 */
.L_x_473:
        /* <DEDUP_REMOVED lines=15> */
.L_x_476:
[----:B------:R-:W-:Y:S05]  /*23930*/  BSYNC B1 ;  /* 0x0000000000017941 */ /* 0x000fea0003800000 */
.L_x_475:
        /* <DEDUP_REMOVED lines=15> */
.L_x_478:
[----:B------:R-:W-:Y:S05]  /*23a30*/  BSYNC B1 ;  /* 0x0000000000017941 */ /* 0x000fea0003800000 */
.L_x_477:
        /* <DEDUP_REMOVED lines=15> */
.L_x_480:
[----:B------:R-:W-:Y:S05]  /*23b30*/  BSYNC B1 ;  /* 0x0000000000017941 */ /* 0x000fea0003800000 */
.L_x_479:
        /* <DEDUP_REMOVED lines=15> */
.L_x_482:
[----:B------:R-:W-:Y:S05]  /*23c30*/  BSYNC B1 ;  /* 0x0000000000017941 */ /* 0x000fea0003800000 */
.L_x_481:
        /* <DEDUP_REMOVED lines=15> */
.L_x_484:
[----:B------:R-:W-:Y:S05]  /*23d30*/  BSYNC B1 ;  /* 0x0000000000017941 */ /* 0x000fea0003800000 */
.L_x_483:
        /* <DEDUP_REMOVED lines=15> */
.L_x_486:
[----:B------:R-:W-:Y:S05]  /*23e30*/  BSYNC B1 ;  /* 0x0000000000017941 */ /* 0x000fea0003800000 */
.L_x_485:
        /* <DEDUP_REMOVED lines=15> */
.L_x_488:
[----:B------:R-:W-:Y:S05]  /*23f30*/  BSYNC B1 ;  /* 0x0000000000017941 */ /* 0x000fea0003800000 */
.L_x_487:
        /* <DEDUP_REMOVED lines=15> */
.L_x_490:
[----:B------:R-:W-:Y:S05]  /*24030*/  BSYNC B1 ;  /* 0x0000000000017941 */ /* 0x000fea0003800000 */
.L_x_489:
        /* <DEDUP_REMOVED lines=15> */
.L_x_492:
[----:B------:R-:W-:Y:S05]  /*24130*/  BSYNC B1 ;  /* 0x0000000000017941 */ /* 0x000fea0003800000 */
.L_x_491:
        /* <DEDUP_REMOVED lines=15> */
.L_x_494:
[----:B------:R-:W-:Y:S05]  /*24230*/  BSYNC B1 ;  /* 0x0000000000017941 */ /* 0x000fea0003800000 */
.L_x_493:
        /* <DEDUP_REMOVED lines=15> */
.L_x_496:
[----:B------:R-:W-:Y:S05]  /*24330*/  BSYNC B1 ;  /* 0x0000000000017941 */ /* 0x000fea0003800000 */
.L_x_495:
        /* <DEDUP_REMOVED lines=15> */
.L_x_498:
[----:B------:R-:W-:Y:S05]  /*24430*/  BSYNC B1 ;  /* 0x0000000000017941 */ /* 0x000fea0003800000 */
.L_x_497:
[----:B0-2---:R-:W2:Y:S01]  /*24440*/  LDL.LU R3, [R1+0x3dc] ;  /* 0x0003dc0001037983 */ /* 0x005ea20000300800 */
[----:B-----5:R-:W-:Y:S01]  /*24450*/  LOP3.LUT R12, R12, 0xff, RZ, 0xc0, !PT ;  /* 0x000000ff0c0c7812 */ /* 0x020fe200078ec0ff */
[----:B------:R-:W-:Y:S01]  /*24460*/  ULDC.64 UR4, c[0x0][0x208] ;  /* 0x0000820000047ab9 */ /* 0x000fe20000000a00 */
[----:B------:R-:W-:Y:S01]  /*24470*/  ISETP.LT.OR P2, PT, R0, 0xea, !P2 ;  /* 0x000000ea0000780c */ /* 0x000fe20005741670 */
[----:B------:R-:W-:Y:S01]  /*24480*/  BSSY B1, `(.L_x_499) ;  /* 0x000000b000017945 */ /* 0x000fe20003800000 */
[----:B------:R-:W-:Y:S02]  /*24490*/  F2FP.F16.E4M3.UNPACK_B R12, R12 ;  /* 0x0000000cff0c723e */ /* 0x000fe400020006ff */
[----:B------:R-:W-:-:S03]  /*244a0*/  PRMT R2, RZ, 0x7610, R2 ;  /* 0x00007610ff027816 */ /* 0x000fc60000000002 */
[----:B------:R-:W-:-:S05]  /*244b0*/  HADD2.F32 R12, -RZ, R12.H0_H0 ;  /* 0x2000000cff0c7230 */ /* 0x000fca0000004100 */
[----:B------:R-:W-:-:S04]  /*244c0*/  FMUL R12, R12, UR61 ;  /* 0x0000003d0c0c7c20 */ /* 0x000fc80008400000 */
[----:B--2---:R-:W-:-:S05]  /*244d0*/  FFMA R12, R3, UR60, R12 ;  /* 0x0000003c030c7c23 */ /* 0x004fca000800000c */
[----:B------:R-:W-:-:S05]  /*244e0*/  F2FP.SATFINITE.E4M3.F32.PACK_AB_MERGE_C R3, RZ, R12, RZ ;  /* 0x0000000cff03723e */ /* 0x000fca00048070ff */
[----:B------:R0:W-:Y:S01]  /*244f0*/  @!P5 STG.E.U8 desc[UR4][R4.64+0xe8], R3 ;  /* 0x0000e8030400d986 */ /* 0x0001e2000c101104 */
[----:B------:R-:W-:Y:S05]  /*24500*/  @P2 BRA `(.L_x_500) ;  /* 0x0000000000082947 */ /* 0x000fea0003800000 */
[----:B------:R-:W-:Y:S02]  /*24510*/  ULDC.64 UR4, c[0x0][0x208] ;  /* 0x0000820000047ab9 */ /* 0x000fe40000000a00 */
[----:B------:R2:W5:Y:S03]  /*24520*/  LDG.E.U8 R2, desc[UR4][R6.64+0xe9] ;  /* 0x0000e90406027981 */ /* 0x000566000c1e1100 */
.L_x_500:
[----:B------:R-:W-:Y:S05]  /*24530*/  BSYNC B1 ;  /* 0x0000000000017941 */ /* 0x000fea0003800000 */
.L_x_499:
[----:B0-----:R-:W3:Y:S01]  /*24540*/  LDL.LU R3, [R1+0x3e0] ;  /* 0x0003e00001037983 */ /* 0x001ee20000300800 */
[----:B-----5:R-:W-:Y:S01]  /*24550*/  LOP3.LUT R2, R2, 0xff, RZ, 0xc0, !PT ;  /* 0x000000ff02027812 */ /* 0x020fe200078ec0ff */
[----:B------:R-:W-:Y:S01]  /*24560*/  ULDC.64 UR4, c[0x0][0x208] ;  /* 0x0000820000047ab9 */ /* 0x000fe20000000a00 */
[----:B------:R-:W-:Y:S01]  /*24570*/  ISETP.LT.OR P3, PT, R0, 0xe1, !P1 ;  /* 0x000000e10000780c */ /* 0x000fe20004f61670 */
[----:B------:R-:W-:Y:S01]  /*24580*/  BSSY B1, `(.L_x_501) ;  /* 0x000000b000017945 */ /* 0x000fe20003800000 */
[----:B------:R-:W-:-:S05]  /*24590*/  F2FP.F16.E4M3.UNPACK_B R2, R2 ;  /* 0x00000002ff02723e */ /* 0x000fca00020006ff */
[----:B------:R-:W-:-:S05]  /*245a0*/  HADD2.F32 R2, -RZ, R2.H0_H0 ;  /* 0x20000002ff027230 */ /* 0x000fca0000004100 */
[----:B------:R-:W-:-:S04]  /*245b0*/  FMUL R2, R2, UR61 ;  /* 0x0000003d02027c20 */ /* 0x000fc80008400000 */
[----:B---3--:R-:W-:-:S05]  /*245c0*/  FFMA R2, R3, UR60, R2 ;  /* 0x0000003c03027c23 */ /* 0x008fca0008000002 */
[----:B------:R-:W-:Y:S02]  /*245d0*/  F2FP.SATFINITE.E4M3.F32.PACK_AB_MERGE_C R3, RZ, R2, RZ ;  /* 0x00000002ff03723e */ /* 0x000fe400048070ff */
[----:B------:R-:W-:-:S03]  /*245e0*/  PRMT R2, RZ, 0x7610, R2 ;  /* 0x00007610ff027816 */ /* 0x000fc60000000002 */
[----:B------:R0:W-:Y:S01]  /*245f0*/  @!P2 STG.E.U8 desc[UR4][R4.64+0xe9], R3 ;  /* 0x0000e9030400a986 */ /* 0x0001e2000c101104 */
[----:B------:R-:W-:Y:S05]  /*24600*/  @P3 BRA `(.L_x_502) ;  /* 0x0000000000083947 */ /* 0x000fea0003800000 */
[----:B------:R-:W-:Y:S02]  /*24610*/  ULDC.64 UR4, c[0x0][0x208] ;  /* 0x0000820000047ab9 */ /* 0x000fe40000000a00 */
[----:B------:R3:W5:Y:S03]  /*24620*/  LDG.E.U8 R2, desc[UR4][R8.64+0xe0] ;  /* 0x0000e00408027981 */ /* 0x000766000c1e1100 */
.L_x_502:
[----:B------:R-:W-:Y:S05]  /*24630*/  BSYNC B1 ;  /* 0x0000000000017941 */ /* 0x000fea0003800000 */
.L_x_501:
[----:B0-----:R-:W2:Y:S01]  /*24640*/  LDL.LU R3, [R1+0x3e4] ;  /* 0x0003e40001037983 */ /* 0x001ea20000300800 */
        /* <DEDUP_REMOVED lines=14> */
.L_x_504:
[----:B------:R-:W-:Y:S05]  /*24730*/  BSYNC B1 ;  /* 0x0000000000017941 */ /* 0x000fea0003800000 */
.L_x_503:
        /* <DEDUP_REMOVED lines=15> */
.L_x_506:
[----:B------:R-:W-:Y:S05]  /*24830*/  BSYNC B1 ;  /* 0x0000000000017941 */ /* 0x000fea0003800000 */
.L_x_505:
        /* <DEDUP_REMOVED lines=15> */
.L_x_508:
[----:B------:R-:W-:Y:S05]  /*24930*/  BSYNC B1 ;  /* 0x0000000000017941 */ /* 0x000fea0003800000 */
.L_x_507:
        /* <DEDUP_REMOVED lines=15> */
.L_x_510:
[----:B------:R-:W-:Y:S05]  /*24a30*/  BSYNC B1 ;  /* 0x0000000000017941 */ /* 0x000fea0003800000 */
.L_x_509:
        /* <DEDUP_REMOVED lines=15> */
.L_x_512:
[----:B------:R-:W-:Y:S05]  /*24b30*/  BSYNC B1 ;  /* 0x0000000000017941 */ /* 0x000fea0003800000 */
.L_x_511:
        /* <DEDUP_REMOVED lines=15> */
.L_x_514:
[----:B------:R-:W-:Y:S05]  /*24c30*/  BSYNC B1 ;  /* 0x0000000000017941 */ /* 0x000fea0003800000 */
.L_x_513:
[----:B0-----:R-:W2:Y:S01]  /*24c40*/  LDL.LU R3, [R1+0x3fc] ;  /* 0x0003fc0001037983 */ /* 0x001ea20000300800 */
        /* <DEDUP_REMOVED lines=14> */
.L_x_516:
[----:B------:R-:W-:Y:S05]  /*24d30*/  BSYNC B1 ;  /* 0x0000000000017941 */ /* 0x000fea0003800000 */
.L_x_515:
[----:B------:R-:W-:Y:S05]  /*24d40*/  @P0 BRA `(.L_x_517) ;  /* 0x0000004800a00947 */ /* 0x000fea0003800000 */
[----:B------:R-:W2:Y:S01]  /*24d50*/  LDL.LU R2, [R1+0x400] ;  /* 0x0004000001027983 */ /* 0x000ea20000300800 */
[----:B-----5:R-:W-:Y:S01]  /*24d60*/  LOP3.LUT R0, R0, 0xff, RZ, 0xc0, !PT ;  /* 0x000000ff00007812 */ /* 0x020fe200078ec0ff */
[----:B------:R-:W-:-:S03]  /*24d70*/  ULDC.64 UR4, c[0x0][0x208] ;  /* 0x0000820000047ab9 */ /* 0x000fc60000000a00 */
[----:B------:R-:W-:-:S05]  /*24d80*/  F2FP.F16.E4M3.UNPACK_B R0, R0 ;  /* 0x00000000ff00723e */ /* 0x000fca00020006ff */
[----:B------:R-:W-:-:S05]  /*24d90*/  HADD2.F32 R0, -RZ, R0.H0_H0 ;  /* 0x20000000ff007230 */ /* 0x000fca0000004100 */
[----:B------:R-:W-:-:S04]  /*24da0*/  FMUL R0, R0, UR61 ;  /* 0x0000003d00007c20 */ /* 0x000fc80008400000 */
[----:B--2---:R-:W-:-:S05]  /*24db0*/  FFMA R0, R2, UR60, R0 ;  /* 0x0000003c02007c23 */ /* 0x004fca0008000000 */
[----:B0-----:R-:W-:-:S05]  /*24dc0*/  F2FP.SATFINITE.E4M3.F32.PACK_AB_MERGE_C R3, RZ, R0, RZ ;  /* 0x00000000ff03723e */ /* 0x001fca00048070ff */
[----:B------:R0:W-:Y:S01]  /*24dd0*/  STG.E.U8 desc[UR4][R24.64+0xe9], R3 ;  /* 0x0000e90318007986 */ /* 0x0001e2000c101104 */
[----:B------:R-:W-:Y:S05]  /*24de0*/  BRA `(.L_x_517) ;  /* 0x0000004800787947 */ /* 0x000fea0003800000 */
.L_x_36:
[----:B------:R-:W2:Y:S04]  /*24df0*/  LDL.LU R6, [R1+0xa0] ;  /* 0x0000a00001067983 */ /* 0x000ea80000300800 */
[----:B------:R-:W3:Y:S04]  /*24e00*/  LDL.LU R30, [R1+0xa4] ;  /* 0x0000a400011e7983 */ /* 0x000ee80000300800 */
[----:B------:R-:W4:Y:S04]  /*24e10*/  LDL.LU R29, [R1+0xa8] ;  /* 0x0000a800011d7983 */ /* 0x000f280000300800 */
[----:B------:R-:W5:Y:S01]  /*24e20*/  LDL.LU R28, [R1+0xac] ;  /* 0x0000ac00011c7983 */ /* 0x000f620000300800 */
[----:B------:R-:W-:Y:S01]  /*24e30*/  ISETP.GE.AND P3, PT, R32, 0x1, PT ;  /* 0x000000012000780c */ /* 0x000fe20003f66270 */
[----:B------:R-:W-:Y:S01]  /*24e40*/  FMUL R7, R7, UR60 ;  /* 0x0000003c07077c20 */ /* 0x000fe20008400000 */
[----:B------:R-:W-:Y:S01]  /*24e50*/  ULDC.64 UR4, c[0x0][0x208] ;  /* 0x0000820000047ab9 */ /* 0x000fe20000000a00 */
[----:B------:R-:W-:Y:S01]  /*24e60*/  FMUL R8, R8, UR60 ;  /* 0x0000003c08087c20 */ /* 0x000fe20008400000 */
[----:B------:R-:W-:-:S02]  /*24e70*/  ISETP.LT.OR P0, PT, R0, 0x1, !P3 ;  /* 0x000000010000780c */ /* 0x000fc40005f01670 */
[----:B------:R-:W-:Y:S01]  /*24e80*/  ISETP.GE.AND P2, PT, R32, 0x9, PT ;  /* 0x000000092000780c */ /* 0x000fe20003f46270 */
[----:B------:R-:W-:Y:S01]  /*24e90*/  FMUL R10, R10, UR60 ;  /* 0x0000003c0a0a7c20 */ /* 0x000fe20008400000 */
[----:B------:R-:W-:Y:S01]  /*24ea0*/  F2FP.SATFINITE.E4M3.F32.PACK_AB_MERGE_C R7, RZ, R7, RZ ;  /* 0x00000007ff07723e */ /* 0x000fe200048070ff */
[----:B------:R-:W-:Y:S01]  /*24eb0*/  FMUL R9, R9, UR60 ;  /* 0x0000003c09097c20 */ /* 0x000fe20008400000 */
[----:B------:R-:W-:Y:S01]  /*24ec0*/  FMUL R11, R11, UR60 ;  /* 0x0000003c0b0b7c20 */ /* 0x000fe20008400000 */
[----:B------:R-:W-:Y:S01]  /*24ed0*/  FMUL R12, R12, UR60 ;  /* 0x0000003c0c0c7c20 */ /* 0x000fe20008400000 */
[----:B------:R-:W-:Y:S01]  /*24ee0*/  FMUL R13, R13, UR60 ;  /* 0x0000003c0d0d7c20 */ /* 0x000fe20008400000 */
[----:B------:R-:W-:Y:S01]  /*24ef0*/  ISETP.GE.AND P1, PT, R32, 0x81, PT ;  /* 0x000000812000780c */ /* 0x000fe20003f26270 */
[----:B------:R-:W-:Y:S01]  /*24f00*/  FMUL R14, R14, UR60 ;  /* 0x0000003c0e0e7c20 */ /* 0x000fe20008400000 */
[----:B------:R-:W-:Y:S01]  /*24f10*/  FMUL R15, R15, UR60 ;  /* 0x0000003c0f0f7c20 */ /* 0x000fe20008400000 */
[----:B------:R-:W-:Y:S01]  /*24f20*/  FMUL R16, R16, UR60 ;  /* 0x0000003c10107c20 */ /* 0x000fe20008400000 */
[----:B------:R0:W-:Y:S01]  /*24f30*/  @!P0 STG.E.U8 desc[UR4][R2.64], R7 ;  /* 0x0000000702008986 */ /* 0x0001e2000c101104 */
[----:B------:R-:W-:-:S02]  /*24f40*/  ISETP.LT.OR P0, PT, R0, 0x2, !P3 ;  /* 0x000000020000780c */ /* 0x000fc40005f01670 */
[----:B------:R-:W-:Y:S01]  /*24f50*/  F2FP.SATFINITE.E4M3.F32.PACK_AB_MERGE_C R8, RZ, R8, RZ ;  /* 0x00000008ff08723e */ /* 0x000fe200048070ff */
[----:B------:R-:W-:Y:S01]  /*24f60*/  FMUL R17, R17, UR60 ;  /* 0x0000003c11117c20 */ /* 0x000fe20008400000 */
[----:B------:R-:W-:Y:S01]  /*24f70*/  ISETP.LT.OR P5, PT, R0, 0x2, !P2 ;  /* 0x000000020000780c */ /* 0x000fe200057a1670 */
[----:B------:R-:W-:Y:S01]  /*24f80*/  FMUL R18, R18, UR60 ;  /* 0x0000003c12127c20 */ /* 0x000fe20008400000 */
[----:B------:R-:W-:Y:S01]  /*24f90*/  ISETP.LT.OR P6, PT, R0, 0x9, !P3 ;  /* 0x000000090000780c */ /* 0x000fe20005fc1670 */
[----:B------:R-:W-:Y:S01]  /*24fa0*/  FMUL R19, R19, UR60 ;  /* 0x0000003c13137c20 */ /* 0x000fe20008400000 */
[----:B------:R-:W-:Y:S01]  /*24fb0*/  F2FP.SATFINITE.E4M3.F32.PACK_AB_MERGE_C R10, RZ, R10, RZ ;  /* 0x0000000aff0a723e */ /* 0x000fe200048070ff */
[----:B------:R-:W-:Y:S01]  /*24fc0*/  FMUL R20, R20, UR60 ;  /* 0x0000003c14147c20 */ /* 0x000fe20008400000 */
[----:B------:R-:W-:Y:S01]  /*24fd0*/  FMUL R21, R21, UR60 ;  /* 0x0000003c15157c20 */ /* 0x000fe20008400000 */
[----:B------:R-:W-:Y:S01]  /*24fe0*/  FMUL R22, R22, UR60 ;  /* 0x0000003c16167c20 */ /* 0x000fe20008400000 */
[----:B------:R-:W-:Y:S01]  /*24ff0*/  FMUL R23, R23, UR60 ;  /* 0x0000003c17177c20 */ /* 0x000fe20008400000 */
[----:B------:R-:W-:Y:S01]  /*25000*/  @!P0 STG.E.U8 desc[UR4][R2.64+0x1], R8 ;  /* 0x0000010802008986 */ /* 0x000fe2000c101104 */
[----:B------:R-:W-:-:S02]  /*25010*/  ISETP.LT.OR P0, PT, R0, 0x1, !P2 ;  /* 0x000000010000780c */ /* 0x000fc40005701670 */
[----:B------:R-:W-:Y:S01]  /*25020*/  F2FP.SATFINITE.E4M3.F32.PACK_AB_MERGE_C R9, RZ, R9, RZ ;  /* 0x00000009ff09723e */ /* 0x000fe200048070ff */
[----:B------:R-:W-:Y:S01]  /*25030*/  @!P5 STG.E.U8 desc[UR4][R4.64+0x1], R10 ;  /* 0x0000010a0400d986 */ /* 0x000fe2000c101104 */
[----:B------:R-:W-:Y:S02]  /*25040*/  ISETP.LT.OR P5, PT, R0, 0xa, !P3 ;  /* 0x0000000a0000780c */ /* 0x000fe40005fa1670 */
[----:B------:R-:W-:Y:S01]  /*25050*/  F2FP.SATFINITE.E4M3.F32.PACK_AB_MERGE_C R11, RZ, R11, RZ ;  /* 0x0000000bff0b723e */ /* 0x000fe200048070ff */
[----:B------:R-:W-:Y:S01]  /*25060*/  FMUL R224, R224, UR60 ;  /* 0x0000003ce0e07c20 */ /* 0x000fe20008400000 */
[----:B------:R-:W-:Y:S01]  /*25070*/  F2FP.SATFINITE.E4M3.F32.PACK_AB_MERGE_C R12, RZ, R12, RZ ;  /* 0x0000000cff0c723e */ /* 0x000fe200048070ff */
[----:B------:R-:W-:Y:S01]  /*25080*/  FMUL R225, R225, UR60 ;  /* 0x0000003ce1e17c20 */ /* 0x000fe20008400000 */
[----:B------:R-:W-:Y:S01]  /*25090*/  FMUL R226, R226, UR60 ;  /* 0x0000003ce2e27c20 */ /* 0x000fe20008400000 */
[----:B------:R-:W-:Y:S01]  /*250a0*/  FMUL R227, R227, UR60 ;  /* 0x0000003ce3e37c20 */ /* 0x000fe20008400000 */
[----:B------:R-:W5:Y:S04]  /*250b0*/  LDL.LU R38, [R1+0xb0] ;  /* 0x0000b00001267983 */ /* 0x000f680000300800 */
[----:B------:R-:W-:Y:S04]  /*250c0*/  @!P0 STG.E.U8 desc[UR4][R4.64], R9 ;  /* 0x0000000904008986 */ /* 0x000fe8000c101104 */
        /* <DEDUP_REMOVED lines=8> */
[----:B------:R-:W5:Y:S04]  /*25150*/  LDL.LU R35, [R1+0xb4] ;  /* 0x0000b40001237983 */ /* 0x000f680000300800 */
[----:B------:R-:W-:Y:S01]  /*25160*/  @!P6 STG.E.U8 desc[UR4][R4.64+0x8], R13 ;  /* 0x0000080d0400e986 */ /* 0x000fe2000c101104 */
[----:B------:R-:W-:-:S03]  /*25170*/  ISETP.LT.OR P6, PT, R0, 0x1, !P1 ;  /* 0x000000010000780c */ /* 0x000fc60004fc1670 */
[----:B------:R-:W-:Y:S01]  /*25180*/  @!P5 STG.E.U8 desc[UR4][R4.64+0x9], R14 ;  /* 0x0000090e0400d986 */ /* 0x000fe2000c101104 */
[----:B------:R-:W-:Y:S02]  /*25190*/  ISETP.LT.OR P5, PT, R0, 0x2, !P1 ;  /* 0x000000020000780c */ /* 0x000fe40004fa1670 */
[----:B------:R-:W-:Y:S01]  /*251a0*/  ISETP.GE.AND P0, PT, R32, 0x89, PT ;  /* 0x000000892000780c */ /* 0x000fe20003f06270 */
[----:B------:R-:W-:Y:S01]  /*251b0*/  FMUL R229, R229, UR60 ;  /* 0x0000003ce5e57c20 */ /* 0x000fe20008400000 */
[----:B------:R-:W-:Y:S01]  /*251c0*/  F2FP.SATFINITE.E4M3.F32.PACK_AB_MERGE_C R16, RZ, R16, RZ ;  /* 0x00000010ff10723e */ /* 0x000fe200048070ff */
[----:B------:R-:W5:Y:S01]  /*251d0*/  LDL.LU R34, [R1+0xb8] ;  /* 0x0000b80001227983 */ /* 0x000f620000300800 */
[----:B------:R-:W-:Y:S02]  /*251e0*/  F2FP.SATFINITE.E4M3.F32.PACK_AB_MERGE_C R17, RZ, R17, RZ ;  /* 0x00000011ff11723e */ /* 0x000fe400048070ff */
[----:B------:R-:W-:Y:S01]  /*251f0*/  F2FP.SATFINITE.E4M3.F32.PACK_AB_MERGE_C R18, RZ, R18, RZ ;  /* 0x00000012ff12723e */ /* 0x000fe200048070ff */
[----:B------:R-:W-:Y:S01]  /*25200*/  @!P6 STG.E.U8 desc[UR4][R26.64], R15 ;  /* 0x0000000f1a00e986 */ /* 0x000fe2000c101104 */
[----:B------:R-:W-:-:S02]  /*25210*/  ISETP.LT.OR P6, PT, R0, 0x1, !P0 ;  /* 0x000000010000780c */ /* 0x000fc400047c1670 */
[----:B------:R-:W-:Y:S01]  /*25220*/  F2FP.SATFINITE.E4M3.F32.PACK_AB_MERGE_C R19, RZ, R19, RZ ;  /* 0x00000013ff13723e */ /* 0x000fe200048070ff */
[----:B------:R-:W-:Y:S01]  /*25230*/  @!P5 STG.E.U8 desc[UR4][R26.64+0x1], R16 ;  /* 0x000001101a00d986 */ /* 0x000fe2000c101104 */
[C---:B------:R-:W-:Y:S02]  /*25240*/  ISETP.LT.OR P5, PT, R0.reuse, 0x2, !P0 ;  /* 0x000000020000780c */ /* 0x040fe400047a1670 */
[----:B------:R-:W-:Y:S01]  /*25250*/  F2FP.SATFINITE.E4M3.F32.PACK_AB_MERGE_C R20, RZ, R20, RZ ;  /* 0x00000014ff14723e */ /* 0x000fe200048070ff */
[----:B------:R-:W5:Y:S01]  /*25260*/  LDL.LU R31, [R1+0xbc] ;  /* 0x0000bc00011f7983 */ /* 0x000f620000300800 */
[----:B------:R-:W-:Y:S02]  /*25270*/  F2FP.SATFINITE.E4M3.F32.PACK_AB_MERGE_C R21, RZ, R21, RZ ;  /* 0x00000015ff15723e */ /* 0x000fe400048070ff */
[----:B------:R-:W-:Y:S02]  /*25280*/  F2FP.SATFINITE.E4M3.F32.PACK_AB_MERGE_C R22, RZ, R22, RZ ;  /* 0x00000016ff16723e */ /* 0x000fe400048070ff */
[----:B------:R-:W-:Y:S01]  /*25290*/  F2FP.SATFINITE.E4M3.F32.PACK_AB_MERGE_C R23, RZ, R23, RZ ;  /* 0x00000017ff17723e */ /* 0x000fe200048070ff */
[----:B------:R-:W-:Y:S01]  /*252a0*/  @!P6 STG.E.U8 desc[UR4][R24.64], R17 ;  /* 0x000000111800e986 */ /* 0x000fe2000c101104 */
[----:B------:R-:W-:-:S02]  /*252b0*/  ISETP.LT.OR P6, PT, R0, 0x9, !P1 ;  /* 0x000000090000780c */ /* 0x000fc40004fc1670 */
[----:B------:R-:W-:Y:S01]  /*252c0*/  F2FP.SATFINITE.E4M3.F32.PACK_AB_MERGE_C R224, RZ, R224, RZ ;  /* 0x000000e0ffe0723e */ /* 0x000fe200048070ff */
[----:B------:R-:W-:Y:S01]  /*252d0*/  @!P5 STG.E.U8 desc[UR4][R24.64+0x1], R18 ;  /* 0x000001121800d986 */ /* 0x000fe2000c101104 */
[C---:B------:R-:W-:Y:S02]  /*252e0*/  ISETP.LT.OR P5, PT, R0.reuse, 0xa, !P1 ;  /* 0x0000000a0000780c */ /* 0x040fe40004fa1670 */
[----:B------:R-:W-:Y:S02]  /*252f0*/  F2FP.SATFINITE.E4M3.F32.PACK_AB_MERGE_C R225, RZ, R225, RZ ;  /* 0x000000e1ffe1723e */ /* 0x000fe400048070ff */
[----:B------:R-:W-:Y:S02]  /*25300*/  F2FP.SATFINITE.E4M3.F32.PACK_AB_MERGE_C R226, RZ, R226, RZ ;  /* 0x000000e2ffe2723e */ /* 0x000fe400048070ff */
[----:B------:R-:W-:Y:S02]  /*25310*/  F2FP.SATFINITE.E4M3.F32.PACK_AB_MERGE_C R227, RZ, R227, RZ ;  /* 0x000000e3ffe3723e */ /* 0x000fe400048070ff */
[----:B------:R-:W-:Y:S01]  /*25320*/  F2FP.SATFINITE.E4M3.F32.PACK_AB_MERGE_C R228, RZ, R228, RZ ;  /* 0x000000e4ffe4723e */ /* 0x000fe200048070ff */
[----:B------:R-:W-:Y:S01]  /*25330*/  @!P6 STG.E.U8 desc[UR4][R26.64+0x8], R19 ;  /* 0x000008131a00e986 */ /* 0x000fe2000c101104 */
[----:B------:R-:W-:-:S02]  /*25340*/  ISETP.LT.OR P6, PT, R0, 0x9, !P0 ;  /* 0x000000090000780c */ /* 0x000fc400047c1670 */
[----:B------:R-:W-:Y:S01]  /*25350*/  F2FP.SATFINITE.E4M3.F32.PACK_AB_MERGE_C R229, RZ, R229, RZ ;  /* 0x000000e5ffe5723e */ /* 0x000fe200048070ff */
[----:B------:R-:W-:Y:S01]  /*25360*/  @!P5 STG.E.U8 desc[UR4][R26.64+0x9], R20 ;  /* 0x000009141a00d986 */ /* 0x000fe2000c101104 */
[----:B------:R-:W-:-:S09]  /*25370*/  ISETP.LT.OR P5, PT, R0, 0xa, !P0 ;  /* 0x0000000a0000780c */ /* 0x000fd200047a1670 */
[----:B------:R-:W-:Y:S01]  /*25380*/  @!P6 STG.E.U8 desc[UR4][R24.64+0x8], R21 ;  /* 0x000008151800e986 */ /* 0x000fe2000c101104 */
[----:B------:R-:W-:-:S03]  /*25390*/  ISETP.LT.OR P6, PT, R0, 0x11, !P3 ;  /* 0x000000110000780c */ /* 0x000fc60005fc1670 */
        /* <DEDUP_REMOVED lines=15> */
[----:B------:R-:W-:Y:S01]  /*25490*/  ISETP.LT.OR P6, PT, R0, 0x11, !P1 ;  /* 0x000000110000780c */ /* 0x000fe20004fc1670 */
[----:B--2---:R-:W-:-:S05]  /*254a0*/  FMUL R6, R6, UR60 ;  /* 0x0000003c06067c20 */ /* 0x004fca0008400000 */
[----:B0-----:R-:W-:Y:S01]  /*254b0*/  F2FP.SATFINITE.E4M3.F32.PACK_AB_MERGE_C R7, RZ, R6, RZ ;  /* 0x00000006ff07723e */ /* 0x001fe200048070ff */
[----:B---3--:R-:W-:Y:S02]  /*254c0*/  FMUL R6, R30, UR60 ;  /* 0x0000003c1e067c20 */ /* 0x008fe40008400000 */
[----:B------:R-:W2:Y:S04]  /*254d0*/  LDL.LU R30, [R1+0xc0] ;  /* 0x0000c000011e7983 */ /* 0x000ea80000300800 */
[----:B------:R0:W-:Y:S02]  /*254e0*/  @!P5 STG.E.U8 desc[UR4][R4.64+0x19], R7 ;  /* 0x000019070400d986 */ /* 0x0001e4000c101104 */
[----:B0-----:R-:W-:Y:S01]  /*254f0*/  F2FP.SATFINITE.E4M3.F32.PACK_AB_MERGE_C R7, RZ, R6, RZ ;  /* 0x00000006ff07723e */ /* 0x001fe200048070ff */
[----:B----4-:R-:W-:-:S02]  /*25500*/  FMUL R6, R29, UR60 ;  /* 0x0000003c1d067c20 */ /* 0x010fc40008400000 */
[----:B------:R-:W3:Y:S04]  /*25510*/  LDL.LU R29, [R1+0xc4] ;  /* 0x0000c400011d7983 */ /* 0x000ee80000300800 */
[----:B------:R0:W-:Y:S02]  /*25520*/  @!P6 STG.E.U8 desc[UR4][R26.64+0x10], R7 ;  /* 0x000010071a00e986 */ /* 0x0001e4000c101104 */
[----:B0-----:R-:W-:Y:S01]  /*25530*/  F2FP.SATFINITE.E4M3.F32.PACK_AB_MERGE_C R7, RZ, R6, RZ ;  /* 0x00000006ff07723e */ /* 0x001fe200048070ff */
[----:B-----5:R-:W-:Y:S02]  /*25540*/  FMUL R6, R28, UR60 ;  /* 0x0000003c1c067c20 */ /* 0x020fe40008400000 */
[----:B------:R-:W4:Y:S01]  /*25550*/  LDL.LU R28, [R1+0xc8] ;  /* 0x0000c800011c7983 */ /* 0x000f220000300800 */
[----:B------:R-:W-:-:S02]  /*25560*/  ISETP.LT.OR P5, PT, R0, 0x12, !P1 ;  /* 0x000000120000780c */ /* 0x000fc40004fa1670 */
[----:B------:R-:W-:-:S11]  /*25570*/  ISETP.LT.OR P6, PT, R0, 0x11, !P0 ;  /* 0x000000110000780c */ /* 0x000fd600047c1670 */
[----:B------:R0:W-:Y:S01]  /*25580*/  @!P5 STG.E.U8 desc[UR4][R26.64+0x11], R7 ;  /* 0x000011071a00d986 */ /* 0x0001e2000c101104 */
[----:B------:R-:W-:Y:S02]  /*25590*/  ISETP.LT.OR P5, PT, R0, 0x12, !P0 ;  /* 0x000000120000780c */ /* 0x000fe400047a1670 */
[----:B0-----:R-:W-:Y:S01]  /*255a0*/  F2FP.SATFINITE.E4M3.F32.PACK_AB_MERGE_C R7, RZ, R6, RZ ;  /* 0x00000006ff07723e */ /* 0x001fe200048070ff */
[----:B------:R-:W-:Y:S02]  /*255b0*/  FMUL R6, R38, UR60 ;  /* 0x0000003c26067c20 */ /* 0x000fe40008400000 */
[----:B------:R-:W5:Y:S04]  /*255c0*/  LDL.LU R38, [R1+0xcc] ;  /* 0x0000cc0001267983 */ /* 0x000f680000300800 */
[----:B------:R0:W-:Y:S01]  /*255d0*/  @!P6 STG.E.U8 desc[UR4][R24.64+0x10], R7 ;  /* 0x000010071800e986 */ /* 0x0001e2000c101104 */
[----:B------:R-:W-:-:S02]  /*255e0*/  ISETP.LT.OR P6, PT, R0, 0x19, !P1 ;  /* 0x000000190000780c */ /* 0x000fc40004fc1670 */
[----:B0-----:R-:W-:Y:S01]  /*255f0*/  F2FP.SATFINITE.E4M3.F32.PACK_AB_MERGE_C R7, RZ, R6, RZ ;  /* 0x00000006ff07723e */ /* 0x001fe200048070ff */
[----:B------:R-:W-:Y:S02]  /*25600*/  FMUL R6, R35, UR60 ;  /* 0x0000003c23067c20 */ /* 0x000fe40008400000 */
[----:B------:R-:W5:Y:S04]  /*25610*/  LDL.LU R35, [R1+0xd0] ;  /* 0x0000d00001237983 */ /* 0x000f680000300800 */
[----:B------:R0:W-:Y:S01]  /*25620*/  @!P5 STG.E.U8 desc[UR4][R24.64+0x11], R7 ;  /* 0x000011071800d986 */ /* 0x0001e2000c101104 */
[----:B------:R-:W-:Y:S02]  /*25630*/  ISETP.LT.OR P5, PT, R0, 0x1a, !P1 ;  /* 0x0000001a0000780c */ /* 0x000fe40004fa1670 */
[----:B0-----:R-:W-:Y:S01]  /*25640*/  F2FP.SATFINITE.E4M3.F32.PACK_AB_MERGE_C R7, RZ, R6, RZ ;  /* 0x00000006ff07723e */ /* 0x001fe200048070ff */
[----:B------:R-:W-:-:S02]  /*25650*/  FMUL R6, R34, UR60 ;  /* 0x0000003c22067c20 */ /* 0x000fc40008400000 */
[----:B------:R-:W5:Y:S03]  /*25660*/  LDL.LU R34, [R1+0xd4] ;  /* 0x0000d40001227983 */ /* 0x000f660000300800 */
[----:B------:R-:W-:Y:S01]  /*25670*/  F2FP.SATFINITE.E4M3.F32.PACK_AB_MERGE_C R6, RZ, R6, RZ ;  /* 0x00000006ff06723e */ /* 0x000fe200048070ff */
[----:B------:R0:W-:Y:S04]  /*25680*/  @!P6 STG.E.U8 desc[UR4][R26.64+0x18], R7 ;  /* 0x000018071a00e986 */ /* 0x0001e8000c101104 */
[----:B------:R2:W-:Y:S01]  /*25690*/  @!P5 STG.E.U8 desc[UR4][R26.64+0x19], R6 ;  /* 0x000019061a00d986 */ /* 0x0005e2000c101104 */
[----:B0-----:R-:W-:-:S03]  /*256a0*/  FMUL R7, R31, UR60 ;  /* 0x0000003c1f077c20 */ /* 0x001fc60008400000 */
[----:B------:R-:W5:Y:S01]  /*256b0*/  LDL.LU R31, [R1+0xd8] ;  /* 0x0000d800011f7983 */ /* 0x000f620000300800 */
[----:B--2---:R-:W-:-:S03]  /*256c0*/  FMUL R6, R30, UR60 ;  /* 0x0000003c1e067c20 */ /* 0x004fc60008400000 */
[----:B------:R-:W2:Y:S02]  /*256d0*/  LDL.LU R30, [R1+0xdc] ;  /* 0x0000dc00011e7983 */ /* 0x000ea40000300800 */
[----:B------:R-:W-:Y:S01]  /*256e0*/  F2FP.SATFINITE.E4M3.F32.PACK_AB_MERGE_C R9, RZ, R6, RZ ;  /* 0x00000006ff09723e */ /* 0x000fe200048070ff */
[----:B---3--:R-:W-:Y:S02]  /*256f0*/  FMUL R8, R29, UR60 ;  /* 0x0000003c1d087c20 */ /* 0x008fe40008400000 */
[----:B------:R-:W3:Y:S01]  /*25700*/  LDL.LU R29, [R1+0xe0] ;  /* 0x0000e000011d7983 */ /* 0x000ee20000300800 */
[----:B----4-:R-:W-:-:S03]  /*25710*/  FMUL R6, R28, UR60 ;  /* 0x0000003c1c067c20 */ /* 0x010fc60008400000 */
[----:B------:R-:W4:Y:S01]  /*25720*/  LDL.LU R28, [R1+0xe4] ;  /* 0x0000e400011c7983 */ /* 0x000f220000300800 */
[C---:B------:R-:W-:Y:S02]  /*25730*/  ISETP.LT.OR P6, PT, R0.reuse, 0x19, !P0 ;  /* 0x000000190000780c */ /* 0x040fe400047c1670 */
[----:B------:R-:W-:Y:S02]  /*25740*/  ISETP.LT.OR P5, PT, R0, 0x1a, !P0 ;  /* 0x0000001a0000780c */ /* 0x000fe400047a1670 */
[----:B------:R-:W-:Y:S02]  /*25750*/  F2FP.SATFINITE.E4M3.F32.PACK_AB_MERGE_C R7, RZ, R7, RZ ;  /* 0x00000007ff07723e */ /* 0x000fe400048070ff */
[----:B------:R-:W-:-:S07]  /*25760*/  F2FP.SATFINITE.E4M3.F32.PACK_AB_MERGE_C R13, RZ, R6, RZ ;  /* 0x00000006ff0d723e */ /* 0x000fce00048070ff */
[----:B------:R0:W-:Y:S01]  /*25770*/  @!P6 STG.E.U8 desc[UR4][R24.64+0x18], R7 ;  /* 0x000018071800e986 */ /* 0x0001e2000c101104 */
[----:B------:R-:W-:-:S03]  /*25780*/  ISETP.LT.OR P6, PT, R0, 0x21, !P3 ;  /* 0x000000210000780c */ /* 0x000fc60005fc1670 */
[----:B------:R1:W-:Y:S01]  /*25790*/  @!P5 STG.E.U8 desc[UR4][R24.64+0x19], R9 ;  /* 0x000019091800d986 */ /* 0x0003e2000c101104 */
[----:B------:R-:W-:Y:S01]  /*257a0*/  ISETP.LT.OR P5, PT, R0, 0x22, !P3 ;  /* 0x000000220000780c */ /* 0x000fe20005fa1670 */
[----:B-----5:R-:W-:Y:S02]  /*257b0*/  FMUL R6, R38, UR60 ;  /* 0x0000003c26067c20 */ /* 0x020fe40008400000 */
[----:B------:R-:W5:Y:S03]  /*257c0*/  LDL.LU R38, [R1+0xe8] ;  /* 0x0000e80001267983 */ /* 0x000f660000300800 */
[----:B0-----:R-:W-:Y:S02]  /*257d0*/  F2FP.SATFINITE.E4M3.F32.PACK_AB_MERGE_C R7, RZ, R6, RZ ;  /* 0x00000006ff07723e */ /* 0x001fe400048070ff */
[----:B------:R-:W-:Y:S01]  /*257e0*/  F2FP.SATFINITE.E4M3.F32.PACK_AB_MERGE_C R11, RZ, R8, RZ ;  /* 0x00000008ff0b723e */ /* 0x000fe200048070ff */
[----:B------:R-:W-:-:S02]  /*257f0*/  FMUL R6, R35, UR60 ;  /* 0x0000003c23067c20 */ /* 0x000fc40008400000 */
[----:B------:R-:W5:Y:S03]  /*25800*/  LDL.LU R35, [R1+0xec] ;  /* 0x0000ec0001237983 */ /* 0x000f660000300800 */
[----:B-1----:R-:W-:Y:S01]  /*25810*/  F2FP.SATFINITE.E4M3.F32.PACK_AB_MERGE_C R9, RZ, R6, RZ ;  /* 0x00000006ff09723e */ /* 0x002fe200048070ff */
[----:B------:R0:W-:Y:S01]  /*25820*/  @!P6 STG.E.U8 desc[UR4][R2.64+0x20], R11 ;  /* 0x0000200b0200e986 */ /* 0x0001e2000c101104 */
[----:B------:R-:W-:-:S03]  /*25830*/  ISETP.LT.OR P6, PT, R0, 0x21, !P2 ;  /* 0x000000210000780c */ /* 0x000fc600057c1670 */
[----:B------:R1:W-:Y:S01]  /*25840*/  @!P5 STG.E.U8 desc[UR4][R2.64+0x21], R13 ;  /* 0x0000210d0200d986 */ /* 0x0003e2000c101104 */
[----:B------:R-:W-:-:S03]  /*25850*/  FMUL R6, R34, UR60 ;  /* 0x0000003c22067c20 */ /* 0x000fc60008400000 */
[----:B------:R-:W5:Y:S02]  /*25860*/  LDL.LU R34, [R1+0xf0] ;  /* 0x0000f00001227983 */ /* 0x000f640000300800 */
[----:B0-----:R-:W-:Y:S02]  /*25870*/  F2FP.SATFINITE.E4M3.F32.PACK_AB_MERGE_C R11, RZ, R6, RZ ;  /* 0x00000006ff0b723e */ /* 0x001fe400048070ff */
[----:B------:R-:W-:Y:S02]  /*25880*/  ISETP.LT.OR P5, PT, R0, 0x22, !P2 ;  /* 0x000000220000780c */ /* 0x000fe400057a1670 */
[----:B------:R0:W-:Y:S01]  /*25890*/  @!P6 STG.E.U8 desc[UR4][R4.64+0x20], R7 ;  /* 0x000020070400e986 */ /* 0x0001e2000c101104 */
[----:B------:R-:W-:-:S03]  /*258a0*/  FMUL R6, R31, UR60 ;  /* 0x0000003c1f067c20 */ /* 0x000fc60008400000 */
[----:B------:R-:W5:Y:S02]  /*258b0*/  LDL.LU R31, [R1+0xf4] ;  /* 0x0000f400011f7983 */ /* 0x000f640000300800 */
[----:B-1----:R-:W-:-:S05]  /*258c0*/  F2FP.SATFINITE.E4M3.F32.PACK_AB_MERGE_C R13, RZ, R6, RZ ;  /* 0x00000006ff0d723e */ /* 0x002fca00048070ff */
[----:B------:R1:W-:Y:S01]  /*258d0*/  @!P5 STG.E.U8 desc[UR4][R4.64+0x21], R9 ;  /* 0x000021090400d986 */ /* 0x0003e2000c101104 */
[----:B--2---:R-:W-:-:S03]  /*258e0*/  FMUL R6, R30, UR60 ;  /* 0x0000003c1e067c20 */ /* 0x004fc60008400000 */
[----:B------:R-:W2:Y:S02]  /*258f0*/  LDL.LU R30, [R1+0xf8] ;  /* 0x0000f800011e7983 */ /* 0x000ea40000300800 */
[----:B0-----:R-:W-:Y:S01]  /*25900*/  F2FP.SATFINITE.E4M3.F32.PACK_AB_MERGE_C R7, RZ, R6, RZ ;  /* 0x00000006ff07723e */ /* 0x001fe200048070ff */
[----:B---3--:R-:W-:Y:S02]  /*25910*/  FMUL R6, R29, UR60 ;  /* 0x0000003c1d067c20 */ /* 0x008fe40008400000 */
[----:B------:R-:W3:Y:S03]  /*25920*/  LDL.LU R29, [R1+0xfc] ;  /* 0x0000fc00011d7983 */ /* 0x000ee60000300800 */
[----:B-1----:R-:W-:Y:S01]  /*25930*/  F2FP.SATFINITE.E4M3.F32.PACK_AB_MERGE_C R9, RZ, R6, RZ ;  /* 0x00000006ff09723e */ /* 0x002fe200048070ff */
[----:B----4-:R-:W-:Y:S02]  /*25940*/  FMUL R6, R28, UR60 ;  /* 0x0000003c1c067c20 */ /* 0x010fe40008400000 */
[----:B------:R-:W4:Y:S01]  /*25950*/  LDL.LU R28, [R1+0x100] ;  /* 0x00010000011c7983 */ /* 0x000f220000300800 */
[----:B------:R-:W-:-:S02]  /*25960*/  ISETP.LT.OR P6, PT, R0, 0x29, !P3 ;  /* 0x000000290000780c */ /* 0x000fc40005fc1670 */
[----:B------:R-:W-:-:S11]  /*25970*/  ISETP.LT.OR P5, PT, R0, 0x2a, !P3 ;  /* 0x0000002a0000780c */ /* 0x000fd60005fa1670 */
[----:B------:R0:W-:Y:S01]  /*25980*/  @!P6 STG.E.U8 desc[UR4][R2.64+0x28], R11 ;  /* 0x0000280b0200e986 */ /* 0x0001e2000c101104 */
[----:B------:R-:W-:-:S03]  /*25990*/  ISETP.LT.OR P6, PT, R0, 0x29, !P2 ;  /* 0x000000290000780c */ /* 0x000fc600057c1670 */
[----:B------:R1:W-:Y:S01]  /*259a0*/  @!P5 STG.E.U8 desc[UR4][R2.64+0x29], R13 ;  /* 0x0000290d0200d986 */ /* 0x0003e2000c101104 */
[----:B------:R-:W-:Y:S02]  /*259b0*/  ISETP.LT.OR P5, PT, R0, 0x2a, !P2 ;  /* 0x0000002a0000780c */ /* 0x000fe400057a1670 */
[----:B0-----:R-:W-:Y:S01]  /*259c0*/  F2FP.SATFINITE.E4M3.F32.PACK_AB_MERGE_C R11, RZ, R6, RZ ;  /* 0x00000006ff0b723e */ /* 0x001fe200048070ff */
[----:B-----5:R-:W-:Y:S02]  /*259d0*/  FMUL R6, R38, UR60 ;  /* 0x0000003c26067c20 */ /* 0x020fe40008400000 */
        /* <DEDUP_REMOVED lines=8> */
[C---:B------:R-:W-:Y:S02]  /*25a60*/  ISETP.LT.OR P5, PT, R0.reuse, 0x22, !P1 ;  /* 0x000000220000780c */ /* 0x040fe40004fa1670 */
[----:B------:R0:W-:Y:S01]  /*25a70*/  @!P6 STG.E.U8 desc[UR4][R26.64+0x20], R11 ;  /* 0x0000200b1a00e986 */ /* 0x0001e2000c101104 */
[----:B------:R-:W-:Y:S01]  /*25a80*/  ISETP.LT.OR P6, PT, R0, 0x21, !P0 ;  /* 0x000000210000780c */ /* 0x000fe200047c1670 */
[----:B------:R-:W-:Y:S02]  /*25a90*/  FMUL R6, R34, UR60 ;  /* 0x0000003c22067c20 */ /* 0x000fe40008400000 */
[----:B------:R-:W5:Y:S03]  /*25aa0*/  LDL.LU R34, [R1+0x10c] ;  /* 0x00010c0001227983 */ /* 0x000f660000300800 */
[----:B-1----:R-:W-:-:S04]  /*25ab0*/  F2FP.SATFINITE.E4M3.F32.PACK_AB_MERGE_C R9, RZ, R6, RZ ;  /* 0x00000006ff09723e */ /* 0x002fc800048070ff */
[----:B------:R1:W-:Y:S01]  /*25ac0*/  @!P5 STG.E.U8 desc[UR4][R26.64+0x21], R13 ;  /* 0x0000210d1a00d986 */ /* 0x0003e2000c101104 */
[----:B------:R-:W-:-:S03]  /*25ad0*/  FMUL R6, R31, UR60 ;  /* 0x0000003c1f067c20 */ /* 0x000fc60008400000 */
[----:B------:R-:W5:Y:S02]  /*25ae0*/  LDL.LU R31, [R1+0x110] ;  /* 0x00011000011f7983 */ /* 0x000f640000300800 */
[----:B0-----:R-:W-:Y:S02]  /*25af0*/  F2FP.SATFINITE.E4M3.F32.PACK_AB_MERGE_C R11, RZ, R6, RZ ;  /* 0x00000006ff0b723e */ /* 0x001fe400048070ff */
[----:B------:R0:W-:Y:S01]  /*25b00*/  @!P6 STG.E.U8 desc[UR4][R24.64+0x20], R7 ;  /* 0x000020071800e986 */ /* 0x0001e2000c101104 */
[----:B--2---:R-:W-:-:S03]  /*25b10*/  FMUL R6, R30, UR60 ;  /* 0x0000003c1e067c20 */ /* 0x004fc60008400000 */
[----:B------:R-:W2:Y:S02]  /*25b20*/  LDL.LU R30, [R1+0x114] ;  /* 0x00011400011e7983 */ /* 0x000ea40000300800 */
[----:B-1----:R-:W-:Y:S01]  /*25b30*/  F2FP.SATFINITE.E4M3.F32.PACK_AB_MERGE_C R13, RZ, R6, RZ ;  /* 0x00000006ff0d723e */ /* 0x002fe200048070ff */
[----:B---3--:R-:W-:Y:S02]  /*25b40*/  FMUL R6, R29, UR60 ;  /* 0x0000003c1d067c20 */ /* 0x008fe40008400000 */
[----:B------:R-:W3:Y:S03]  /*25b50*/  LDL.LU R29, [R1+0x118] ;  /* 0x00011800011d7983 */ /* 0x000ee60000300800 */
[----:B0-----:R-:W-:Y:S01]  /*25b60*/  F2FP.SATFINITE.E4M3.F32.PACK_AB_MERGE_C R7, RZ, R6, RZ ;  /* 0x00000006ff07723e */ /* 0x001fe200048070ff */
        /* <DEDUP_REMOVED lines=849> */
[----:B-----5:R-:W-:-:S06]  /*29080*/  FMUL R6, R38, UR60 ;  /* 0x0000003c26067c20 */ /* 0x020fcc0008400000 */
[----:B------:R0:W-:Y:S01]  /*29090*/  @!P5 STG.E.U8 desc[UR4][R2.64+0xd9], R13 ;  /* 0x0000d90d0200d986 */ /* 0x0001e2000c101104 */
[----:B------:R-:W-:Y:S02]  /*290a0*/  ISETP.LT.OR P5, PT, R0, 0xda, !P2 ;  /* 0x000000da0000780c */ /* 0x000fe400057a1670 */
[----:B-1----:R-:W-:Y:S01]  /*290b0*/  F2FP.SATFINITE.E4M3.F32.PACK_AB_MERGE_C R11, RZ, R6, RZ ;  /* 0x00000006ff0b723e */ /* 0x002fe200048070ff */
[----:B------:R-:W5:Y:S04]  /*290c0*/  LDL.LU R38, [R1+0x3c0] ;  /* 0x0003c00001267983 */ /* 0x000f680000300800 */
[----:B------:R1:W-:Y:S01]  /*290d0*/  @!P6 STG.E.U8 desc[UR4][R4.64+0xd8], R7 ;  /* 0x0000d8070400e986 */ /* 0x0003e2000c101104 */
[----:B------:R-:W-:-:S03]  /*290e0*/  FMUL R6, R35, UR60 ;  /* 0x0000003c23067c20 */ /* 0x000fc60008400000 */
[----:B------:R-:W5:Y:S02]  /*290f0*/  LDL.LU R35, [R1+0x3c4] ;  /* 0x0003c40001237983 */ /* 0x000f640000300800 */
[----:B0-----:R-:W-:Y:S02]  /*29100*/  F2FP.SATFINITE.E4M3.F32.PACK_AB_MERGE_C R13, RZ, R6, RZ ;  /* 0x00000006ff0d723e */ /* 0x001fe400048070ff */
[C---:B------:R-:W-:Y:S01]  /*29110*/  ISETP.LT.OR P6, PT, R0.reuse, 0xd1, !P1 ;  /* 0x000000d10000780c */ /* 0x040fe20004fc1670 */
[----:B------:R0:W-:Y:S01]  /*29120*/  @!P5 STG.E.U8 desc[UR4][R4.64+0xd9], R9 ;  /* 0x0000d9090400d986 */ /* 0x0001e2000c101104 */
[----:B------:R-:W-:Y:S01]  /*29130*/  ISETP.LT.OR P5, PT, R0, 0xd2, !P1 ;  /* 0x000000d20000780c */ /* 0x000fe20004fa1670 */
[----:B------:R-:W-:Y:S02]  /*29140*/  FMUL R6, R34, UR60 ;  /* 0x0000003c22067c20 */ /* 0x000fe40008400000 */
[----:B------:R-:W5:Y:S03]  /*29150*/  LDL.LU R34, [R1+0x3c8] ;  /* 0x0003c80001227983 */ /* 0x000f660000300800 */
[----:B-1----:R-:W-:-:S05]  /*29160*/  F2FP.SATFINITE.E4M3.F32.PACK_AB_MERGE_C R7, RZ, R6, RZ ;  /* 0x00000006ff07723e */ /* 0x002fca00048070ff */
        /* <DEDUP_REMOVED lines=14> */
[C---:B------:R-:W-:Y:S01]  /*29250*/  ISETP.LT.OR P5, PT, R0.reuse, 0xd2, !P0 ;  /* 0x000000d20000780c */ /* 0x040fe200047a1670 */
[----:B------:R-:W4:Y:S04]  /*29260*/  LDL.LU R41, [R1+0x3dc] ;  /* 0x0003dc0001297983 */ /* 0x000f280000300800 */
[----:B------:R-:W4:Y:S04]  /*29270*/  LDL.LU R40, [R1+0x3e0] ;  /* 0x0003e00001287983 */ /* 0x000f280000300800 */
[----:B------:R-:W4:Y:S04]  /*29280*/  LDL.LU R39, [R1+0x3e4] ;  /* 0x0003e40001277983 */ /* 0x000f280000300800 */
[----:B------:R0:W-:Y:S01]  /*29290*/  @!P6 STG.E.U8 desc[UR4][R24.64+0xd0], R7 ;  /* 0x0000d0071800e986 */ /* 0x0001e2000c101104 */
[----:B------:R-:W-:-:S03]  /*292a0*/  ISETP.LT.OR P6, PT, R0, 0xd9, !P1 ;  /* 0x000000d90000780c */ /* 0x000fc60004fc1670 */
[----:B------:R1:W-:Y:S01]  /*292b0*/  @!P5 STG.E.U8 desc[UR4][R24.64+0xd1], R9 ;  /* 0x0000d1091800d986 */ /* 0x0003e2000c101104 */
[----:B------:R-:W-:Y:S02]  /*292c0*/  ISETP.LT.OR P5, PT, R0, 0xda, !P1 ;  /* 0x000000da0000780c */ /* 0x000fe40004fa1670 */
[----:B0-----:R-:W-:Y:S01]  /*292d0*/  F2FP.SATFINITE.E4M3.F32.PACK_AB_MERGE_C R7, RZ, R6, RZ ;  /* 0x00000006ff07723e */ /* 0x001fe200048070ff */
[----:B-----5:R-:W-:-:S06]  /*292e0*/  FMUL R6, R38, UR60 ;  /* 0x0000003c26067c20 */ /* 0x020fcc0008400000 */
[----:B------:R0:W-:Y:S01]  /*292f0*/  @!P6 STG.E.U8 desc[UR4][R26.64+0xd8], R11 ;  /* 0x0000d80b1a00e986 */ /* 0x0001e2000c101104 */
[----:B-1----:R-:W-:-:S03]  /*29300*/  F2FP.SATFINITE.E4M3.F32.PACK_AB_MERGE_C R9, RZ, R6, RZ ;  /* 0x00000006ff09723e */ /* 0x002fc600048070ff */
[----:B------:R1:W-:Y:S04]  /*29310*/  @!P5 STG.E.U8 desc[UR4][R26.64+0xd9], R13 ;  /* 0x0000d90d1a00d986 */ /* 0x0003e8000c101104 */
[----:B------:R-:W5:Y:S01]  /*29320*/  LDL.LU R38, [R1+0x3e8] ;  /* 0x0003e80001267983 */ /* 0x000f620000300800 */
[----:B------:R-:W-:Y:S01]  /*29330*/  FMUL R6, R35, UR60 ;  /* 0x0000003c23067c20 */ /* 0x000fe20008400000 */
[----:B------:R-:W-:Y:S02]  /*29340*/  ISETP.LT.OR P5, PT, R0, 0xda, !P0 ;  /* 0x000000da0000780c */ /* 0x000fe400047a1670 */
[----:B------:R-:W5:Y:S02]  /*29350*/  LDL.LU R35, [R1+0x3ec] ;  /* 0x0003ec0001237983 */ /* 0x000f640000300800 */
[----:B0-----:R-:W-:-:S02]  /*29360*/  F2FP.SATFINITE.E4M3.F32.PACK_AB_MERGE_C R11, RZ, R6, RZ ;  /* 0x00000006ff0b723e */ /* 0x001fc400048070ff */
[----:B------:R-:W-:Y:S01]  /*29370*/  ISETP.LT.OR P6, PT, R0, 0xd9, !P0 ;  /* 0x000000d90000780c */ /* 0x000fe200047c1670 */
[----:B------:R-:W-:-:S06]  /*29380*/  FMUL R6, R34, UR60 ;  /* 0x0000003c22067c20 */ /* 0x000fcc0008400000 */
[----:B------:R0:W-:Y:S01]  /*29390*/  @!P5 STG.E.U8 desc[UR4][R24.64+0xd9], R9 ;  /* 0x0000d9091800d986 */ /* 0x0001e2000c101104 */
[----:B-1----:R-:W-:-:S03]  /*293a0*/  F2FP.SATFINITE.E4M3.F32.PACK_AB_MERGE_C R13, RZ, R6, RZ ;  /* 0x00000006ff0d723e */ /* 0x002fc600048070ff */
[----:B------:R-:W5:Y:S01]  /*293b0*/  LDL.LU R34, [R1+0x3f0] ;  /* 0x0003f00001227983 */ /* 0x000f620000300800 */
[----:B------:R-:W-:-:S03]  /*293c0*/  FMUL R6, R31, UR60 ;  /* 0x0000003c1f067c20 */ /* 0x000fc60008400000 */
[----:B------:R4:W-:Y:S02]  /*293d0*/  @!P6 STG.E.U8 desc[UR4][R24.64+0xd8], R7 ;  /* 0x0000d8071800e986 */ /* 0x0009e4000c101104 */
[----:B------:R-:W-:Y:S02]  /*293e0*/  F2FP.SATFINITE.E4M3.F32.PACK_AB_MERGE_C R15, RZ, R6, RZ ;  /* 0x00000006ff0f723e */ /* 0x000fe400048070ff */
[----:B------:R-:W5:Y:S01]  /*293f0*/  LDL.LU R31, [R1+0x3f4] ;  /* 0x0003f400011f7983 */ /* 0x000f620000300800 */
[----:B--2---:R-:W-:-:S03]  /*29400*/  FMUL R6, R30, UR60 ;  /* 0x0000003c1e067c20 */ /* 0x004fc60008400000 */
[----:B------:R-:W2:Y:S02]  /*29410*/  LDL.LU R30, [R1+0x3f8] ;  /* 0x0003f800011e7983 */ /* 0x000ea40000300800 */
[----:B0-----:R-:W-:Y:S01]  /*29420*/  F2FP.SATFINITE.E4M3.F32.PACK_AB_MERGE_C R9, RZ, R6, RZ ;  /* 0x00000006ff09723e */ /* 0x001fe200048070ff */
[----:B---3--:R-:W-:Y:S02]  /*29430*/  FMUL R6, R29, UR60 ;  /* 0x0000003c1d067c20 */ /* 0x008fe40008400000 */
[----:B------:R-:W3:Y:S01]  /*29440*/  LDL.LU R29, [R1+0x3fc] ;  /* 0x0003fc00011d7983 */ /* 0x000ee20000300800 */
[----:B----4-:R-:W-:-:S03]  /*29450*/  FMUL R7, R28, UR60 ;  /* 0x0000003c1c077c20 */ /* 0x010fc60008400000 */
[----:B------:R-:W4:Y:S01]  /*29460*/  LDL.LU R28, [R1+0x400] ;  /* 0x00040000011c7983 */ /* 0x000f220000300800 */
[C---:B------:R-:W-:Y:S02]  /*29470*/  ISETP.LT.OR P6, PT, R0.reuse, 0xe1, !P3 ;  /* 0x000000e10000780c */ /* 0x040fe40005fc1670 */
[----:B------:R-:W-:-:S11]  /*29480*/  ISETP.LT.OR P5, PT, R0, 0xe2, !P3 ;  /* 0x000000e20000780c */ /* 0x000fd60005fa1670 */
[----:B------:R0:W-:Y:S01]  /*29490*/  @!P6 STG.E.U8 desc[UR4][R2.64+0xe0], R11 ;  /* 0x0000e00b0200e986 */ /* 0x0001e2000c101104 */
[----:B------:R-:W-:-:S03]  /*294a0*/  ISETP.LT.OR P6, PT, R0, 0xe1, !P2 ;  /* 0x000000e10000780c */ /* 0x000fc600057c1670 */
[----:B------:R1:W-:Y:S01]  /*294b0*/  @!P5 STG.E.U8 desc[UR4][R2.64+0xe1], R13 ;  /* 0x0000e10d0200d986 */ /* 0x0003e2000c101104 */
[----:B------:R-:W-:-:S09]  /*294c0*/  ISETP.LT.OR P5, PT, R0, 0xe2, !P2 ;  /* 0x000000e20000780c */ /* 0x000fd200057a1670 */
[----:B------:R5:W-:Y:S01]  /*294d0*/  @!P6 STG.E.U8 desc[UR4][R4.64+0xe0], R15 ;  /* 0x0000e00f0400e986 */ /* 0x000be2000c101104 */
[C---:B------:R-:W-:Y:S02]  /*294e0*/  ISETP.LT.OR P6, PT, R0.reuse, 0xe9, !P3 ;  /* 0x000000e90000780c */ /* 0x040fe40005fc1670 */
[C---:B------:R-:W-:Y:S02]  /*294f0*/  ISETP.LT.OR P3, PT, R0.reuse, 0xea, !P3 ;  /* 0x000000ea0000780c */ /* 0x040fe40005f61670 */
[----:B0-----:R-:W-:Y:S02]  /*29500*/  F2FP.SATFINITE.E4M3.F32.PACK_AB_MERGE_C R11, RZ, R6, RZ ;  /* 0x00000006ff0b723e */ /* 0x001fe400048070ff */
[----:B-1----:R-:W-:Y:S01]  /*29510*/  F2FP.SATFINITE.E4M3.F32.PACK_AB_MERGE_C R13, RZ, R7, RZ ;  /* 0x00000007ff0d723e */ /* 0x002fe200048070ff */
[----:B------:R0:W-:Y:S01]  /*29520*/  @!P5 STG.E.U8 desc[UR4][R4.64+0xe1], R9 ;  /* 0x0000e1090400d986 */ /* 0x0001e2000c101104 */
[----:B------:R-:W-:Y:S01]  /*29530*/  FMUL R6, R41, UR60 ;  /* 0x0000003c29067c20 */ /* 0x000fe20008400000 */
[----:B------:R-:W-:-:S02]  /*29540*/  ISETP.LT.OR P5, PT, R0, 0xe9, !P2 ;  /* 0x000000e90000780c */ /* 0x000fc400057a1670 */
[C---:B------:R-:W-:Y:S02]  /*29550*/  ISETP.LT.OR P2, PT, R0.reuse, 0xea, !P2 ;  /* 0x000000ea0000780c */ /* 0x040fe40005741670 */
[----:B------:R1:W-:Y:S01]  /*29560*/  @!P6 STG.E.U8 desc[UR4][R2.64+0xe8], R11 ;  /* 0x0000e80b0200e986 */ /* 0x0003e2000c101104 */
[----:B------:R-:W-:Y:S01]  /*29570*/  ISETP.LT.OR P6, PT, R0, 0xe1, !P1 ;  /* 0x000000e10000780c */ /* 0x000fe20004fc1670 */
[----:B------:R-:W-:Y:S02]  /*29580*/  FMUL R7, R40, UR60 ;  /* 0x0000003c28077c20 */ /* 0x000fe40008400000 */
[----:B------:R1:W-:Y:S01]  /*29590*/  @!P3 STG.E.U8 desc[UR4][R2.64+0xe9], R13 ;  /* 0x0000e90d0200b986 */ /* 0x0003e2000c101104 */
[----:B------:R-:W-:Y:S02]  /*295a0*/  ISETP.LT.OR P3, PT, R0, 0xe2, !P1 ;  /* 0x000000e20000780c */ /* 0x000fe40004f61670 */
[----:B-----5:R-:W-:Y:S01]  /*295b0*/  F2FP.SATFINITE.E4M3.F32.PACK_AB_MERGE_C R15, RZ, R6, RZ ;  /* 0x00000006ff0f723e */ /* 0x020fe200048070ff */
[----:B------:R-:W-:Y:S01]  /*295c0*/  FMUL R6, R39, UR60 ;  /* 0x0000003c27067c20 */ /* 0x000fe20008400000 */
[----:B------:R-:W-:Y:S01]  /*295d0*/  FMUL R8, R38, UR60 ;  /* 0x0000003c26087c20 */ /* 0x000fe20008400000 */
[----:B------:R-:W-:-:S03]  /*295e0*/  F2FP.SATFINITE.E4M3.F32.PACK_AB_MERGE_C R7, RZ, R7, RZ ;  /* 0x00000007ff07723e */ /* 0x000fc600048070ff */
[----:B0-----:R-:W-:Y:S02]  /*295f0*/  F2FP.SATFINITE.E4M3.F32.PACK_AB_MERGE_C R9, RZ, R6, RZ ;  /* 0x00000006ff09723e */ /* 0x001fe400048070ff */
[----:B-1----:R-:W-:Y:S01]  /*29600*/  F2FP.SATFINITE.E4M3.F32.PACK_AB_MERGE_C R11, RZ, R8, RZ ;  /* 0x00000008ff0b723e */ /* 0x002fe200048070ff */
[----:B------:R-:W-:Y:S01]  /*29610*/  @!P5 STG.E.U8 desc[UR4][R4.64+0xe8], R15 ;  /* 0x0000e80f0400d986 */ /* 0x000fe2000c101104 */
[----:B------:R-:W-:Y:S01]  /*29620*/  FMUL R2, R35, UR60 ;  /* 0x0000003c23027c20 */ /* 0x000fe20008400000 */
[C---:B------:R-:W-:Y:S02]  /*29630*/  ISETP.LT.OR P5, PT, R0.reuse, 0xe1, !P0 ;  /* 0x000000e10000780c */ /* 0x040fe400047a1670 */
[----:B------:R0:W-:Y:S01]  /*29640*/  @!P2 STG.E.U8 desc[UR4][R4.64+0xe9], R7 ;  /* 0x0000e9070400a986 */ /* 0x0001e2000c101104 */
[----:B------:R-:W-:-:S03]  /*29650*/  ISETP.LT.OR P2, PT, R0, 0xe9, !P1 ;  /* 0x000000e90000780c */ /* 0x000fc60004f41670 */
[----:B------:R1:W-:Y:S01]  /*29660*/  @!P6 STG.E.U8 desc[UR4][R26.64+0xe0], R9 ;  /* 0x0000e0091a00e986 */ /* 0x0003e2000c101104 */
[C---:B------:R-:W-:Y:S02]  /*29670*/  ISETP.LT.OR P6, PT, R0.reuse, 0xe2, !P0 ;  /* 0x000000e20000780c */ /* 0x040fe400047c1670 */
[C---:B------:R-:W-:Y:S01]  /*29680*/  ISETP.LT.OR P1, PT, R0.reuse, 0xea, !P1 ;  /* 0x000000ea0000780c */ /* 0x040fe20004f21670 */
[----:B------:R5:W-:Y:S01]  /*29690*/  @!P3 STG.E.U8 desc[UR4][R26.64+0xe1], R11 ;  /* 0x0000e10b1a00b986 */ /* 0x000be2000c101104 */
[C---:B------:R-:W-:Y:S02]  /*296a0*/  ISETP.LT.OR P3, PT, R0.reuse, 0xe9, !P0 ;  /* 0x000000e90000780c */ /* 0x040fe40004761670 */
[----:B------:R-:W-:Y:S01]  /*296b0*/  ISETP.LT.OR P0, PT, R0, 0xea, !P0 ;  /* 0x000000ea0000780c */ /* 0x000fe20004701670 */
[----:B------:R-:W-:Y:S01]  /*296c0*/  FMUL R0, R34, UR60 ;  /* 0x0000003c22007c20 */ /* 0x000fe20008400000 */
[----:B------:R-:W-:-:S04]  /*296d0*/  F2FP.SATFINITE.E4M3.F32.PACK_AB_MERGE_C R13, RZ, R2, RZ ;  /* 0x00000002ff0d723e */ /* 0x000fc800048070ff */
[----:B0-----:R-:W-:Y:S01]  /*296e0*/  F2FP.SATFINITE.E4M3.F32.PACK_AB_MERGE_C R7, RZ, R0, RZ ;  /* 0x00000000ff07723e */ /* 0x001fe200048070ff */
[----:B------:R-:W-:Y:S01]  /*296f0*/  FMUL R2, R31, UR60 ;  /* 0x0000003c1f027c20 */ /* 0x000fe20008400000 */
[----:B------:R0:W-:Y:S04]  /*29700*/  @!P5 STG.E.U8 desc[UR4][R24.64+0xe0], R13 ;  /* 0x0000e00d1800d986 */ /* 0x0001e8000c101104 */
[----:B-1----:R-:W-:Y:S01]  /*29710*/  F2FP.SATFINITE.E4M3.F32.PACK_AB_MERGE_C R9, RZ, R2, RZ ;  /* 0x00000002ff09723e */ /* 0x002fe200048070ff */
[----:B------:R0:W-:Y:S04]  /*29720*/  @!P6 STG.E.U8 desc[UR4][R24.64+0xe1], R7 ;  /* 0x0000e1071800e986 */ /* 0x0001e8000c101104 */
[----:B------:R0:W-:Y:S01]  /*29730*/  @!P2 STG.E.U8 desc[UR4][R26.64+0xe8], R9 ;  /* 0x0000e8091a00a986 */ /* 0x0001e2000c101104 */
[----:B--2---:R-:W-:-:S05]  /*29740*/  FMUL R3, R30, UR60 ;  /* 0x0000003c1e037c20 */ /* 0x004fca0008400000 */
[----:B------:R-:W-:-:S05]  /*29750*/  F2FP.SATFINITE.E4M3.F32.PACK_AB_MERGE_C R3, RZ, R3, RZ ;  /* 0x00000003ff03723e */ /* 0x000fca00048070ff */
[----:B------:R0:W-:Y:S01]  /*29760*/  @!P1 STG.E.U8 desc[UR4][R26.64+0xe9], R3 ;  /* 0x0000e9031a009986 */ /* 0x0001e2000c101104 */
[----:B---3--:R-:W-:-:S05]  /*29770*/  FMUL R4, R29, UR60 ;  /* 0x0000003c1d047c20 */ /* 0x008fca0008400000 */
[----:B-----5:R-:W-:Y:S01]  /*29780*/  F2FP.SATFINITE.E4M3.F32.PACK_AB_MERGE_C R11, RZ, R4, RZ ;  /* 0x00000004ff0b723e */ /* 0x020fe200048070ff */
[----:B----4-:R-:W-:-:S05]  /*29790*/  FMUL R5, R28, UR60 ;  /* 0x0000003c1c057c20 */ /* 0x010fca0008400000 */
[----:B------:R-:W-:Y:S01]  /*297a0*/  F2FP.SATFINITE.E4M3.F32.PACK_AB_MERGE_C R5, RZ, R5, RZ ;  /* 0x00000005ff05723e */ /* 0x000fe200048070ff */
[----:B------:R0:W-:Y:S04]  /*297b0*/  @!P3 STG.E.U8 desc[UR4][R24.64+0xe8], R11 ;  /* 0x0000e80b1800b986 */ /* 0x0001e8000c101104 */
[----:B------:R0:W-:Y:S02]  /*297c0*/  @!P0 STG.E.U8 desc[UR4][R24.64+0xe9], R5 ;  /* 0x0000e90518008986 */ /* 0x0001e4000c101104 */
.L_x_517:
[----:B------:R-:W-:Y:S05]  /*297d0*/  BSYNC B0 ;  /* 0x0000000000007941 */ /* 0x000fea0003800000 */
.L_x_35:
[----:B0-----:R-:W2:Y:S04]  /*297e0*/  LDL.LU R3, [R1+0x41c] ;  /* 0x00041c0001037983 */ /* 0x001ea80000300800 */
[----:B------:R-:W2:Y:S01]  /*297f0*/  LDL.LU R2, [R1+0x420] ;  /* 0x0004200001027983 */ /* 0x000ea20000300800 */
[----:B------:R-:W-:Y:S01]  /*29800*/  ULDC UR4, c[0x0][0xc] ;  /* 0x0000030000047ab9 */ /* 0x000fe20000000800 */
[----:B------:R-:W-:Y:S01]  /*29810*/  ULDC UR5, c[0x0][0x10] ;  /* 0x0000040000057ab9 */ /* 0x000fe20000000800 */
[----:B------:R-:W2:Y:S01]  /*29820*/  LDC R5, c[0x0][0x14] ;  /* 0x00000500ff057b82 */ /* 0x000ea20000000800 */
[----:B------:R-:W-:Y:S01]  /*29830*/  UIMAD.WIDE.U32 UR4, UR4, UR5, URZ ;  /* 0x00000005040472a5 */ /* 0x000fe2000f8e003f */
[----:B-----5:R-:W-:-:S05]  /*29840*/  PRMT R0, RZ, 0x7610, R0 ;  /* 0x00007610ff007816 */ /* 0x020fca0000000000 */
[----:B--2---:R-:W-:-:S04]  /*29850*/  IMAD.WIDE.U32 R2, R5, UR4, R2 ;  /* 0x0000000405027c25 */ /* 0x004fc8000f8e0002 */
[----:B------:R-:W-:Y:S01]  /*29860*/  IMAD R5, R5, UR5, RZ ;  /* 0x0000000505057c24 */ /* 0x000fe2000f8e02ff */
[----:B------:R-:W-:Y:S01]  /*29870*/  ULDC.64 UR4, c[0x0][0x650] ;  /* 0x0001940000047ab9 */ /* 0x000fe20000000a00 */
[----:B---3--:R-:W-:Y:S01]  /*29880*/  IMAD.MOV.U32 R11, RZ, RZ, R2 ;  /* 0x000000ffff0b7224 */ /* 0x008fe200078e0002 */
[----:B------:R-:W-:Y:S01]  /*29890*/  ISETP.GE.U32.AND P0, PT, R2, UR4, PT ;  /* 0x0000000402007c0c */ /* 0x000fe2000bf06070 */
[----:B------:R-:W-:Y:S01]  /*298a0*/  IMAD.IADD R13, R3, 0x1, R5 ;  /* 0x00000001030d7824 */ /* 0x000fe200078e0205 */
[----:B------:R-:W-:Y:S01]  /*298b0*/  UMOV UR4, 0xffffffff ;  /* 0xffffffff00047882 */ /* 0x000fe20000000000 */
[----:B------:R-:W-:Y:S02]  /*298c0*/  IMAD.MOV.U32 R3, RZ, RZ, -0x1 ;  /* 0xffffffffff037424 */ /* 0x000fe400078e00ff */
[----:B------:R-:W-:Y:S01]  /*298d0*/  IMAD.U32 R2, RZ, RZ, UR4 ;  /* 0x00000004ff027e24 */ /* 0x000fe2000f8e00ff */
[----:B------:R0:W-:Y:S01]  /*298e0*/  STL [R1+0x41c], R13 ;  /* 0x00041c0d01007387 */ /* 0x0001e20000100800 */
[----:B------:R-:W-:-:S03]  /*298f0*/  ISETP.GE.U32.AND.EX P0, PT, R13, UR5, PT, P0 ;  /* 0x000000050d007c0c */ /* 0x000fc6000bf06100 */
[----:B------:R0:W-:Y:S04]  /*29900*/  STL [R1+0x430], R3 ;  /* 0x0004300301007387 */ /* 0x0001e80000100800 */
[----:B------:R0:W-:Y:S04]  /*29910*/  STL [R1+0x420], R11 ;  /* 0x0004200b01007387 */ /* 0x0001e80000100800 */
[----:B------:R0:W-:Y:S02]  /*29920*/  STL [R1+0x428], R2 ;  /* 0x0004280201007387 */ /* 0x0001e40000100800 */
[----:B------:R-:W-:Y:S05]  /*29930*/  @P0 BRA `(.L_x_518) ;  /* 0x00000004007c0947 */ /* 0x000fea0003800000 */
[----:B------:R-:W2:Y:S01]  /*29940*/  S2R R8, SR_CTAID.X ;  /* 0x0000000000087919 */ /* 0x000ea20000002500 */
[----:B------:R-:W-:Y:S01]  /*29950*/  ULDC.64 UR10, c[0x0][0x628] ;  /* 0x00018a00000a7ab9 */ /* 0x000fe20000000a00 */
[----:B------:R-:W3:Y:S01]  /*29960*/  LDC R9, c[0x0][0x144] ;  /* 0x00005100ff097b82 */ /* 0x000ee20000000800 */
[----:B------:R-:W-:Y:S01]  /*29970*/  ULDC UR4, c[0x0][0x150] ;  /* 0x0000540000047ab9 */ /* 0x000fe20000000800 */
[----:B------:R-:W0:Y:S01]  /*29980*/  S2R R12, SR_CTAID.Y ;  /* 0x00000000000c7919 */ /* 0x000e220000002600 */
[----:B------:R-:W-:Y:S01]  /*29990*/  ISETP.NE.U32.AND P0, PT, RZ, UR10, PT ;  /* 0x0000000aff007c0c */ /* 0x000fe2000bf05070 */
[----:B------:R-:W-:Y:S01]  /*299a0*/  ULDC UR13, c[0x0][0x630] ;  /* 0x00018c00000d7ab9 */ /* 0x000fe20000000800 */
[----:B------:R-:W-:Y:S02]  /*299b0*/  R2UR UR8, R11 ;  /* 0x000000000b0872ca */ /* 0x000fe400000e0000 */
[----:B------:R-:W-:Y:S01]  /*299c0*/  ISETP.NE.AND.EX P0, PT, RZ, UR11, PT, P0 ;  /* 0x0000000bff007c0c */ /* 0x000fe2000bf05300 */
[----:B------:R-:W0:Y:S01]  /*299d0*/  LDC.64 R6, c[0x0][0x620] ;  /* 0x00018800ff067b82 */ /* 0x000e220000000a00 */
[----:B------:R-:W-:-:S02]  /*299e0*/  R2UR UR9, R13 ;  /* 0x000000000d0972ca */ /* 0x000fc400000e0000 */
[----:B--2---:R-:W-:-:S05]  /*299f0*/  I2FP.F32.U32 R0, R8 ;  /* 0x0000000800007245 */ /* 0x004fca0000201000 */
[----:B------:R-:W-:-:S06]  /*29a00*/  FMUL R0, R0, UR4 ;  /* 0x0000000400007c20 */ /* 0x000fcc0008400000 */
[----:B------:R-:W2:Y:S01]  /*29a10*/  F2I.U32.TRUNC.NTZ R0, R0 ;  /* 0x0000000000007305 */ /* 0x000ea2000020f000 */
        /* <DEDUP_REMOVED lines=13> */
.L_x_519:
[----:B------:R-:W-:Y:S01]  /*29af0*/  USHF.R.U64 UR8, UR8, UR13, UR9 ;  /* 0x0000000d08087299 */ /* 0x000fe20008001209 */
[----:B------:R-:W5:Y:S01]  /*29b00*/  LDC.64 R22, c[0x0][0x640] ;  /* 0x00019000ff167b82 */ /* 0x000f620000000a00 */
[----:B------:R-:W-:Y:S01]  /*29b10*/  USHF.R.U32.HI UR4, URZ, UR13, UR9 ;  /* 0x0000000d3f047299 */ /* 0x000fe20008011609 */
[----:B--2---:R-:W-:Y:S01]  /*29b20*/  IADD3 R10, -R0, RZ, RZ ;  /* 0x000000ff000a7210 */ /* 0x004fe20007ffe1ff */
[----:B0-----:R-:W-:Y:S02]  /*29b30*/  IMAD.MOV.U32 R2, RZ, RZ, R11 ;  /* 0x000000ffff027224 */ /* 0x001fe400078e000b */
[----:B------:R-:W-:Y:S02]  /*29b40*/  IADD3 R5, P0, RZ, -UR8, RZ ;  /* 0x80000008ff057c10 */ /* 0x000fe4000ff1e0ff */
[----:B---3--:R-:W-:Y:S01]  /*29b50*/  IMAD R18, R9, R10, R8 ;  /* 0x0000000a09127224 */ /* 0x008fe200078e0208 */
[----:B------:R-:W0:Y:S02]  /*29b60*/  LDC R4, c[0x0][0x618] ;  /* 0x00018600ff047b82 */ /* 0x000e240000000800 */
[----:B------:R-:W-:Y:S01]  /*29b70*/  IMAD.X R3, RZ, RZ, ~UR4, P0 ;  /* 0x80000004ff037e24 */ /* 0x000fe200080e06ff */
[----:B------:R-:W-:-:S03]  /*29b80*/  ULDC UR4, c[0x0][0x154] ;  /* 0x0000550000047ab9 */ /* 0x000fc60000000800 */
[-C--:B------:R-:W-:Y:S02]  /*29b90*/  IMAD R0, R3, R6.reuse, RZ ;  /* 0x0000000603007224 */ /* 0x080fe400078e02ff */
[----:B------:R-:W2:Y:S01]  /*29ba0*/  LDC R14, c[0x0][0x608] ;  /* 0x00018200ff0e7b82 */ /* 0x000ea20000000800 */
[----:B------:R-:W-:Y:S02]  /*29bb0*/  IMAD.MOV.U32 R3, RZ, RZ, R13 ;  /* 0x000000ffff037224 */ /* 0x000fe400078e000d */
[----:B------:R-:W-:-:S05]  /*29bc0*/  IMAD.WIDE.U32 R2, R5, R6, R2 ;  /* 0x0000000605027225 */ /* 0x000fca00078e0002 */
[----:B------:R-:W3:Y:S01]  /*29bd0*/  LDC R20, c[0x0][0x658] ;  /* 0x00019600ff147b82 */ /* 0x000ee20000000800 */
[----:B------:R-:W-:Y:S01]  /*29be0*/  IMAD R5, R5, R7, R0 ;  /* 0x0000000705057224 */ /* 0x000fe200078e0200 */
[----:B------:R-:W-:Y:S01]  /*29bf0*/  I2FP.F32.U32 R0, R12 ;  /* 0x0000000c00007245 */ /* 0x000fe20000201000 */
[----:B------:R-:W-:Y:S01]  /*29c00*/  IMAD.MOV.U32 R7, RZ, RZ, 0x1 ;  /* 0x00000001ff077424 */ /* 0x000fe200078e00ff */
[----:B-----5:R-:W-:Y:S01]  /*29c10*/  ISETP.NE.U32.AND P0, PT, R22, RZ, PT ;  /* 0x000000ff1600720c */ /* 0x020fe20003f05070 */
[----:B------:R-:W-:Y:S02]  /*29c20*/  IMAD.IADD R3, R3, 0x1, R5 ;  /* 0x0000000103037824 */ /* 0x000fe400078e0205 */
[----:B------:R-:W-:Y:S01]  /*29c30*/  FMUL R0, R0, UR4 ;  /* 0x0000000400007c20 */ /* 0x000fe20008400000 */
[----:B----4-:R-:W4:Y:S01]  /*29c40*/  LDC R15, c[0x0][0x148] ;  /* 0x00005200ff0f7b82 */ /* 0x010f220000000800 */
[----:B------:R-:W-:Y:S01]  /*29c50*/  ISETP.NE.AND.EX P0, PT, R23, RZ, PT, P0 ;  /* 0x000000ff1700720c */ /* 0x000fe20003f05300 */
[----:B------:R-:W-:Y:S01]  /*29c60*/  IMAD.MOV.U32 R5, RZ, RZ, -0x1 ;  /* 0xffffffffff057424 */ /* 0x000fe200078e00ff */
[-CC-:B0-----:R-:W-:Y:S01]  /*29c70*/  SHF.R.U64 R10, R2, R4.reuse, R3.reuse ;  /* 0x00000004020a7219 */ /* 0x181fe20000001203 */
[----:B------:R0:W0:Y:S01]  /*29c80*/  F2I.U32.TRUNC.NTZ R13, R0 ;  /* 0x00000000000d7305 */ /* 0x000022000020f000 */
[----:B------:R-:W-:-:S03]  /*29c90*/  SHF.R.U32.HI R3, RZ, R4, R3 ;  /* 0x00000004ff037219 */ /* 0x000fc60000011603 */
[----:B------:R-:W0:Y:S01]  /*29ca0*/  LDC R16, c[0x0][0x600] ;  /* 0x00018000ff107b82 */ /* 0x000e220000000800 */
[-CC-:B--2---:R-:W-:Y:S02]  /*29cb0*/  SHF.R.U64 R8, R10, R14.reuse, R3.reuse ;  /* 0x0000000e0a087219 */ /* 0x184fe40000001203 */
[----:B------:R-:W-:-:S05]  /*29cc0*/  SHF.R.U32.HI R3, RZ, R14, R3 ;  /* 0x0000000eff037219 */ /* 0x000fca0000011603 */
[----:B------:R-:W2:Y:S01]  /*29cd0*/  LDC R17, c[0x0][0x648] ;  /* 0x00019200ff117b82 */ /* 0x000ea20000000800 */
[-CC-:B---3--:R-:W-:Y:S02]  /*29ce0*/  SHF.R.U64 R11, R8, R20.reuse, R3.reuse ;  /* 0x00000014080b7219 */ /* 0x188fe40000001203 */
[-C--:B------:R-:W-:Y:S02]  /*29cf0*/  SHF.L.U32 R5, R5, R20.reuse, RZ ;  /* 0x0000001405057219 */ /* 0x080fe400000006ff */
[-C--:B------:R-:W-:Y:S01]  /*29d00*/  SHF.R.U32.HI R3, RZ, R20.reuse, R3 ;  /* 0x00000014ff037219 */ /* 0x080fe20000011603 */
[----:B------:R-:W-:Y:S01]  /*29d10*/  IMAD.MOV.U32 R2, RZ, RZ, R11 ;  /* 0x000000ffff027224 */ /* 0x000fe200078e000b */
[----:B------:R-:W-:Y:S01]  /*29d20*/  SHF.L.U32 R20, R7, R20, RZ ;  /* 0x0000001407147219 */ /* 0x000fe200000006ff */
[----:B------:R-:W3:Y:S01]  /*29d30*/  LDC R19, c[0x0][0x638] ;  /* 0x00018e00ff137b82 */ /* 0x000ee20000000800 */
[----:B------:R-:W-:-:S07]  /*29d40*/  LOP3.LUT R33, RZ, R5, RZ, 0x33, !PT ;  /* 0x00000005ff217212 */ /* 0x000fce00078e33ff */
[----:B------:R-:W0:Y:S01]  /*29d50*/  LDC R21, c[0x0][0x610] ;  /* 0x00018400ff157b82 */ /* 0x000e220000000800 */
[----:B------:R-:W-:Y:S05]  /*29d60*/  @!P0 BRA `(.L_x_520) ;  /* 0x0000000000288947 */ /* 0x000fea0003800000 */
[----:B0-----:R-:W0:Y:S02]  /*29d70*/  LDC R0, c[0x0][0x64c] ;  /* 0x00019300ff007b82 */ /* 0x001e240000000800 */
[----:B0-----:R-:W-:-:S05]  /*29d80*/  IADD3 R7, P0, R11, R0, RZ ;  /* 0x000000000b077210 */ /* 0x001fca0007f1e0ff */
        /* <DEDUP_REMOVED lines=8> */
.L_x_520:
[----:B0-2---:R-:W-:Y:S01]  /*29e10*/  SHF.R.U64 R0, R2, R17, R3 ;  /* 0x0000001102007219 */ /* 0x005fe20000001203 */
[----:B------:R-:W-:Y:S01]  /*29e20*/  VIADD R3, R16, 0xffffffff ;  /* 0xffffffff10037836 */ /* 0x000fe20000000000 */
[----:B------:R-:W-:Y:S01]  /*29e30*/  LOP3.LUT R33, R8, R33, RZ, 0xc0, !PT ;  /* 0x0000002108217212 */ /* 0x000fe200078ec0ff */
[----:B------:R-:W-:Y:S01]  /*29e40*/  IMAD.MOV R13, RZ, RZ, -R13 ;  /* 0x000000ffff0d7224 */ /* 0x000fe200078e0a0d */
[----:B------:R-:W-:Y:S01]  /*29e50*/  MOV R4, 0x1 ;  /* 0x0000000100047802 */ /* 0x000fe20000000f00 */
[----:B------:R-:W-:Y:S01]  /*29e60*/  IMAD.MOV R2, RZ, RZ, -R0 ;  /* 0x000000ffff027224 */ /* 0x000fe200078e0a00 */
[----:B------:R-:W-:Y:S01]  /*29e70*/  LOP3.LUT R3, R10, R3, RZ, 0xc0, !PT ;  /* 0x000000030a037212 */ /* 0x000fe200078ec0ff */
[----:B------:R-:W-:Y:S02]  /*29e80*/  IMAD R33, R20, R0, R33 ;  /* 0x0000000014217224 */ /* 0x000fe400078e0221 */
[----:B----4-:R-:W-:Y:S02]  /*29e90*/  @P4 IMAD R18, R15, R13, R12 ;  /* 0x0000000d0f124224 */ /* 0x010fe400078e020c */
[----:B---3--:R-:W-:-:S02]  /*29ea0*/  IMAD R0, R2, R19, R11 ;  /* 0x0000001302007224 */ /* 0x008fc400078e020b */
[----:B------:R-:W-:Y:S02]  /*29eb0*/  IMAD R33, R33, R21, R18 ;  /* 0x0000001521217224 */ /* 0x000fe400078e0212 */
[----:B------:R-:W-:Y:S01]  /*29ec0*/  IMAD R2, R0, R16, R3 ;  /* 0x0000001000027224 */ /* 0x000fe200078e0203 */
[----:B------:R-:W-:-:S04]  /*29ed0*/  PRMT R0, R4, 0x7610, R0 ;  /* 0x0000761004007816 */ /* 0x000fc80000000000 */
[----:B------:R-:W-:Y:S02]  /*29ee0*/  SEL R3, R2, R33, !P4 ;  /* 0x0000002102037207 */ /* 0x000fe40006000000 */
[----:B------:R-:W-:Y:S01]  /*29ef0*/  SEL R33, R33, R2, !P4 ;  /* 0x0000000221217207 */ /* 0x000fe20006000000 */
[----:B------:R-:W-:Y:S02]  /*29f00*/  IMAD.U32 R2, RZ, RZ, UR8 ;  /* 0x00000008ff027e24 */ /* 0x000fe4000f8e00ff */
[----:B------:R2:W-:Y:S04]  /*29f10*/  STL [R1+0x430], R3 ;  /* 0x0004300301007387 */ /* 0x0005e80000100800 */
[----:B------:R2:W-:Y:S02]  /*29f20*/  STL [R1+0x428], R2 ;  /* 0x0004280201007387 */ /* 0x0005e40000100800 */
.L_x_518:
[----:B0-2---:R-:W2:Y:S01]  /*29f30*/  LDL.LU R2, [R1+0x42c] ;  /* 0x00042c0001027983 */ /* 0x005ea20000300800 */
[----:B------:R-:W-:Y:S02]  /*29f40*/  R2UR UR4, R37 ;  /* 0x00000000250472ca */ /* 0x000fe400000e0000 */
[----:B------:R-:W-:Y:S01]  /*29f50*/  R2UR UR6, R36 ;  /* 0x00000000240672ca */ /* 0x000fe200000e0000 */
[----:B------:R-:W-:Y:S01]  /*29f60*/  STL [R1+0x434], R33 ;  /* 0x0004342101007387 */ /* 0x000fe20000100800 */
[----:B------:R-:W-:-:S11]  /*29f70*/  LOP3.LUT P0, RZ, R0, 0xff, RZ, 0xc0, !PT ;  /* 0x000000ff00ff7812 */ /* 0x000fd6000780c0ff */
[----:B------:R-:W-:-:S04]  /*29f80*/  UIADD3 UR4, UR6, UR4, URZ ;  /* 0x0000000406047290 */ /* 0x000fc8000fffe03f */
[----:B------:R-:W-:Y:S02]  /*29f90*/  USHF.R.U32.HI UR5, URZ, 0x2, UR4 ;  /* 0x000000023f057899 */ /* 0x000fe40008011604 */
[----:B------:R-:W-:Y:S02]  /*29fa0*/  UISETP.GT.U32.AND UP0, UPT, UR4, 0x3, UPT ;  /* 0x000000030400788c */ /* 0x000fe4000bf04070 */
[----:B------:R-:W-:Y:S02]  /*29fb0*/  ULOP3.LUT UR5, UR5, 0x1, URZ, 0xc0, !UPT ;  /* 0x0000000105057892 */ /* 0x000fe4000f8ec03f */
[----:B------:R-:W-:Y:S02]  /*29fc0*/  UISETP.LT.U32.AND UP0, UPT, UR6, 0x4, UP0 ;  /* 0x000000040600788c */ /* 0x000fe40008701070 */
[----:B------:R-:W-:Y:S02]  /*29fd0*/  UISETP.NE.U32.AND UP1, UPT, UR5, 0x1, UPT ;  /* 0x000000010500788c */ /* 0x000fe4000bf25070 */
[----:B------:R-:W-:-:S02]  /*29fe0*/  ULOP3.LUT UR4, UR4, 0x3, URZ, 0xc0, !UPT ;  /* 0x0000000304047892 */ /* 0x000fc4000f8ec03f */
[----:B------:R-:W-:Y:S02]  /*29ff0*/  UISETP.GT.U32.AND UP1, UPT, UR6, 0x3, !UP1 ;  /* 0x000000030600788c */ /* 0x000fe4000cf24070 */
[----:B------:R-:W-:Y:S02]  /*2a000*/  USEL UR6, URZ, 0x1, !UP0 ;  /* 0x000000013f067887 */ /* 0x000fe4000c000000 */
[----:B------:R-:W-:Y:S01]  /*2a010*/  USEL UR5, URZ, 0x1, !UP1 ;  /* 0x000000013f057887 */ /* 0x000fe2000c800000 */
[----:B------:R-:W-:-:S05]  /*2a020*/  IMAD.U32 R0, RZ, RZ, UR4 ;  /* 0x00000004ff007e24 */ /* 0x000fca000f8e00ff */
[----:B------:R0:W-:Y:S01]  /*2a030*/  STL [R1+0x424], R0 ;  /* 0x0004240001007387 */ /* 0x0001e20000100800 */
[----:B--2---:R-:W-:-:S13]  /*2a040*/  R2UR UR7, R2 ;  /* 0x00000000020772ca */ /* 0x004fda00000e0000 */
[----:B------:R-:W-:-:S06]  /*2a050*/  ULOP3.LUT UR7, UR5, UR7, UR6, 0x96, !UPT ;  /* 0x0000000705077292 */ /* 0x000fcc000f8e9606 */
[----:B0-----:R-:W-:-:S05]  /*2a060*/  IMAD.U32 R0, RZ, RZ, UR7 ;  /* 0x00000007ff007e24 */ /* 0x001fca000f8e00ff */
[----:B------:R0:W-:Y:S01]  /*2a070*/  STL [R1+0x42c], R0 ;  /* 0x00042c0001007387 */ /* 0x0001e20000100800 */
[----:B------:R-:W-:Y:S05]  /*2a080*/  @P0 BRA `(.L_x_521) ;  /* 0xfffffd7000f00947 */ /* 0x000fea000383ffff */
[----:B------:R-:W-:Y:S05]  /*2a090*/  EXIT ;  /* 0x000000000000794d */ /* 0x000fea0003800000 */
.L_x_7:
[----:B------:R-:W2:Y:S01]  /*2a0a0*/  LDL R22, [R1+0x420] ;  /* 0x0004200001167983 */ /* 0x000ea20000100800 */
[----:B------:R-:W-:-:S03]  /*2a0b0*/  ULDC.64 UR4, c[0x0][0x650] ;  /* 0x0001940000047ab9 */ /* 0x000fc60000000a00 */
[----:B------:R-:W3:Y:S01]  /*2a0c0*/  LDL R23, [R1+0x41c] ;  /* 0x00041c0001177983 */ /* 0x000ee20000100800 */
[----:B------:R-:W-:Y:S01]  /*2a0d0*/  PRMT R4, RZ, 0x7610, R4 ;  /* 0x00007610ff047816 */ /* 0x000fe20000000004 */
[----:B------:R-:W-:Y:S02]  /*2a0e0*/  IMAD.MOV.U32 R5, RZ, RZ, -0x1 ;  /* 0xffffffffff057424 */ /* 0x000fe400078e00ff */
[----:B------:R-:W-:Y:S02]  /*2a0f0*/  IMAD.MOV.U32 R7, RZ, RZ, -0x1 ;  /* 0xffffffffff077424 */ /* 0x000fe400078e00ff */
[----:B------:R-:W-:Y:S01]  /*2a100*/  IMAD.MOV.U32 R6, RZ, RZ, -0x1 ;  /* 0xffffffffff067424 */ /* 0x000fe200078e00ff */
[----:B--2---:R-:W-:-:S04]  /*2a110*/  ISETP.GE.U32.AND P0, PT, R22, UR4, PT ;  /* 0x0000000416007c0c */ /* 0x004fc8000bf06070 */
[----:B---3--:R-:W-:-:S13]  /*2a120*/  ISETP.GE.U32.AND.EX P0, PT, R23, UR5, PT, P0 ;  /* 0x0000000517007c0c */ /* 0x008fda000bf06100 */
[----:B------:R-:W-:Y:S05]  /*2a130*/  @P0 BRA `(.L_x_522) ;  /* 0x00000004002c0947 */ /* 0x000fea0003800000 */
[----:B0-----:R-:W0:Y:S01]  /*2a140*/  LDC.64 R14, c[0x0][0x628] ;  /* 0x00018a00ff0e7b82 */ /* 0x001e220000000a00 */
[----:B------:R-:W-:Y:S02]  /*2a150*/  IMAD.MOV.U32 R8, RZ, RZ, R22 ;  /* 0x000000ffff087224 */ /* 0x000fe400078e0016 */
[----:B------:R-:W-:-:S05]  /*2a160*/  IMAD.MOV.U32 R9, RZ, RZ, R23 ;  /* 0x000000ffff097224 */ /* 0x000fca00078e0017 */
[----:B------:R-:W1:Y:S08]  /*2a170*/  LDC R10, c[0x0][0x630] ;  /* 0x00018c00ff0a7b82 */ /* 0x000e700000000800 */
[----:B------:R-:W2:Y:S01]  /*2a180*/  LDC.64 R16, c[0x0][0x620] ;  /* 0x00018800ff107b82 */ /* 0x000ea20000000a00 */
[----:B0-----:R-:W-:-:S04]  /*2a190*/  ISETP.NE.U32.AND P0, PT, R14, RZ, PT ;  /* 0x000000ff0e00720c */ /* 0x001fc80003f05070 */
[----:B------:R-:W-:-:S13]  /*2a1a0*/  ISETP.NE.AND.EX P0, PT, R15, RZ, PT, P0 ;  /* 0x000000ff0f00720c */ /* 0x000fda0003f05300 */
[----:B-12---:R-:W-:Y:S05]  /*2a1b0*/  @!P0 BRA `(.L_x_523) ;  /* 0x0000000000288947 */ /* 0x006fea0003800000 */
[----:B------:R-:W0:Y:S02]  /*2a1c0*/  LDC R4, c[0x0][0x634] ;  /* 0x00018d00ff047b82 */ /* 0x000e240000000800 */
        /* <DEDUP_REMOVED lines=9> */
.L_x_523:
[----:B------:R-:W0:Y:S01]  /*2a260*/  LDC.64 R20, c[0x0][0x640] ;  /* 0x00019000ff147b82 */ /* 0x000e220000000a00 */
[-CC-:B------:R-:W-:Y:S02]  /*2a270*/  SHF.R.U64 R14, R8, R10.reuse, R9.reuse ;  /* 0x0000000a080e7219 */ /* 0x180fe40000001209 */
[----:B------:R-:W-:Y:S02]  /*2a280*/  SHF.R.U32.HI R4, RZ, R10, R9 ;  /* 0x0000000aff047219 */ /* 0x000fe40000011609 */
[----:B------:R-:W-:-:S03]  /*2a290*/  IADD3 R7, P0, RZ, -R14, RZ ;  /* 0x8000000eff077210 */ /* 0x000fc60007f1e0ff */
[----:B------:R-:W1:Y:S02]  /*2a2a0*/  LDC R8, c[0x0][0x618] ;  /* 0x00018600ff087b82 */ /* 0x000e640000000800 */
[----:B------:R-:W-:Y:S01]  /*2a2b0*/  IMAD.X R5, RZ, RZ, ~R4, P0 ;  /* 0x000000ffff057224 */ /* 0x000fe200000e0e04 */
[----:B------:R-:W-:-:S03]  /*2a2c0*/  MOV R4, R22 ;  /* 0x0000001600047202 */ /* 0x000fc60000000f00 */
[-C--:B------:R-:W-:Y:S02]  /*2a2d0*/  IMAD R6, R5, R16.reuse, RZ ;  /* 0x0000001005067224 */ /* 0x080fe400078e02ff */
[----:B------:R-:W2:Y:S01]  /*2a2e0*/  LDC R18, c[0x0][0x608] ;  /* 0x00018200ff127b82 */ /* 0x000ea20000000800 */
[----:B------:R-:W-:Y:S02]  /*2a2f0*/  IMAD.MOV.U32 R5, RZ, RZ, R23 ;  /* 0x000000ffff057224 */ /* 0x000fe400078e0017 */
[----:B------:R-:W-:-:S05]  /*2a300*/  IMAD.WIDE.U32 R4, R7, R16, R4 ;  /* 0x0000001007047225 */ /* 0x000fca00078e0004 */
[----:B------:R-:W3:Y:S01]  /*2a310*/  LDC R19, c[0x0][0x658] ;  /* 0x00019600ff137b82 */ /* 0x000ee20000000800 */
[----:B------:R-:W-:Y:S01]  /*2a320*/  IMAD R7, R7, R17, R6 ;  /* 0x0000001107077224 */ /* 0x000fe200078e0206 */
[----:B0-----:R-:W-:Y:S01]  /*2a330*/  ISETP.NE.U32.AND P0, PT, R20, RZ, PT ;  /* 0x000000ff1400720c */ /* 0x001fe20003f05070 */
[----:B------:R-:W-:Y:S02]  /*2a340*/  IMAD.MOV.U32 R6, RZ, RZ, -0x1 ;  /* 0xffffffffff067424 */ /* 0x000fe400078e00ff */
[----:B------:R-:W-:Y:S01]  /*2a350*/  IMAD.IADD R5, R5, 0x1, R7 ;  /* 0x0000000105057824 */ /* 0x000fe200078e0207 */
[----:B------:R-:W-:Y:S02]  /*2a360*/  ISETP.NE.AND.EX P0, PT, R21, RZ, PT, P0 ;  /* 0x000000ff1500720c */ /* 0x000fe40003f05300 */
[----:B------:R-:W0:Y:S02]  /*2a370*/  LDC R17, c[0x0][0x600] ;  /* 0x00018000ff117b82 */ /* 0x000e240000000800 */
[----:B-1----:R-:W-:-:S02]  /*2a380*/  SHF.R.U64 R10, R4, R8, R5 ;  /* 0x00000008040a7219 */ /* 0x002fc40000001205 */
[----:B------:R-:W-:-:S04]  /*2a390*/  SHF.R.U32.HI R5, RZ, R8, R5 ;  /* 0x00000008ff057219 */ /* 0x000fc80000011605 */
[----:B------:R-:W1:Y:S01]  /*2a3a0*/  LDC R22, c[0x0][0x648] ;  /* 0x00019200ff167b82 */ /* 0x000e620000000800 */
[-CC-:B--2---:R-:W-:Y:S02]  /*2a3b0*/  SHF.R.U64 R15, R10, R18.reuse, R5.reuse ;  /* 0x000000120a0f7219 */ /* 0x184fe40000001205 */
[----:B------:R-:W-:Y:S01]  /*2a3c0*/  SHF.R.U32.HI R4, RZ, R18, R5 ;  /* 0x00000012ff047219 */ /* 0x000fe20000011605 */
[----:B------:R-:W-:-:S04]  /*2a3d0*/  IMAD.MOV.U32 R18, RZ, RZ, 0x1 ;  /* 0x00000001ff127424 */ /* 0x000fc800078e00ff */
[----:B------:R-:W2:Y:S01]  /*2a3e0*/  LDC R23, c[0x0][0x638] ;  /* 0x00018e00ff177b82 */ /* 0x000ea20000000800 */
[-CC-:B---3--:R-:W-:Y:S02]  /*2a3f0*/  SHF.R.U64 R16, R15, R19.reuse, R4.reuse ;  /* 0x000000130f107219 */ /* 0x188fe40000001204 */
[-C--:B------:R-:W-:Y:S02]  /*2a400*/  SHF.L.U32 R6, R6, R19.reuse, RZ ;  /* 0x0000001306067219 */ /* 0x080fe400000006ff */
[----:B------:R-:W-:Y:S01]  /*2a410*/  SHF.R.U32.HI R5, RZ, R19, R4 ;  /* 0x00000013ff057219 */ /* 0x000fe20000011604 */
[----:B------:R-:W-:Y:S01]  /*2a420*/  IMAD.MOV.U32 R4, RZ, RZ, R16 ;  /* 0x000000ffff047224 */ /* 0x000fe200078e0010 */
[----:B------:R-:W-:Y:S01]  /*2a430*/  LOP3.LUT R24, RZ, R6, RZ, 0x33, !PT ;  /* 0x00000006ff187212 */ /* 0x000fe200078e33ff */
[----:B------:R-:W3:Y:S01]  /*2a440*/  LDC R25, c[0x0][0x610] ;  /* 0x00018400ff197b82 */ /* 0x000ee20000000800 */
[----:B------:R-:W-:Y:S05]  /*2a450*/  @!P0 BRA `(.L_x_524) ;  /* 0x0000000000288947 */ /* 0x000fea0003800000 */
        /* <DEDUP_REMOVED lines=10> */
.L_x_524:
[----:B-1----:R-:W-:Y:S01]  /*2a500*/  SHF.R.U64 R4, R4, R22, R5 ;  /* 0x0000001604047219 */ /* 0x002fe20000001205 */
[----:B0-----:R-:W-:Y:S01]  /*2a510*/  VIADD R7, R17, 0xffffffff ;  /* 0xffffffff11077836 */ /* 0x001fe20000000000 */
[----:B------:R-:W-:Y:S01]  /*2a520*/  SHF.L.U32 R18, R18, R19, RZ ;  /* 0x0000001312127219 */ /* 0x000fe200000006ff */
[----:B------:R-:W-:Y:S01]  /*2a530*/  @P4 IMAD R0, R11, R12, R2 ;  /* 0x0000000c0b004224 */ /* 0x000fe200078e0202 */
[----:B------:R-:W-:Y:S01]  /*2a540*/  LOP3.LUT R3, R15, R24, RZ, 0xc0, !PT ;  /* 0x000000180f037212 */ /* 0x000fe200078ec0ff */
[----:B------:R-:W-:Y:S01]  /*2a550*/  IMAD.MOV R5, RZ, RZ, -R4 ;  /* 0x000000ffff057224 */ /* 0x000fe200078e0a04 */
[----:B------:R-:W-:Y:S01]  /*2a560*/  LOP3.LUT R7, R10, R7, RZ, 0xc0, !PT ;  /* 0x000000070a077212 */ /* 0x000fe200078ec0ff */
[----:B------:R-:W-:Y:S02]  /*2a570*/  IMAD.MOV.U32 R6, RZ, RZ, R14 ;  /* 0x000000ffff067224 */ /* 0x000fe400078e000e */
[----:B------:R-:W-:Y:S02]  /*2a580*/  IMAD R3, R18, R4, R3 ;  /* 0x0000000412037224 */ /* 0x000fe400078e0203 */
[----:B--2---:R-:W-:-:S02]  /*2a590*/  IMAD R2, R5, R23, R16 ;  /* 0x0000001705027224 */ /* 0x004fc400078e0210 */
[----:B---3--:R-:W-:Y:S02]  /*2a5a0*/  IMAD R0, R3, R25, R0 ;  /* 0x0000001903007224 */ /* 0x008fe400078e0200 */
[----:B------:R-:W-:Y:S02]  /*2a5b0*/  IMAD R5, R2, R17, R7 ;  /* 0x0000001102057224 */ /* 0x000fe400078e0207 */
[----:B------:R-:W-:-:S03]  /*2a5c0*/  IMAD.MOV.U32 R4, RZ, RZ, 0x1 ;  /* 0x00000001ff047424 */ /* 0x000fc600078e00ff */
[----:B------:R-:W-:Y:S02]  /*2a5d0*/  SEL R7, R5, R0, !P4 ;  /* 0x0000000005077207 */ /* 0x000fe40006000000 */
[----:B------:R-:W-:-:S07]  /*2a5e0*/  SEL R5, R0, R5, !P4 ;  /* 0x0000000500057207 */ /* 0x000fce0006000000 */
.L_x_522:
[----:B------:R-:W-:-:S08]  /*2a5f0*/  NOP ;  /* 0x0000000000007918 */ /* 0x000fd00000000000 */
[----:B0-----:R-:W0:-:S00]  /*2a600*/  USETMAXREG.DEALLOC.CTAPOOL 0x28 ;  /* 0x00000028000079c8 */ /* 0x001e0000080e0500 */
[----:B------:R-:W-:-:S13]  /*2a610*/  ISETP.NE.AND P0, PT, RZ, UR8, PT ;  /* 0x00000008ff007c0c */ /* 0x000fda000bf05270 */
[----:B------:R-:W-:Y:S05]  /*2a620*/  @P0 EXIT ;  /* 0x000000000000094d */ /* 0x000fea0003800000 */
[----:B0-----:R-:W-:Y:S01]  /*2a630*/  LOP3.LUT P0, RZ, R4, 0xff, RZ, 0xc0, !PT ;  /* 0x000000ff04ff7812 */ /* 0x001fe2000780c0ff */
[----:B------:R-:W-:Y:S01]  /*2a640*/  IMAD.MOV.U32 R12, RZ, RZ, RZ ;  /* 0x000000ffff0c7224 */ /* 0x000fe200078e00ff */
[----:B------:R-:W-:-:S11]  /*2a650*/  MOV R13, 0x1 ;  /* 0x00000001000d7802 */ /* 0x000fd60000000f00 */
[----:B------:R-:W-:Y:S05]  /*2a660*/  @!P0 BRA `(.L_x_525) ;  /* 0x0000000c005c8947 */ /* 0x000fea0003800000 */
[----:B------:R-:W2:Y:S01]  /*2a670*/  LDL R0, [R1+0x418] ;  /* 0x0004180001007983 */ /* 0x000ea20000100800 */
[----:B------:R-:W-:Y:S01]  /*2a680*/  ULDC UR5, c[0x0][0x658] ;  /* 0x0001960000057ab9 */ /* 0x000fe20000000800 */
[----:B------:R-:W-:Y:S01]  /*2a690*/  UMOV UR7, 0xffffffff ;  /* 0xffffffff00077882 */ /* 0x000fe20000000000 */
[----:B------:R-:W-:Y:S01]  /*2a6a0*/  ULDC UR6, c[0x0][0xc] ;  /* 0x0000030000067ab9 */ /* 0x000fe20000000800 */
[----:B------:R-:W0:Y:S01]  /*2a6b0*/  S2R R10, SR_CgaCtaId ;  /* 0x00000000000a7919 */ /* 0x000e220000008800 */
[----:B------:R-:W-:Y:S01]  /*2a6c0*/  UMOV UR8, 0x1 ;  /* 0x0000000100087882 */ /* 0x000fe20000000000 */
[----:B------:R-:W-:Y:S01]  /*2a6d0*/  BSSY B0, `(.L_x_525) ;  /* 0x00000d0000007945 */ /* 0x000fe20003800000 */
[----:B------:R-:W-:Y:S01]  /*2a6e0*/  IMAD.MOV.U32 R9, RZ, RZ, 0x1 ;  /* 0x00000001ff097424 */ /* 0x000fe200078e00ff */
[----:B------:R-:W-:Y:S01]  /*2a6f0*/  ULDC UR4, c[0x0][0x600] ;  /* 0x0001800000047ab9 */ /* 0x000fe20000000800 */
[----:B------:R-:W-:Y:S01]  /*2a700*/  IMAD.MOV.U32 R13, RZ, RZ, 0x1 ;  /* 0x00000001ff0d7424 */ /* 0x000fe200078e00ff */
[----:B------:R-:W-:Y:S01]  /*2a710*/  UIADD3 UR4, UR4, -0x1, URZ ;  /* 0xffffffff04047890 */ /* 0x000fe2000fffe03f */
[----:B------:R-:W-:Y:S01]  /*2a720*/  IMAD.MOV.U32 R12, RZ, RZ, RZ ;  /* 0x000000ffff0c7224 */ /* 0x000fe200078e00ff */
[----:B------:R-:W-:Y:S01]  /*2a730*/  ULDC.64 UR22, c[0x0][0x198] ;  /* 0x0000660000167ab9 */ /* 0x000fe20000000a00 */
[----:B0-----:R-:W-:-:S02]  /*2a740*/  LOP3.LUT R10, R10, 0x1, RZ, 0xc0, !PT ;  /* 0x000000010a0a7812 */ /* 0x001fc400078ec0ff */
[----:B--2---:R-:W-:Y:S02]  /*2a750*/  R2UR UR9, R0 ;  /* 0x00000000000972ca */ /* 0x004fe400000e0000 */
[----:B------:R-:W0:Y:S11]  /*2a760*/  LDC R0, c[0x0][0x28c] ;  /* 0x0000a300ff007b82 */ /* 0x000e360000000800 */
[----:B------:R-:W-:-:S02]  /*2a770*/  ULOP3.LUT UR24, UR9, 0x2, URZ, 0xfc, !UPT ;  /* 0x0000000209187892 */ /* 0x000fc4000f8efc3f */
[----:B------:R-:W-:Y:S02]  /*2a780*/  USHF.L.U32 UR9, UR7, UR5, URZ ;  /* 0x0000000507097299 */ /* 0x000fe4000800063f */
[----:B------:R-:W-:Y:S01]  /*2a790*/  USHF.L.U32 UR5, UR8, UR5, URZ ;  /* 0x0000000508057299 */ /* 0x000fe2000800063f */
[----:B------:R-:W-:Y:S02]  /*2a7a0*/  ULDC UR7, c[0x0][0x10] ;  /* 0x0000040000077ab9 */ /* 0x000fe40000000800 */
[----:B------:R-:W-:Y:S01]  /*2a7b0*/  ULDC UR8, c[0x0][0x14] ;  /* 0x0000050000087ab9 */ /* 0x000fe20000000800 */
[----:B------:R-:W-:Y:S02]  /*2a7c0*/  UIMAD.WIDE.U32 UR6, UR6, UR7, URZ ;  /* 0x00000007060672a5 */ /* 0x000fe4000f8e003f */
[----:B------:R-:W-:Y:S02]  /*2a7d0*/  ULOP3.LUT UR18, URZ, UR9, URZ, 0x33, !UPT ;  /* 0x000000093f127292 */ /* 0x000fe4000f8e333f */
[----:B------:R-:W-:Y:S01]  /*2a7e0*/  UIMAD.WIDE.U32 UR20, UR6, UR8, URZ ;  /* 0x00000008061472a5 */ /* 0x000fe2000f8e003f */
[----:B0-----:R-:W-:Y:S01]  /*2a7f0*/  VIADD R0, R0, 0x7f ;  /* 0x0000007f00007836 */ /* 0x001fe20000000000 */
[----:B------:R-:W-:-:S04]  /*2a800*/  UIMAD UR13, UR7, UR8, URZ ;  /* 0x00000008070d72a4 */ /* 0x000fc8000f8e023f */
[----:B------:R-:W-:Y:S01]  /*2a810*/  SHF.R.S32.HI R3, RZ, 0x1f, R0 ;  /* 0x0000001fff037819 */ /* 0x000fe20000011400 */
[----:B------:R-:W-:-:S03]  /*2a820*/  UIADD3 UR13, UR21, UR13, URZ ;  /* 0x0000000d150d7290 */ /* 0x000fc6000fffe03f */
[----:B------:R-:W-:-:S04]  /*2a830*/  LEA.HI R3, R3, R0, RZ, 0x7 ;  /* 0x0000000003037211 */ /* 0x000fc800078f38ff */
[----:B------:R-:W-:-:S05]  /*2a840*/  SHF.R.S32.HI R11, RZ, 0x7, R3 ;  /* 0x00000007ff0b7819 */ /* 0x000fca0000011403 */
[----:B------:R-:W-:-:S07]  /*2a850*/  VIADD R8, R11, 0x1 ;  /* 0x000000010b087836 */ /* 0x000fce0000000000 */
.L_x_536:
[----:B------:R-:W-:-:S03]  /*2a860*/  UMOV UR6, 0xffffffff ;  /* 0xffffffff00067882 */ /* 0x000fc60000000000 */
[----:B------:R-:W-:Y:S05]  /*2a870*/  BRA.DIV UR6, `(.L_x_526) ;  /* 0x0000000e06dc7947 */ /* 0x000fea000b800000 */
[----:B------:R-:W-:-:S13]  /*2a880*/  ELECT P0, URZ, PT ;  /* 0x00000000003f782f */ /* 0x000fda0003800000 */
.L_x_547:
[----:B------:R-:W0:Y:S01]  /*2a890*/  LDC R0, c[0x0][0x28c] ;  /* 0x0000a300ff007b82 */ /* 0x000e220000000800 */
[----:B------:R-:W-:Y:S01]  /*2a8a0*/  BSSY B1, `(.L_x_527) ;  /* 0x000003b000017945 */ /* 0x000fe20003800000 */
[----:B0-----:R-:W-:-:S13]  /*2a8b0*/  ISETP.LT.OR P0, PT, R0, 0x1, !P0 ;  /* 0x000000010000780c */ /* 0x001fda0004701670 */
[----:B------:R-:W-:Y:S05]  /*2a8c0*/  @P0 BRA `(.L_x_528) ;  /* 0x0000000000e00947 */ /* 0x000fea0003800000 */
[----:B------:R-:W-:Y:S02]  /*2a8d0*/  IMAD R7, R7, 0x2, R10 ;  /* 0x0000000207077824 */ /* 0x000fe400078e020a */
[----:B------:R-:W-:Y:S02]  /*2a8e0*/  IMAD R14, R5, 0xc0, RZ ;  /* 0x000000c0050e7824 */ /* 0x000fe400078e02ff */
[----:B------:R-:W-:Y:S02]  /*2a8f0*/  IMAD.MOV.U32 R17, RZ, RZ, RZ ;  /* 0x000000ffff117224 */ /* 0x000fe400078e00ff */
[----:B------:R-:W-:Y:S02]  /*2a900*/  IMAD.MOV.U32 R0, RZ, RZ, R8 ;  /* 0x000000ffff007224 */ /* 0x000fe400078e0008 */
[----:B------:R-:W-:Y:S02]  /*2a910*/  IMAD.MOV.U32 R2, RZ, RZ, R13 ;  /* 0x000000ffff027224 */ /* 0x000fe400078e000d */
[----:B------:R-:W-:-:S02]  /*2a920*/  IMAD.MOV.U32 R3, RZ, RZ, R12 ;  /* 0x000000ffff037224 */ /* 0x000fc400078e000c */
[----:B------:R-:W-:-:S07]  /*2a930*/  IMAD R7, R7, 0x78, RZ ;  /* 0x0000007807077824 */ /* 0x000fce00078e02ff */
.L_x_531:
[----:B------:R-:W0:Y:S01]  /*2a940*/  S2R R5, SR_CgaCtaId ;  /* 0x0000000000057919 */ /* 0x000e220000008800 */
[----:B------:R-:W-:Y:S01]  /*2a950*/  MOV R4, 0x400 ;  /* 0x0000040000047802 */ /* 0x000fe20000000f00 */
[----:B------:R-:W1:Y:S03]  /*2a960*/  S2R R18, SR_TID.X ;  /* 0x0000000000127919 */ /* 0x000e660000002100 */
[----:B0-----:R-:W-:Y:S02]  /*2a970*/  LEA R16, R5, R4, 0x18 ;  /* 0x0000000405107211 */ /* 0x001fe400078ec0ff */
[----:B------:R-:W-:Y:S02]  /*2a980*/  SHF.L.U32 R4, R2, 0x1f, RZ ;  /* 0x0000001f02047819 */ /* 0x000fe400000006ff */
[----:B-1----:R-:W-:Y:S01]  /*2a990*/  LOP3.LUT P1, RZ, R18, 0x7f, RZ, 0xc0, !PT ;  /* 0x0000007f12ff7812 */ /* 0x002fe2000782c0ff */
[----:B------:R-:W-:-:S04]  /*2a9a0*/  IMAD R15, R3, 0x8, R16 ;  /* 0x00000008030f7824 */ /* 0x000fc800078e0210 */
[----:B------:R-:W0:Y:S08]  /*2a9b0*/  SYNCS.PHASECHK.TRANS64.TRYWAIT P0, [R15+URZ+0x20], R4 ;  /* 0x000020040f0075a7 */ /* 0x000e30000800017f */
[----:B------:R-:W1:Y:S01]  /*2a9c0*/  @!P1 LDC R5, c[0x0][0x500] ;  /* 0x00014000ff059b82 */ /* 0x000e620000000800 */
[----:B0-----:R-:W-:Y:S05]  /*2a9d0*/  @!P0 BRA `(.L_x_529) ;  /* 0x0000000c00a48947 */ /* 0x001fea0003800000 */
.L_x_548:
[----:B------:R-:W-:Y:S01]  /*2a9e0*/  UPRMT UR6, UR24, 0x9910, URZ ;  /* 0x0000991018067896 */ /* 0x000fe2000800003f */
[----:B-1----:R1:W-:Y:S03]  /*2a9f0*/  @!P1 SYNCS.ARRIVE.TRANS64 RZ, [R15+URZ], R5 ;  /* 0x000000050fff99a7 */ /* 0x0023e6000800003f */
[----:B------:R-:W-:-:S06]  /*2aa00*/  UISETP.NE.AND UP0, UPT, UR6, 0x2, UPT ;  /* 0x000000020600788c */ /* 0x000fcc000bf05270 */
[----:B------:R-:W-:-:S13]  /*2aa10*/  PLOP3.LUT P0, PT, PT, PT, UP0, 0x80, 0x0 ;  /* 0x000000000000781c */ /* 0x000fda0003f0f008 */
[----:B-1----:R-:W-:Y:S05]  /*2aa20*/  @P0 BRA `(.L_x_530) ;  /* 0x0000000000040947 */ /* 0x002fea0003800000 */
[----:B------:R-:W-:Y:S01]  /*2aa30*/  BPT.TRAP 0x1 ;  /* 0x000000040000795c */ /* 0x000fe20000300000 */
.L_x_530:
[C---:B0-----:R-:W-:Y:S01]  /*2aa40*/  LEA R4, R3.reuse, R10, 0x1 ;  /* 0x0000000a03047211 */ /* 0x041fe200078e08ff */
[--C-:B------:R-:W-:Y:S01]  /*2aa50*/  IMAD R5, R3, 0x6000, R16.reuse ;  /* 0x0000600003057824 */ /* 0x100fe200078e0210 */
[----:B------:R-:W-:Y:S01]  /*2aa60*/  R2UR UR9, R15 ;  /* 0x000000000f0972ca */ /* 0x000fe200000e0000 */
[----:B------:R-:W-:Y:S01]  /*2aa70*/  VIADD R0, R0, 0xffffffff ;  /* 0xffffffff00007836 */ /* 0x000fe20000000000 */
[----:B------:R-:W-:Y:S01]  /*2aa80*/  UIADD3 UR6, UP0, UR22, 0xf0, URZ ;  /* 0x000000f016067890 */ /* 0x000fe2000ff1e03f */
[----:B------:R-:W-:Y:S01]  /*2aa90*/  IMAD R4, R4, 0x3c00, R16 ;  /* 0x00003c0004047824 */ /* 0x000fe200078e0210 */
[----:B------:R-:W-:Y:S01]  /*2aaa0*/  R2UR UR7, R5 ;  /* 0x00000000050772ca */ /* 0x000fe200000e0000 */
[----:B------:R-:W-:Y:S01]  /*2aab0*/  UIADD3 UR26, UP1, UR22, 0x1f0, URZ ;  /* 0x000001f0161a7890 */ /* 0x000fe2000ff3e03f */
[----:B------:R-:W-:Y:S01]  /*2aac0*/  R2UR UR11, R14 ;  /* 0x000000000e0b72ca */ /* 0x000fe200000e0000 */
[----:B------:R-:W-:Y:S01]  /*2aad0*/  VIADD R3, R3, 0x1 ;  /* 0x0000000103037836 */ /* 0x000fe20000000000 */
[----:B------:R-:W-:Y:S01]  /*2aae0*/  R2UR UR8, R4 ;  /* 0x00000000040872ca */ /* 0x000fe200000e0000 */
[----:B------:R-:W-:Y:S01]  /*2aaf0*/  UIADD3.X UR27, URZ, UR23, URZ, UP1, !UPT ;  /* 0x000000173f1b7290 */ /* 0x000fe20008ffe43f */
[----:B------:R-:W-:Y:S01]  /*2ab00*/  R2UR UR10, R17 ;  /* 0x00000000110a72ca */ /* 0x000fe200000e0000 */
[----:B------:R-:W-:Y:S01]  /*2ab10*/  UMOV UR14, 0x0 ;  /* 0x00000000000e7882 */ /* 0x000fe20000000000 */
[----:B------:R-:W-:Y:S01]  /*2ab20*/  R2UR UR12, R6 ;  /* 0x00000000060c72ca */ /* 0x000fe200000e0000 */
[----:B------:R-:W-:Y:S01]  /*2ab30*/  UMOV UR15, 0x10000000 ;  /* 0x10000000000f7882 */ /* 0x000fe20000000000 */
[----:B------:R-:W-:Y:S01]  /*2ab40*/  R2UR UR19, R7 ;  /* 0x00000000071372ca */ /* 0x000fe200000e0000 */
[----:B------:R-:W-:Y:S01]  /*2ab50*/  UMOV UR25, 0x30000 ;  /* 0x0003000000197882 */ /* 0x000fe20000000000 */
[----:B------:R-:W-:Y:S01]  /*2ab60*/  ISETP.GT.AND P1, PT, R0, 0x1, PT ;  /* 0x000000010000780c */ /* 0x000fe20003f24270 */
[----:B------:R-:W-:Y:S01]  /*2ab70*/  UIADD3 UR16, UR7, 0x100, URZ ;  /* 0x0000010007107890 */ /* 0x000fe2000fffe03f */
[----:B------:R-:W-:Y:S01]  /*2ab80*/  ISETP.NE.AND P0, PT, R3, 0x4, PT ;  /* 0x000000040300780c */ /* 0x000fe20003f05270 */
[----:B------:R-:W-:Y:S01]  /*2ab90*/  UIADD3.X UR7, URZ, UR23, URZ, UP0, !UPT ;  /* 0x000000173f077290 */ /* 0x000fe200087fe43f */
[----:B------:R-:W-:Y:S01]  /*2aba0*/  VIADD R17, R17, 0x80 ;  /* 0x0000008011117836 */ /* 0x000fe20000000000 */
[----:B------:R-:W-:Y:S01]  /*2abb0*/  UIADD3 UR17, UR8, 0x18100, URZ ;  /* 0x0001810008117890 */ /* 0x000fe2000fffe03f */
[----:B------:R-:W-:-:S02]  /*2abc0*/  SEL R5, RZ, 0x1, P0 ;  /* 0x00000001ff057807 */ /* 0x000fc40000000000 */
[----:B------:R-:W-:Y:S01]  /*2abd0*/  UMOV UR8, UR16 ;  /* 0x0000001000087c82 */ /* 0x000fe20008000000 */
[----:B------:R-:W-:Y:S02]  /*2abe0*/  SEL R3, R3, RZ, P0 ;  /* 0x000000ff03037207 */ /* 0x000fe40000000000 */
[----:B------:R-:W-:Y:S01]  /*2abf0*/  LOP3.LUT R2, R2, R5, RZ, 0x3c, !PT ;  /* 0x0000000502027212 */ /* 0x000fe200078e3cff */
[----:B------:R0:W-:Y:S02]  /*2ac00*/  UTMALDG.3D [UR8], [UR6], desc[UR14] ;  /* 0x00000e08060075b4 */ /* 0x0001e40008011000 */
[----:B0-----:R-:W-:Y:S01]  /*2ac10*/  UMOV UR8, UR17 ;  /* 0x0000001100087c82 */ /* 0x001fe20008000000 */
[----:B------:R-:W-:Y:S02]  /*2ac20*/  UMOV UR11, UR19 ;  /* 0x00000013000b7c82 */ /* 0x000fe40008000000 */
[----:B------:R0:W-:Y:S02]  /*2ac30*/  UTMALDG.3D.MULTICAST [UR8], [UR26], UR25, desc[UR14] ;  /* 0x00000e081a0073b4 */ /* 0x0001e40008011819 */
[----:B0-----:R-:W-:Y:S05]  /*2ac40*/  @P1 BRA `(.L_x_531) ;  /* 0xfffffffc003c1947 */ /* 0x001fea000383ffff */
.L_x_528:
[----:B------:R-:W-:Y:S05]  /*2ac50*/  BSYNC B1 ;  /* 0x0000000000017941 */ /* 0x000fea0003800000 */
.L_x_527:
[----:B------:R-:W2:Y:S01]  /*2ac60*/  LDL.LU R18, [R1+0x41c] ;  /* 0x00041c0001127983 */ /* 0x000ea20000300800 */
[----:B------:R-:W-:Y:S01]  /*2ac70*/  LOP3.LUT P1, RZ, R9, 0xff, RZ, 0xc0, !PT ;  /* 0x000000ff09ff7812 */ /* 0x000fe2000782c0ff */
[----:B------:R-:W-:Y:S01]  /*2ac80*/  IMAD.IADD R12, R11, 0x1, R12 ;  /* 0x000000010b0c7824 */ /* 0x000fe200078e020c */
[----:B------:R-:W-:Y:S01]  /*2ac90*/  ULDC.64 UR6, c[0x0][0x650] ;  /* 0x0001940000067ab9 */ /* 0x000fe20000000a00 */
[----:B------:R-:W3:Y:S01]  /*2aca0*/  LDL.LU R16, [R1+0x420] ;  /* 0x0004200001107983 */ /* 0x000ee20000300800 */
[----:B------:R-:W-:Y:S01]  /*2acb0*/  BSSY B1, `(.L_x_532) ;  /* 0x000006f000017945 */ /* 0x000fe20003800000 */
[----:B------:R-:W-:Y:S01]  /*2acc0*/  IMAD.MOV.U32 R5, RZ, RZ, -0x1 ;  /* 0xffffffffff057424 */ /* 0x000fe200078e00ff */
[----:B------:R-:W-:Y:S01]  /*2acd0*/  SHF.R.U32.HI R0, RZ, 0x2, R12 ;  /* 0x00000002ff007819 */ /* 0x000fe2000001160c */
[----:B------:R-:W-:Y:S01]  /*2ace0*/  IMAD.MOV.U32 R7, RZ, RZ, -0x1 ;  /* 0xffffffffff077424 */ /* 0x000fe200078e00ff */
[----:B------:R-:W-:Y:S01]  /*2acf0*/  ISETP.GT.U32.AND P0, PT, R12, 0x3, PT ;  /* 0x000000030c00780c */ /* 0x000fe20003f04070 */
[----:B------:R-:W-:Y:S01]  /*2ad00*/  IMAD.MOV.U32 R6, RZ, RZ, -0x1 ;  /* 0xffffffffff067424 */ /* 0x000fe200078e00ff */
[----:B------:R-:W-:-:S02]  /*2ad10*/  LOP3.LUT R0, R0, 0x1, RZ, 0xc0, !PT ;  /* 0x0000000100007812 */ /* 0x000fc400078ec0ff */
[----:B------:R-:W-:Y:S01]  /*2ad20*/  ISETP.LT.U32.AND P0, PT, R11, 0x4, P0 ;  /* 0x000000040b00780c */ /* 0x000fe20000701070 */
[----:B------:R-:W0:Y:S01]  /*2ad30*/  @P1 S2R R3, SR_CgaCtaId ;  /* 0x0000000000031919 */ /* 0x000e220000008800 */
[----:B------:R-:W-:Y:S02]  /*2ad40*/  @P1 MOV R2, 0x400 ;  /* 0x0000040000021802 */ /* 0x000fe40000000f00 */
[----:B------:R-:W-:Y:S02]  /*2ad50*/  LOP3.LUT R12, R12, 0x3, RZ, 0xc0, !PT ;  /* 0x000000030c0c7812 */ /* 0x000fe400078ec0ff */
[----:B------:R-:W-:Y:S02]  /*2ad60*/  PRMT R9, RZ, 0x7610, R9 ;  /* 0x00007610ff097816 */ /* 0x000fe40000000009 */
[----:B0-----:R-:W-:-:S04]  /*2ad70*/  @P1 LEA R2, R3, R2, 0x18 ;  /* 0x0000000203021211 */ /* 0x001fc800078ec0ff */
[----:B------:R0:W-:Y:S01]  /*2ad80*/  @P1 SYNCS.ARRIVE.TRANS64.A1T0 RZ, [R2+URZ+0x58], RZ ;  /* 0x000058ff02ff19a7 */ /* 0x0001e2000810003f */
[----:B------:R-:W-:Y:S02]  /*2ad90*/  ISETP.NE.U32.AND P1, PT, R0, 0x1, PT ;  /* 0x000000010000780c */ /* 0x000fe40003f25070 */
[----:B------:R-:W-:Y:S02]  /*2ada0*/  SEL R0, RZ, 0x1, !P0 ;  /* 0x00000001ff007807 */ /* 0x000fe40004000000 */
[----:B------:R-:W-:-:S04]  /*2adb0*/  ISETP.GT.U32.AND P1, PT, R11, 0x3, !P1 ;  /* 0x000000030b00780c */ /* 0x000fc80004f24070 */
[----:B0-----:R-:W-:-:S04]  /*2adc0*/  SEL R2, RZ, 0x1, !P1 ;  /* 0x00000001ff027807 */ /* 0x001fc80004800000 */
[--C-:B------:R-:W-:Y:S02]  /*2add0*/  LOP3.LUT R13, R2, R13, R0.reuse, 0x96, !PT ;  /* 0x0000000d020d7212 */ /* 0x100fe400078e9600 */
[----:B------:R-:W-:Y:S02]  /*2ade0*/  PRMT R0, RZ, 0x7610, R0 ;  /* 0x00007610ff007816 */ /* 0x000fe40000000000 */
[----:B---3--:R-:W-:-:S04]  /*2adf0*/  IADD3 R16, P2, R16, UR20, RZ ;  /* 0x0000001410107c10 */ /* 0x008fc8000ff5e0ff */
[----:B--2---:R-:W-:Y:S01]  /*2ae00*/  IADD3.X R18, R18, UR13, RZ, P2, !PT ;  /* 0x0000000d12127c10 */ /* 0x004fe200097fe4ff */
[----:B------:R0:W-:Y:S01]  /*2ae10*/  STL [R1+0x420], R16 ;  /* 0x0004201001007387 */ /* 0x0001e20000100800 */
[----:B------:R-:W-:-:S03]  /*2ae20*/  ISETP.GE.U32.AND P2, PT, R16, UR6, PT ;  /* 0x0000000610007c0c */ /* 0x000fc6000bf46070 */
[----:B------:R0:W-:Y:S01]  /*2ae30*/  STL [R1+0x41c], R18 ;  /* 0x00041c1201007387 */ /* 0x0001e20000100800 */
[----:B------:R-:W-:-:S13]  /*2ae40*/  ISETP.GE.U32.AND.EX P0, PT, R18, UR7, PT, P2 ;  /* 0x0000000712007c0c */ /* 0x000fda000bf06120 */
[----:B0-----:R-:W-:Y:S05]  /*2ae50*/  @P0 BRA `(.L_x_533) ;  /* 0x0000000400500947 */ /* 0x001fea0003800000 */
[----:B------:R-:W-:Y:S01]  /*2ae60*/  ULDC.64 UR6, c[0x0][0x628] ;  /* 0x00018a0000067ab9 */ /* 0x000fe20000000a00 */
[----:B------:R-:W0:Y:S01]  /*2ae70*/  S2R R14, SR_CTAID.X ;  /* 0x00000000000e7919 */ /* 0x000e220000002500 */
[----:B------:R-:W-:Y:S01]  /*2ae80*/  ISETP.NE.U32.AND P0, PT, RZ, UR6, PT ;  /* 0x00000006ff007c0c */ /* 0x000fe2000bf05070 */
[----:B------:R-:W-:Y:S01]  /*2ae90*/  ULDC UR9, c[0x0][0x630] ;  /* 0x00018c0000097ab9 */ /* 0x000fe20000000800 */
[----:B------:R-:W-:Y:S01]  /*2aea0*/  IMAD.MOV.U32 R2, RZ, RZ, R16 ;  /* 0x000000ffff027224 */ /* 0x000fe200078e0010 */
[----:B------:R-:W1:Y:S01]  /*2aeb0*/  S2R R0, SR_CTAID.Y ;  /* 0x0000000000007919 */ /* 0x000e620000002600 */
[----:B------:R-:W-:Y:S01]  /*2aec0*/  ISETP.NE.AND.EX P0, PT, RZ, UR7, PT, P0 ;  /* 0x00000007ff007c0c */ /* 0x000fe2000bf05300 */
[----:B------:R-:W-:-:S12]  /*2aed0*/  IMAD.MOV.U32 R3, RZ, RZ, R18 ;  /* 0x000000ffff037224 */ /* 0x000fd800078e0012 */
[----:B------:R-:W-:Y:S05]  /*2aee0*/  @!P0 BRA `(.L_x_534) ;  /* 0x0000000000288947 */ /* 0x000fea0003800000 */
[----:B------:R-:W-:Y:S02]  /*2aef0*/  ULDC UR8, c[0x0][0x634] ;  /* 0x00018d0000087ab9 */ /* 0x000fe40000000800 */
[----:B------:R-:W-:-:S05]  /*2af00*/  IADD3 R7, P0, R16, UR8, RZ ;  /* 0x0000000810077c10 */ /* 0x000fca000ff1e0ff */
[----:B------:R-:W-:-:S04]  /*2af10*/  IMAD.X R15, RZ, RZ, R18, P0 ;  /* 0x000000ffff0f7224 */ /* 0x000fc800000e0612 */
[----:B------:R-:W-:-:S04]  /*2af20*/  IMAD.WIDE.U32 R4, R15, UR6, RZ ;  /* 0x000000060f047c25 */ /* 0x000fc8000f8e00ff */
[----:B------:R-:W-:-:S04]  /*2af30*/  IMAD.WIDE.U32 R4, P0, R7, UR7, R4 ;  /* 0x0000000707047c25 */ /* 0x000fc8000f800004 */
[----:B------:R-:W-:-:S04]  /*2af40*/  IMAD.WIDE.U32 R6, R7, UR6, RZ ;  /* 0x0000000607067c25 */ /* 0x000fc8000f8e00ff */
[----:B------:R-:W-:Y:S01]  /*2af50*/  IMAD.X R3, RZ, RZ, RZ, P0 ;  /* 0x000000ffff037224 */ /* 0x000fe200000e06ff */
[----:B------:R-:W-:Y:S01]  /*2af60*/  IADD3 RZ, P0, R7, R4, RZ ;  /* 0x0000000407ff7210 */ /* 0x000fe20007f1e0ff */
[----:B------:R-:W-:-:S04]  /*2af70*/  IMAD.MOV.U32 R2, RZ, RZ, R5 ;  /* 0x000000ffff027224 */ /* 0x000fc800078e0005 */
[----:B------:R-:W-:-:S08]  /*2af80*/  IMAD.WIDE.U32.X R2, R15, UR7, R2, P0 ;  /* 0x000000070f027c25 */ /* 0x000fd000080e0402 */
.L_x_534:
[--C-:B------:R-:W-:Y:S01]  /*2af90*/  SHF.R.U64 R6, R2, UR9, R3.reuse ;  /* 0x0000000902067c19 */ /* 0x100fe20008001203 */
[----:B------:R-:W-:Y:S01]  /*2afa0*/  ULDC.64 UR6, c[0x0][0x620] ;  /* 0x0001880000067ab9 */ /* 0x000fe20000000a00 */
[----:B------:R-:W-:Y:S01]  /*2afb0*/  SHF.R.U32.HI R2, RZ, UR9, R3 ;  /* 0x00000009ff027c19 */ /* 0x000fe20008011603 */
[----:B------:R-:W-:Y:S01]  /*2afc0*/  IMAD.MOV.U32 R3, RZ, RZ, R18 ;  /* 0x000000ffff037224 */ /* 0x000fe200078e0012 */
[----:B------:R-:W-:Y:S01]  /*2afd0*/  IADD3 R5, P0, RZ, -R6, RZ ;  /* 0x80000006ff057210 */ /* 0x000fe20007f1e0ff */
[----:B------:R-:W2:Y:S01]  /*2afe0*/  LDC R21, c[0x0][0x144] ;  /* 0x00005100ff157b82 */ /* 0x000ea20000000800 */
[----:B0-----:R-:W-:Y:S01]  /*2aff0*/  I2FP.F32.U32 R7, R14 ;  /* 0x0000000e00077245 */ /* 0x001fe20000201000 */
[----:B------:R-:W-:Y:S01]  /*2b000*/  ULDC.64 UR10, c[0x0][0x640] ;  /* 0x00019000000a7ab9 */ /* 0x000fe20000000a00 */
[----:B------:R-:W-:Y:S01]  /*2b010*/  IADD3.X R2, RZ, ~R2, RZ, P0, !PT ;  /* 0x80000002ff027210 */ /* 0x000fe200007fe4ff */
[----:B------:R-:W-:Y:S01]  /*2b020*/  ULDC UR8, c[0x0][0x608] ;  /* 0x0001820000087ab9 */ /* 0x000fe20000000800 */
[----:B------:R-:W-:-:S03]  /*2b030*/  ISETP.NE.U32.AND P0, PT, RZ, UR10, PT ;  /* 0x0000000aff007c0c */ /* 0x000fc6000bf05070 */
[----:B------:R-:W-:Y:S01]  /*2b040*/  IMAD R4, R2, UR6, RZ ;  /* 0x0000000602047c24 */ /* 0x000fe2000f8e02ff */
[----:B------:R-:W0:Y:S01]  /*2b050*/  LDC R17, c[0x0][0x148] ;  /* 0x00005200ff117b82 */ /* 0x000e220000000800 */
[----:B------:R-:W-:Y:S01]  /*2b060*/  IMAD.MOV.U32 R2, RZ, RZ, R16 ;  /* 0x000000ffff027224 */ /* 0x000fe200078e0010 */
[----:B------:R-:W-:-:S03]  /*2b070*/  ISETP.NE.AND.EX P0, PT, RZ, UR11, PT, P0 ;  /* 0x0000000bff007c0c */ /* 0x000fc6000bf05300 */
[----:B------:R-:W-:Y:S01]  /*2b080*/  IMAD.WIDE.U32 R2, R5, UR6, R2 ;  /* 0x0000000605027c25 */ /* 0x000fe2000f8e0002 */
[----:B------:R-:W-:-:S03]  /*2b090*/  ULDC UR6, c[0x0][0x150] ;  /* 0x0000540000067ab9 */ /* 0x000fc60000000800 */
[----:B------:R-:W-:Y:S02]  /*2b0a0*/  IMAD R5, R5, UR7, R4 ;  /* 0x0000000705057c24 */ /* 0x000fe4000f8e0204 */
[----:B------:R-:W-:Y:S01]  /*2b0b0*/  FMUL R4, R7, UR6 ;  /* 0x0000000607047c20 */ /* 0x000fe20008400000 */
[----:B------:R-:W-:Y:S01]  /*2b0c0*/  ULDC UR6, c[0x0][0x618] ;  /* 0x0001860000067ab9 */ /* 0x000fe20000000800 */
[----:B------:R-:W-:Y:S01]  /*2b0d0*/  ULDC UR7, c[0x0][0x154] ;  /* 0x0000550000077ab9 */ /* 0x000fe20000000800 */
[----:B------:R-:W-:-:S03]  /*2b0e0*/  IMAD.IADD R3, R3, 0x1, R5 ;  /* 0x0000000103037824 */ /* 0x000fc600078e0205 */
[----:B------:R-:W3:Y:S02]  /*2b0f0*/  F2I.U32.TRUNC.NTZ R4, R4 ;  /* 0x0000000400047305 */ /* 0x000ee4000020f000 */
[----:B------:R-:W-:Y:S02]  /*2b100*/  SHF.R.U64 R7, R2, UR6, R3 ;  /* 0x0000000602077c19 */ /* 0x000fe40008001203 */
[----:B-1----:R-:W-:-:S05]  /*2b110*/  I2FP.F32.U32 R2, R0 ;  /* 0x0000000000027245 */ /* 0x002fca0000201000 */
[----:B------:R-:W-:Y:S01]  /*2b120*/  FMUL R18, R2, UR7 ;  /* 0x0000000702127c20 */ /* 0x000fe20008400000 */
[----:B------:R-:W-:Y:S01]  /*2b130*/  SHF.R.U32.HI R2, RZ, UR6, R3 ;  /* 0x00000006ff027c19 */ /* 0x000fe20008011603 */
[----:B------:R-:W-:-:S03]  /*2b140*/  ULDC UR6, c[0x0][0x658] ;  /* 0x0001960000067ab9 */ /* 0x000fc60000000800 */
[--C-:B------:R-:W-:Y:S01]  /*2b150*/  SHF.R.U64 R16, R7, UR8, R2.reuse ;  /* 0x0000000807107c19 */ /* 0x100fe20008001202 */
[----:B------:R-:W1:Y:S01]  /*2b160*/  F2I.U32.TRUNC.NTZ R18, R18 ;  /* 0x0000001200127305 */ /* 0x000e62000020f000 */
[----:B------:R-:W-:Y:S01]  /*2b170*/  SHF.R.U32.HI R3, RZ, UR8, R2 ;  /* 0x00000008ff037c19 */ /* 0x000fe20008011602 */
[----:B---3--:R-:W-:-:S03]  /*2b180*/  IMAD.MOV R4, RZ, RZ, -R4 ;  /* 0x000000ffff047224 */ /* 0x008fc600078e0a04 */
[--C-:B------:R-:W-:Y:S01]  /*2b190*/  SHF.R.U64 R15, R16, UR6, R3.reuse ;  /* 0x00000006100f7c19 */ /* 0x100fe20008001203 */
[----:B--2---:R-:W-:Y:S01]  /*2b1a0*/  IMAD R14, R21, R4, R14 ;  /* 0x00000004150e7224 */ /* 0x004fe200078e020e */
[----:B------:R-:W-:-:S03]  /*2b1b0*/  SHF.R.U32.HI R19, RZ, UR6, R3 ;  /* 0x00000006ff137c19 */ /* 0x000fc60008011603 */
[----:B------:R-:W-:Y:S02]  /*2b1c0*/  IMAD.MOV.U32 R2, RZ, RZ, R15 ;  /* 0x000000ffff027224 */ /* 0x000fe400078e000f */
[----:B------:R-:W-:Y:S01]  /*2b1d0*/  IMAD.MOV.U32 R3, RZ, RZ, R19 ;  /* 0x000000ffff037224 */ /* 0x000fe200078e0013 */
[----:B------:R-:W-:Y:S06]  /*2b1e0*/  @!P0 BRA `(.L_x_535) ;  /* 0x0000000000288947 */ /* 0x000fec0003800000 */
[----:B------:R-:W-:Y:S02]  /*2b1f0*/  ULDC UR6, c[0x0][0x64c] ;  /* 0x0001930000067ab9 */ /* 0x000fe40000000800 */
[----:B------:R-:W-:-:S05]  /*2b200*/  IADD3 R3, P0, R15, UR6, RZ ;  /* 0x000000060f037c10 */ /* 0x000fca000ff1e0ff */
[----:B------:R-:W-:-:S04]  /*2b210*/  IMAD.X R19, RZ, RZ, R19, P0 ;  /* 0x000000ffff137224 */ /* 0x000fc800000e0613 */
[----:B------:R-:W-:-:S04]  /*2b220*/  IMAD.WIDE.U32 R4, R19, UR10, RZ ;  /* 0x0000000a13047c25 */ /* 0x000fc8000f8e00ff */
[----:B------:R-:W-:-:S04]  /*2b230*/  IMAD.WIDE.U32 R4, P0, R3, UR11, R4 ;  /* 0x0000000b03047c25 */ /* 0x000fc8000f800004 */
[----:B------:R-:W-:-:S04]  /*2b240*/  IMAD.WIDE.U32 R2, R3, UR10, RZ ;  /* 0x0000000a03027c25 */ /* 0x000fc8000f8e00ff */
[----:B------:R-:W-:Y:S01]  /*2b250*/  IMAD.MOV.U32 R2, RZ, RZ, R5 ;  /* 0x000000ffff027224 */ /* 0x000fe200078e0005 */
[----:B------:R-:W-:Y:S01]  /*2b260*/  IADD3 RZ, P1, R3, R4, RZ ;  /* 0x0000000403ff7210 */ /* 0x000fe20007f3e0ff */
[----:B------:R-:W-:-:S04]  /*2b270*/  IMAD.X R3, RZ, RZ, RZ, P0 ;  /* 0x000000ffff037224 */ /* 0x000fc800000e06ff */
[----:B------:R-:W-:-:S08]  /*2b280*/  IMAD.WIDE.U32.X R2, R19, UR11, R2, P1 ;  /* 0x0000000b13027c25 */ /* 0x000fd000088e0402 */
.L_x_535:
[----:B------:R-:W-:Y:S01]  /*2b290*/  ULDC UR6, c[0x0][0x648] ;  /* 0x0001920000067ab9 */ /* 0x000fe20000000800 */
[----:B-1----:R-:W-:Y:S01]  /*2b2a0*/  IMAD.MOV R18, RZ, RZ, -R18 ;  /* 0x000000ffff127224 */ /* 0x002fe200078e0a12 */
[----:B------:R-:W-:Y:S01]  /*2b2b0*/  SHF.R.U64 R3, R2, UR6, R3 ;  /* 0x0000000602037c19 */ /* 0x000fe20008001203 */
[----:B------:R-:W-:Y:S01]  /*2b2c0*/  ULDC UR6, c[0x0][0x638] ;  /* 0x00018e0000067ab9 */ /* 0x000fe20000000800 */
[----:B------:R-:W-:Y:S01]  /*2b2d0*/  LOP3.LUT R16, R16, UR18, RZ, 0xc0, !PT ;  /* 0x0000001210107c12 */ /* 0x000fe2000f8ec0ff */
[----:B0-----:R-:W-:Y:S01]  /*2b2e0*/  @P4 IMAD R14, R17, R18, R0 ;  /* 0x00000012110e4224 */ /* 0x001fe200078e0200 */
[----:B------:R-:W-:Y:S01]  /*2b2f0*/  LOP3.LUT R2, R7, UR4, RZ, 0xc0, !PT ;  /* 0x0000000407027c12 */ /* 0x000fe2000f8ec0ff */
[----:B------:R-:W-:Y:S01]  /*2b300*/  IMAD.MOV R0, RZ, RZ, -R3 ;  /* 0x000000ffff007224 */ /* 0x000fe200078e0a03 */
[----:B------:R-:W-:Y:S01]  /*2b310*/  ULDC UR7, c[0x0][0x610] ;  /* 0x0001840000077ab9 */ /* 0x000fe20000000800 */
[----:B------:R-:W-:Y:S02]  /*2b320*/  IMAD R3, R3, UR5, R16 ;  /* 0x0000000503037c24 */ /* 0x000fe4000f8e0210 */
[----:B------:R-:W-:Y:S01]  /*2b330*/  IMAD R15, R0, UR6, R15 ;  /* 0x00000006000f7c24 */ /* 0x000fe2000f8e020f */
[----:B------:R-:W-:Y:S01]  /*2b340*/  ULDC UR6, c[0x0][0x600] ;  /* 0x0001800000067ab9 */ /* 0x000fe20000000800 */
[----:B------:R-:W-:-:S02]  /*2b350*/  IMAD R14, R3, UR7, R14 ;  /* 0x00000007030e7c24 */ /* 0x000fc4000f8e020e */
[----:B------:R-:W-:Y:S02]  /*2b360*/  IMAD R15, R15, UR6, R2 ;  /* 0x000000060f0f7c24 */ /* 0x000fe4000f8e0202 */
[----:B------:R-:W-:-:S03]  /*2b370*/  IMAD.MOV.U32 R0, RZ, RZ, 0x1 ;  /* 0x00000001ff007424 */ /* 0x000fc600078e00ff */
[----:B------:R-:W-:Y:S02]  /*2b380*/  SEL R7, R15, R14, !P4 ;  /* 0x0000000e0f077207 */ /* 0x000fe40006000000 */
[----:B------:R-:W-:-:S07]  /*2b390*/  SEL R5, R14, R15, !P4 ;  /* 0x0000000f0e057207 */ /* 0x000fce0006000000 */
.L_x_533:
[----:B------:R-:W-:Y:S05]  /*2b3a0*/  BSYNC B1 ;  /* 0x0000000000017941 */ /* 0x000fea0003800000 */
.L_x_532:
[----:B------:R-:W-:-:S13]  /*2b3b0*/  LOP3.LUT P0, RZ, R0, 0xff, RZ, 0xc0, !PT ;  /* 0x000000ff00ff7812 */ /* 0x000fda000780c0ff */
[----:B------:R-:W-:Y:S05]  /*2b3c0*/  @P0 BRA `(.L_x_536) ;  /* 0xfffffff400240947 */ /* 0x000fea000383ffff */
[----:B------:R-:W-:Y:S05]  /*2b3d0*/  BSYNC B0 ;  /* 0x0000000000007941 */ /* 0x000fea0003800000 */
.L_x_525:
[----:B------:R-:W-:-:S03]  /*2b3e0*/  UMOV UR6, 0xffffffff ;  /* 0xffffffff00067882 */ /* 0x000fc60000000000 */
[----:B------:R-:W-:Y:S05]  /*2b3f0*/  BRA.DIV UR6, `(.L_x_537) ;  /* 0x0000000606307947 */ /* 0x000fea000b800000 */
[----:B------:R-:W-:-:S13]  /*2b400*/  ELECT P0, URZ, PT ;  /* 0x00000000003f782f */ /* 0x000fda0003800000 */
.L_x_551:
[----:B------:R-:W-:Y:S04]  /*2b410*/  BSSY B0, `(.L_x_538) ;  /* 0x000002e000007945 */ /* 0x000fe80003800000 */
[----:B------:R-:W-:Y:S05]  /*2b420*/  @!P0 BRA `(.L_x_539) ;  /* 0x0000000000b08947 */ /* 0x000fea0003800000 */
[----:B------:R-:W2:Y:S02]  /*2b430*/  LDL R0, [R1+0x418] ;  /* 0x0004180001007983 */ /* 0x000ea40000100800 */
[----:B--2---:R-:W-:-:S13]  /*2b440*/  R2UR UR6, R0 ;  /* 0x00000000000672ca */ /* 0x004fda00000e0000 */
[----:B------:R-:W-:-:S04]  /*2b450*/  ULOP3.LUT UR6, UR6, 0x2, URZ, 0xfc, !UPT ;  /* 0x0000000206067892 */ /* 0x000fc8000f8efc3f */
[----:B------:R-:W-:-:S06]  /*2b460*/  UISETP.NE.AND UP0, UPT, UR6, 0x3, UPT ;  /* 0x000000030600788c */ /* 0x000fcc000bf05270 */
[----:B------:R-:W-:-:S13]  /*2b470*/  PLOP3.LUT P0, PT, PT, PT, UP0, 0x80, 0x0 ;  /* 0x000000000000781c */ /* 0x000fda0003f0f008 */
[----:B------:R-:W-:Y:S05]  /*2b480*/  @!P0 BRA `(.L_x_540) ;  /* 0x0000000000048947 */ /* 0x000fea0003800000 */
[----:B------:R-:W-:Y:S01]  /*2b490*/  BPT.TRAP 0x1 ;  /* 0x000000040000795c */ /* 0x000fe20000300000 */
.L_x_540:
[----:B------:R-:W0:Y:S01]  /*2b4a0*/  S2R R3, SR_CgaCtaId ;  /* 0x0000000000037919 */ /* 0x000e220000008800 */
[----:B------:R-:W-:Y:S02]  /*2b4b0*/  MOV R0, 0x400 ;  /* 0x0000040000007802 */ /* 0x000fe40000000f00 */
[----:B------:R-:W-:Y:S02]  /*2b4c0*/  SHF.L.U32 R2, R13, 0x1f, RZ ;  /* 0x0000001f0d027819 */ /* 0x000fe400000006ff */
[----:B0-----:R-:W-:-:S04]  /*2b4d0*/  LEA R3, R3, R0, 0x18 ;  /* 0x0000000003037211 */ /* 0x001fc800078ec0ff */
[----:B------:R-:W-:-:S05]  /*2b4e0*/  IADD3 R3, R3, 0x20, RZ ;  /* 0x0000002003037810 */ /* 0x000fca0007ffe0ff */
[C---:B------:R-:W-:Y:S02]  /*2b4f0*/  IMAD R5, R12.reuse, 0x8, R3 ;  /* 0x000000080c057824 */ /* 0x040fe400078e0203 */
[----:B------:R-:W-:Y:S02]  /*2b500*/  VIADD R12, R12, 0x1 ;  /* 0x000000010c0c7836 */ /* 0x000fe40000000000 */
[----:B------:R-:W0:Y:S03]  /*2b510*/  SYNCS.PHASECHK.TRANS64.TRYWAIT P0, [R5+URZ], R2 ;  /* 0x00000002050075a7 */ /* 0x000e26000800017f */
[----:B------:R-:W-:-:S04]  /*2b520*/  ISETP.NE.AND P1, PT, R12, 0x4, PT ;  /* 0x000000040c00780c */ /* 0x000fc80003f25270 */
[----:B------:R-:W-:Y:S02]  /*2b530*/  SEL R0, RZ, 0x1, P1 ;  /* 0x00000001ff007807 */ /* 0x000fe40000800000 */
[----:B------:R-:W-:Y:S02]  /*2b540*/  SEL R12, R12, RZ, P1 ;  /* 0x000000ff0c0c7207 */ /* 0x000fe40000800000 */
[----:B------:R-:W-:-:S03]  /*2b550*/  LOP3.LUT R13, R13, R0, RZ, 0x3c, !PT ;  /* 0x000000000d0d7212 */ /* 0x000fc600078e3cff */
[----:B------:R-:W-:Y:S01]  /*2b560*/  IMAD R7, R12, 0x8, R3 ;  /* 0x000000080c077824 */ /* 0x000fe200078e0203 */
[----:B------:R-:W-:Y:S01]  /*2b570*/  SHF.L.U32 R4, R13, 0x1f, RZ ;  /* 0x0000001f0d047819 */ /* 0x000fe200000006ff */
[----:B0-----:R-:W-:Y:S06]  /*2b580*/  @!P0 BRA `(.L_x_541) ;  /* 0x0000000000ec8947 */ /* 0x001fec0003800000 */
.L_x_552:
[----:B------:R-:W1:Y:S01]  /*2b590*/  SYNCS.PHASECHK.TRANS64.TRYWAIT P0, [R7+URZ], R4 ;  /* 0x00000004070075a7 */ /* 0x000e62000800017f */
[----:B------:R-:W-:-:S05]  /*2b5a0*/  VIADD R0, R12, 0x1 ;  /* 0x000000010c007836 */ /* 0x000fca0000000000 */
[----:B------:R-:W-:-:S04]  /*2b5b0*/  ISETP.NE.AND P1, PT, R0, 0x4, PT ;  /* 0x000000040000780c */ /* 0x000fc80003f25270 */
[----:B0-----:R-:W-:Y:S02]  /*2b5c0*/  SEL R2, RZ, 0x1, P1 ;  /* 0x00000001ff027807 */ /* 0x001fe40000800000 */
[----:B------:R-:W-:Y:S02]  /*2b5d0*/  SEL R0, R0, RZ, P1 ;  /* 0x000000ff00007207 */ /* 0x000fe40000800000 */
[----:B------:R-:W-:-:S03]  /*2b5e0*/  LOP3.LUT R13, R13, R2, RZ, 0x3c, !PT ;  /* 0x000000020d0d7212 */ /* 0x000fc600078e3cff */
[----:B------:R-:W-:Y:S01]  /*2b5f0*/  IMAD R6, R0, 0x8, R3 ;  /* 0x0000000800067824 */ /* 0x000fe200078e0203 */
[----:B------:R-:W-:Y:S01]  /*2b600*/  SHF.L.U32 R5, R13, 0x1f, RZ ;  /* 0x0000001f0d057819 */ /* 0x000fe200000006ff */
[----:B-1----:R-:W-:Y:S06]  /*2b610*/  @!P0 BRA `(.L_x_542) ;  /* 0x0000000000dc8947 */ /* 0x002fec0003800000 */
.L_x_553:
[----:B------:R-:W1:Y:S01]  /*2b620*/  SYNCS.PHASECHK.TRANS64.TRYWAIT P0, [R6+URZ], R5 ;  /* 0x00000005060075a7 */ /* 0x000e62000800017f */
[----:B------:R-:W-:-:S05]  /*2b630*/  VIADD R0, R0, 0x1 ;  /* 0x0000000100007836 */ /* 0x000fca0000000000 */
[----:B------:R-:W-:-:S04]  /*2b640*/  ISETP.NE.AND P1, PT, R0, 0x4, PT ;  /* 0x000000040000780c */ /* 0x000fc80003f25270 */
[----:B------:R-:W-:Y:S02]  /*2b650*/  SEL R2, RZ, 0x1, P1 ;  /* 0x00000001ff027807 */ /* 0x000fe40000800000 */
[----:B------:R-:W-:Y:S02]  /*2b660*/  SEL R0, R0, RZ, P1 ;  /* 0x000000ff00007207 */ /* 0x000fe40000800000 */
[----:B------:R-:W-:Y:S01]  /*2b670*/  LOP3.LUT R2, R13, R2, RZ, 0x3c, !PT ;  /* 0x000000020d027212 */ /* 0x000fe200078e3cff */
[----:B-1----:R-:W-:Y:S06]  /*2b680*/  @!P0 BRA `(.L_x_543) ;  /* 0x0000000000d48947 */ /* 0x002fec0003800000 */
.L_x_554:
[----:B------:R-:W-:Y:S01]  /*2b690*/  IMAD R3, R0, 0x8, R3 ;  /* 0x0000000800037824 */ /* 0x000fe200078e0203 */
[----:B------:R-:W-:-:S07]  /*2b6a0*/  SHF.L.U32 R0, R2, 0x1f, RZ ;  /* 0x0000001f02007819 */ /* 0x000fce00000006ff */
.L_x_544:
[----:B--2---:R2:W3:Y:S02]  /*2b6b0*/  SYNCS.PHASECHK.TRANS64.TRYWAIT P0, [R3+URZ], R0 ;  /* 0x00000000030075a7 */ /* 0x0044e4000800017f */
[----:B---3--:R-:W-:Y:S05]  /*2b6c0*/  @!P0 NANOSLEEP.SYNCS 0x989680 ;  /* 0x009896800000895d */ /* 0x008fea0003900000 */
[----:B------:R-:W3:Y:S02]  /*2b6d0*/  @!P0 SYNCS.PHASECHK.TRANS64 P0, [R3+URZ], R0 ;  /* 0x00000000030085a7 */ /* 0x000ee4000800007f */
[----:B---3--:R-:W-:Y:S05]  /*2b6e0*/  @!P0 BRA `(.L_x_544) ;  /* 0xfffffffc00f08947 */ /* 0x008fea000383ffff */
.L_x_539:
[----:B------:R-:W-:Y:S05]  /*2b6f0*/  BSYNC B0 ;  /* 0x0000000000007941 */ /* 0x000fea0003800000 */
.L_x_538:
[----:B------:R-:W-:Y:S05]  /*2b700*/  EXIT ;  /* 0x000000000000794d */ /* 0x000fea0003800000 */
.L_x_21:
[----:B-1----:R-:W-:-:S04]  /*2b710*/  IMAD.U32 R5, RZ, RZ, UR4 ;  /* 0x00000004ff057e24 */ /* 0x002fc8000f8e00ff */
[----:B------:R1:W3:Y:S03]  /*2b720*/  SYNCS.PHASECHK.TRANS64.TRYWAIT P0, [R5+URZ], R0 ;  /* 0x00000000050075a7 */ /* 0x0002e6000800017f */
[----:B---3--:R-:W-:Y:S05]  /*2b730*/  @!P0 NANOSLEEP.SYNCS 0x989680 ;  /* 0x009896800000895d */ /* 0x008fea0003900000 */
[----:B------:R-:W3:Y:S02]  /*2b740*/  @!P0 SYNCS.PHASECHK.TRANS64 P0, [R5+URZ], R0 ;  /* 0x00000000050085a7 */ /* 0x000ee4000800007f */
[----:B---3--:R-:W-:Y:S05]  /*2b750*/  @!P0 BRA `(.L_x_21) ;  /* 0xfffffffc00ec8947 */ /* 0x008fea000383ffff */
[----:B------:R-:W-:Y:S05]  /*2b760*/  BRA `(.L_x_20) ;  /* 0xfffffd7400c87947 */ /* 0x000fea000383ffff */
.L_x_27:
[----:B-----5:R1:W-:Y:S02]  /*2b770*/  STL [R1+0x444], R0 ;  /* 0x0004440001007387 */ /* 0x0203e40000100800 */
[----:B-1----:R-:W-:-:S04]  /*2b780*/  IMAD.U32 R0, RZ, RZ, UR6 ;  /* 0x00000006ff007e24 */ /* 0x002fc8000f8e00ff */
[----:B------:R1:W2:Y:S03]  /*2b790*/  SYNCS.PHASECHK.TRANS64.TRYWAIT P0, [R0+URZ], R6 ;  /* 0x00000006000075a7 */ /* 0x0002a6000800017f */
[----:B--2---:R-:W-:Y:S05]  /*2b7a0*/  @!P0 NANOSLEEP.SYNCS 0x989680 ;  /* 0x009896800000895d */ /* 0x004fea0003900000 */
[----:B------:R1:W2:Y:S02]  /*2b7b0*/  @!P0 SYNCS.PHASECHK.TRANS64 P0, [R0+URZ], R6 ;  /* 0x00000006000085a7 */ /* 0x0002a4000800007f */
[----:B-1----:R1:W5:Y:S02]  /*2b7c0*/  LDL.LU R0, [R1+0x444] ;  /* 0x0004440001007983 */ /* 0x0023640000300800 */
[----:B-12---:R-:W-:Y:S05]  /*2b7d0*/  @!P0 BRA `(.L_x_27) ;  /* 0xfffffffc00e48947 */ /* 0x006fea000383ffff */
[----:B------:R-:W-:Y:S05]  /*2b7e0*/  BRA `(.L_x_26) ;  /* 0xfffffdec00607947 */ /* 0x000fea000383ffff */
.L_x_526:
[----:B------:R-:W-:Y:S01]  /*2b7f0*/  BSSY B1, `(.L_x_545) ;  /* 0x0000006000017945 */ /* 0x000fe20003800000 */
[----:B------:R-:W-:-:S07]  /*2b800*/  IMAD.MOV.U32 R0, RZ, RZ, -0x1 ;  /* 0xffffffffff007424 */ /* 0x000fce00078e00ff */
[----:B------:R-:W-:Y:S05]  /*2b810*/  WARPSYNC.COLLECTIVE R0, `(.L_x_546) ;  /* 0x00000000000c7348 */ /* 0x000fea0003c00000 */
[----:B------:R-:W-:Y:S02]  /*2b820*/  ELECT P0, UR62, PT ;  /* 0x00000000003e782f */ /* 0x000fe40003800000 */
[----:B------:R-:W-:Y:S01]  /*2b830*/  MOV R0, UR62 ;  /* 0x0000003e00007c02 */ /* 0x000fe20008000f00 */
[----:B------:R-:W-:Y:S10]  /*2b840*/  ENDCOLLECTIVE ;  /* 0x000000000000791b */ /* 0x000ff40003800000 */
.L_x_546:
[----:B------:R-:W-:Y:S05]  /*2b850*/  BSYNC B1 ;  /* 0x0000000000017941 */ /* 0x000fea0003800000 */
.L_x_545:
[----:B------:R-:W-:Y:S05]  /*2b860*/  BRA `(.L_x_547) ;  /* 0xfffffff000087947 */ /* 0x000fea000383ffff */
.L_x_529:
[----:B0-----:R0:W2:Y:S02]  /*2b870*/  SYNCS.PHASECHK.TRANS64.TRYWAIT P0, [R15+URZ+0x20], R4 ;  /* 0x000020040f0075a7 */ /* 0x0010a4000800017f */
[----:B--2---:R-:W-:Y:S05]  /*2b880*/  @!P0 NANOSLEEP.SYNCS 0x989680 ;  /* 0x009896800000895d */ /* 0x004fea0003900000 */
[----:B------:R-:W2:Y:S02]  /*2b890*/  @!P0 SYNCS.PHASECHK.TRANS64 P0, [R15+URZ+0x20], R4 ;  /* 0x000020040f0085a7 */ /* 0x000ea4000800007f */
[----:B--2---:R-:W-:Y:S05]  /*2b8a0*/  @!P0 BRA `(.L_x_529) ;  /* 0xfffffffc00f08947 */ /* 0x004fea000383ffff */
[----:B------:R-:W-:Y:S05]  /*2b8b0*/  BRA `(.L_x_548) ;  /* 0xfffffff000487947 */ /* 0x000fea000383ffff */
.L_x_537:
[----:B------:R-:W-:Y:S01]  /*2b8c0*/  BSSY B0, `(.L_x_549) ;  /* 0x0000006000007945 */ /* 0x000fe20003800000 */
[----:B------:R-:W-:-:S07]  /*2b8d0*/  IMAD.MOV.U32 R0, RZ, RZ, -0x1 ;  /* 0xffffffffff007424 */ /* 0x000fce00078e00ff */
[----:B------:R-:W-:Y:S05]  /*2b8e0*/  WARPSYNC.COLLECTIVE R0, `(.L_x_550) ;  /* 0x00000000000c7348 */ /* 0x000fea0003c00000 */
[----:B------:R-:W-:Y:S02]  /*2b8f0*/  ELECT P0, UR62, PT ;  /* 0x00000000003e782f */ /* 0x000fe40003800000 */
[----:B------:R-:W-:Y:S01]  /*2b900*/  MOV R0, UR62 ;  /* 0x0000003e00007c02 */ /* 0x000fe20008000f00 */
[----:B------:R-:W-:Y:S10]  /*2b910*/  ENDCOLLECTIVE ;  /* 0x000000000000791b */ /* 0x000ff40003800000 */
.L_x_550:
[----:B------:R-:W-:Y:S05]  /*2b920*/  BSYNC B0 ;  /* 0x0000000000007941 */ /* 0x000fea0003800000 */
.L_x_549:
[----:B------:R-:W-:Y:S05]  /*2b930*/  BRA `(.L_x_551) ;  /* 0xfffffff800b47947 */ /* 0x000fea000383ffff */
.L_x_541:
[----:B0-----:R0:W1:Y:S02]  /*2b940*/  SYNCS.PHASECHK.TRANS64.TRYWAIT P0, [R5+URZ], R2 ;  /* 0x00000002050075a7 */ /* 0x001064000800017f */
[----:B-1----:R-:W-:Y:S05]  /*2b950*/  @!P0 NANOSLEEP.SYNCS 0x989680 ;  /* 0x009896800000895d */ /* 0x002fea0003900000 */
[----:B------:R-:W1:Y:S02]  /*2b960*/  @!P0 SYNCS.PHASECHK.TRANS64 P0, [R5+URZ], R2 ;  /* 0x00000002050085a7 */ /* 0x000e64000800007f */
[----:B-1----:R-:W-:Y:S05]  /*2b970*/  @!P0 BRA `(.L_x_541) ;  /* 0xfffffffc00f08947 */ /* 0x002fea000383ffff */
[----:B------:R-:W-:Y:S05]  /*2b980*/  BRA `(.L_x_552) ;  /* 0xfffffffc00007947 */ /* 0x000fea000383ffff */
.L_x_542:
[----:B0-----:R0:W1:Y:S02]  /*2b990*/  SYNCS.PHASECHK.TRANS64.TRYWAIT P0, [R7+URZ], R4 ;  /* 0x00000004070075a7 */ /* 0x001064000800017f */
[----:B-1----:R-:W-:Y:S05]  /*2b9a0*/  @!P0 NANOSLEEP.SYNCS 0x989680 ;  /* 0x009896800000895d */ /* 0x002fea0003900000 */
[----:B------:R-:W1:Y:S02]  /*2b9b0*/  @!P0 SYNCS.PHASECHK.TRANS64 P0, [R7+URZ], R4 ;  /* 0x00000004070085a7 */ /* 0x000e64000800007f */
[----:B-1----:R-:W-:Y:S05]  /*2b9c0*/  @!P0 BRA `(.L_x_542) ;  /* 0xfffffffc00f08947 */ /* 0x002fea000383ffff */
[----:B------:R-:W-:Y:S05]  /*2b9d0*/  BRA `(.L_x_553) ;  /* 0xfffffffc00107947 */ /* 0x000fea000383ffff */
.L_x_543:
[----:B-1----:R1:W2:Y:S02]  /*2b9e0*/  SYNCS.PHASECHK.TRANS64.TRYWAIT P0, [R6+URZ], R5 ;  /* 0x00000005060075a7 */ /* 0x0022a4000800017f */
[----:B--2---:R-:W-:Y:S05]  /*2b9f0*/  @!P0 NANOSLEEP.SYNCS 0x989680 ;  /* 0x009896800000895d */ /* 0x004fea0003900000 */
[----:B------:R-:W2:Y:S02]  /*2ba00*/  @!P0 SYNCS.PHASECHK.TRANS64 P0, [R6+URZ], R5 ;  /* 0x00000005060085a7 */ /* 0x000ea4000800007f */
[----:B--2---:R-:W-:Y:S05]  /*2ba10*/  @!P0 BRA `(.L_x_543) ;  /* 0xfffffffc00f08947 */ /* 0x004fea000383ffff */
[----:B------:R-:W-:Y:S05]  /*2ba20*/  BRA `(.L_x_554) ;  /* 0xfffffffc00187947 */ /* 0x000fea000383ffff */
.L_x_555:
[----:B------:R-:W-:-:S00]  /*2ba30*/  BRA `(.L_x_555) ;  /* 0xfffffffc00fc7947 */ /* 0x000fc0000383ffff */
[----:B------:R-:W-:-:S00]  /*2ba40*/  NOP ;  /* 0x0000000000007918 */ /* 0x000fc00000000000 */
        /* <DEDUP_REMOVED lines=11> */
.L_x_556:


//--------------------- .nv.shared._ZN7cutlass13device_kernelINS_4gemm6kernel13GemmUniversalIN4cute5tupleIJiiiiEEENS1_10collective13CollectiveMmaINS1_37MainloopSm90TmaGmmaWarpSpecializedFP8ILi4ENS5_IJNS4_1CILi2EEENSA_ILi1EEESC_EEENS1_35KernelTmaWarpSpecializedCooperativeEEENS5_IJNSA_ILi192EEENSA_ILi240EEENSA_ILi128EEEEEENS_12float_e4m3_tENS5_IJlSC_lEEESK_SL_NS4_8TiledMMAINS4_8MMA_AtomIJNS4_4SM904GMMA30MMA_64x16x32_F32E4M3E4M3_SS_TNILNSP_7ScaleInE1ELSR_1EEEEEENS4_6LayoutISD_NS5_IJSC_NSA_ILi0EEESV_EEEEENS5_IJNS4_10UnderscoreESY_SY_EEEEENS4_13SM90_TMA_LOADENS4_14ComposedLayoutINS4_7SwizzleILi3ELi4ELi3EEENS4_18smem_ptr_flag_bitsILi8EEENSU_INS5_IJNSA_ILi8EEESI_EEENS5_IJSI_SC_EEEEEEEvNS4_8identityENS4_23SM90_TMA_LOAD_MULTICASTES1B_vS1C_EENS_8epilogue10collective6detail29Sm90TmaWarpSpecializedAdapterINS1G_15DefaultEpilogueISK_SL_SL_NS1F_6thread17LinearCombinationISK_Li1EffLNS1K_9ScaleType4KindE0ELNS_15FloatRoundStyleE2ESK_EENS1_15EpilogueDefaultEEEEEvvEEEEvNT_6ParamsE --------------------------
	.section	.nv.shared._ZN7cutlass13device_kernelINS_4gemm6kernel13GemmUniversalIN4cute5tupleIJiiiiEEENS1_10collective13CollectiveMmaINS1_37MainloopSm90TmaGmmaWarpSpecializedFP8ILi4ENS5_IJNS4_1CILi2EEENSA_ILi1EEESC_EEENS1_35KernelTmaWarpSpecializedCooperativeEEENS5_IJNSA_ILi192EEENSA_ILi240EEENSA_ILi128EEEEEENS_12float_e4m3_tENS5_IJlSC_lEEESK_SL_NS4_8TiledMMAINS4_8MMA_AtomIJNS4_4SM904GMMA30MMA_64x16x32_F32E4M3E4M3_SS_TNILNSP_7ScaleInE1ELSR_1EEEEEENS4_6LayoutISD_NS5_IJSC_NSA_ILi0EEESV_EEEEENS5_IJNS4_10UnderscoreESY_SY_EEEEENS4_13SM90_TMA_LOADENS4_14ComposedLayoutINS4_7SwizzleILi3ELi4ELi3EEENS4_18smem_ptr_flag_bitsILi8EEENSU_INS5_IJNSA_ILi8EEESI_EEENS5_IJSI_SC_EEEEEEEvNS4_8identityENS4_23SM90_TMA_LOAD_MULTICASTES1B_vS1C_EENS_8epilogue10collective6detail29Sm90TmaWarpSpecializedAdapterINS1G_15DefaultEpilogueISK_SL_SL_NS1F_6thread17LinearCombinationISK_Li1EffLNS1K_9ScaleType4KindE0ELNS_15FloatRoundStyleE2ESK_EENS1_15EpilogueDefaultEEEEEvvEEEEvNT_6ParamsE,"aw",@nobits
	.sectionflags	@""
	.align	16
	.zero		1024


//--------------------- .nv.shared.reserved.0     --------------------------
	.section	.nv.shared.reserved.0,"aw",@nobits
	.weak		__nv_reservedSMEM_offset_0_alias
	.size		__nv_reservedSMEM_offset_0_alias, 0, 0
	.other		__nv_reservedSMEM_offset_0_alias,@"STO_CUDA_RESERVED_SHARED STV_DEFAULT"
__nv_reservedSMEM_offset_0_alias:
	.zero		0


//--------------------- .nv.global                --------------------------
	.section	.nv.global,"aw",@nobits
.nv.global:
	.type		_ZN39_INTERNAL_26a533cb_4_k_cu_d52212ad_72954cute1_E,@object
	.size		_ZN39_INTERNAL_26a533cb_4_k_cu_d52212ad_72954cute1_E,(_ZN39_INTERNAL_26a533cb_4_k_cu_d52212ad_72954cuda3std3__45__cpo6cbeginE - _ZN39_INTERNAL_26a533cb_4_k_cu_d52212ad_72954cute1_E)
_ZN39_INTERNAL_26a533cb_4_k_cu_d52212ad_72954cute1_E:
	.zero		1
	.type		_ZN39_INTERNAL_26a533cb_4_k_cu_d52212ad_72954cuda3std3__45__cpo6cbeginE,@object
	.size		_ZN39_INTERNAL_26a533cb_4_k_cu_d52212ad_72954cuda3std3__45__cpo6cbeginE,(_ZN39_INTERNAL_26a533cb_4_k_cu_d52212ad_72954cuda3std3__48in_placeE - _ZN39_INTERNAL_26a533cb_4_k_cu_d52212ad_72954cuda3std3__45__cpo6cbeginE)
_ZN39_INTERNAL_26a533cb_4_k_cu_d52212ad_72954cuda3std3__45__cpo6cbeginE:
	.zero		1
	.type		_ZN39_INTERNAL_26a533cb_4_k_cu_d52212ad_72954cuda3std3__48in_placeE,@object
	.size		_ZN39_INTERNAL_26a533cb_4_k_cu_d52212ad_72954cuda3std3__48in_placeE,(_ZN39_INTERNAL_26a533cb_4_k_cu_d52212ad_72954cuda3std6ranges3__45__cpo9iter_moveE - _ZN39_INTERNAL_26a533cb_4_k_cu_d52212ad_72954cuda3std3__48in_placeE)
_ZN39_INTERNAL_26a533cb_4_k_cu_d52212ad_72954cuda3std3__48in_placeE:
	.zero		1
	.type		_ZN39_INTERNAL_26a533cb_4_k_cu_d52212ad_72954cuda3std6ranges3__45__cpo9iter_moveE,@object
	.size		_ZN39_INTERNAL_26a533cb_4_k_cu_d52212ad_72954cuda3std6ranges3__45__cpo9iter_moveE,(_ZN39_INTERNAL_26a533cb_4_k_cu_d52212ad_72954cuda3std3__45__cpo5beginE - _ZN39_INTERNAL_26a533cb_4_k_cu_d52212ad_72954cuda3std6ranges3__45__cpo9iter_moveE)
_ZN39_INTERNAL_26a533cb_4_k_cu_d52212ad_72954cuda3std6ranges3__45__cpo9iter_moveE:
	.zero		1
	.type		_ZN39_INTERNAL_26a533cb_4_k_cu_d52212ad_72954cuda3std3__45__cpo5beginE,@object
	.size		_ZN39_INTERNAL_26a533cb_4_k_cu_d52212ad_72954cuda3std3__45__cpo5beginE,(_ZN39_INTERNAL_26a533cb_4_k_cu_d52212ad_72954cuda3std3__441_GLOBAL__N__26a533cb_4_k_cu_d52212ad_72956ignoreE - _ZN39_INTERNAL_26a533cb_4_k_cu_d52212ad_72954cuda3std3__45__cpo5beginE)
_ZN39_INTERNAL_26a533cb_4_k_cu_d52212ad_72954cuda3std3__45__cpo5beginE:
	.zero		1
	.type		_ZN39_INTERNAL_26a533cb_4_k_cu_d52212ad_72954cuda3std3__441_GLOBAL__N__26a533cb_4_k_cu_d52212ad_72956ignoreE,@object
	.size		_ZN39_INTERNAL_26a533cb_4_k_cu_d52212ad_72954cuda3std3__441_GLOBAL__N__26a533cb_4_k_cu_d52212ad_72956ignoreE,(_ZN39_INTERNAL_26a533cb_4_k_cu_d52212ad_72954cute7productE - _ZN39_INTERNAL_26a533cb_4_k_cu_d52212ad_72954cuda3std3__441_GLOBAL__N__26a533cb_4_k_cu_d52212ad_72956ignoreE)
_ZN39_INTERNAL_26a533cb_4_k_cu_d52212ad_72954cuda3std3__441_GLOBAL__N__26a533cb_4_k_cu_d52212ad_72956ignoreE:
	.zero		1
	.type		_ZN39_INTERNAL_26a533cb_4_k_cu_d52212ad_72954cute7productE,@object
	.size		_ZN39_INTERNAL_26a533cb_4_k_cu_d52212ad_72954cute7productE,(_ZN39_INTERNAL_26a533cb_4_k_cu_d52212ad_72954cuda3std3__45__cpo3endE - _ZN39_INTERNAL_26a533cb_4_k_cu_d52212ad_72954cute7productE)
_ZN39_INTERNAL_26a533cb_4_k_cu_d52212ad_72954cute7productE:
	.zero		1
	.type		_ZN39_INTERNAL_26a533cb_4_k_cu_d52212ad_72954cuda3std3__45__cpo3endE,@object
	.size		_ZN39_INTERNAL_26a533cb_4_k_cu_d52212ad_72954cuda3std3__45__cpo3endE,(_ZN39_INTERNAL_26a533cb_4_k_cu_d52212ad_72954cuda3std3__419piecewise_constructE - _ZN39_INTERNAL_26a533cb_4_k_cu_d52212ad_72954cuda3std3__45__cpo3endE)
_ZN39_INTERNAL_26a533cb_4_k_cu_d52212ad_72954cuda3std3__45__cpo3endE:
	.zero		1
	.type		_ZN39_INTERNAL_26a533cb_4_k_cu_d52212ad_72954cuda3std3__419piecewise_constructE,@object
	.size		_ZN39_INTERNAL_26a533cb_4_k_cu_d52212ad_72954cuda3std3__419piecewise_constructE,(_ZN39_INTERNAL_26a533cb_4_k_cu_d52212ad_72954cuda3std3__45__cpo4cendE - _ZN39_INTERNAL_26a533cb_4_k_cu_d52212ad_72954cuda3std3__419piecewise_constructE)
_ZN39_INTERNAL_26a533cb_4_k_cu_d52212ad_72954cuda3std3__419piecewise_constructE:
	.zero		1
	.type		_ZN39_INTERNAL_26a533cb_4_k_cu_d52212ad_72954cuda3std3__45__cpo4cendE,@object
	.size		_ZN39_INTERNAL_26a533cb_4_k_cu_d52212ad_72954cuda3std3__45__cpo4cendE,(_ZN39_INTERNAL_26a533cb_4_k_cu_d52212ad_72954cuda3std6ranges3__45__cpo4swapE - _ZN39_INTERNAL_26a533cb_4_k_cu_d52212ad_72954cuda3std3__45__cpo4cendE)
_ZN39_INTERNAL_26a533cb_4_k_cu_d52212ad_72954cuda3std3__45__cpo4cendE:
	.zero		1
	.type		_ZN39_INTERNAL_26a533cb_4_k_cu_d52212ad_72954cuda3std6ranges3__45__cpo4swapE,@object
	.size		_ZN39_INTERNAL_26a533cb_4_k_cu_d52212ad_72954cuda3std6ranges3__45__cpo4swapE,(.L_7 - _ZN39_INTERNAL_26a533cb_4_k_cu_d52212ad_72954cuda3std6ranges3__45__cpo4swapE)
_ZN39_INTERNAL_26a533cb_4_k_cu_d52212ad_72954cuda3std6ranges3__45__cpo4swapE:
	.zero		1
.L_7:


//--------------------- .nv.constant0._ZN7cutlass13device_kernelINS_4gemm6kernel13GemmUniversalIN4cute5tupleIJiiiiEEENS1_10collective13CollectiveMmaINS1_37MainloopSm90TmaGmmaWarpSpecializedFP8ILi4ENS5_IJNS4_1CILi2EEENSA_ILi1EEESC_EEENS1_35KernelTmaWarpSpecializedCooperativeEEENS5_IJNSA_ILi192EEENSA_ILi240EEENSA_ILi128EEEEEENS_12float_e4m3_tENS5_IJlSC_lEEESK_SL_NS4_8TiledMMAINS4_8MMA_AtomIJNS4_4SM904GMMA30MMA_64x16x32_F32E4M3E4M3_SS_TNILNSP_7ScaleInE1ELSR_1EEEEEENS4_6LayoutISD_NS5_IJSC_NSA_ILi0EEESV_EEEEENS5_IJNS4_10UnderscoreESY_SY_EEEEENS4_13SM90_TMA_LOADENS4_14ComposedLayoutINS4_7SwizzleILi3ELi4ELi3EEENS4_18smem_ptr_flag_bitsILi8EEENSU_INS5_IJNSA_ILi8EEESI_EEENS5_IJSI_SC_EEEEEEEvNS4_8identityENS4_23SM90_TMA_LOAD_MULTICASTES1B_vS1C_EENS_8epilogue10collective6detail29Sm90TmaWarpSpecializedAdapterINS1G_15DefaultEpilogueISK_SL_SL_NS1F_6thread17LinearCombinationISK_Li1EffLNS1K_9ScaleType4KindE0ELNS_15FloatRoundStyleE2ESK_EENS1_15EpilogueDefaultEEEEEvvEEEEvNT_6ParamsE --------------------------
	.section	.nv.constant0._ZN7cutlass13device_kernelINS_4gemm6kernel13GemmUniversalIN4cute5tupleIJiiiiEEENS1_10collective13CollectiveMmaINS1_37MainloopSm90TmaGmmaWarpSpecializedFP8ILi4ENS5_IJNS4_1CILi2EEENSA_ILi1EEESC_EEENS1_35KernelTmaWarpSpecializedCooperativeEEENS5_IJNSA_ILi192EEENSA_ILi240EEENSA_ILi128EEEEEENS_12float_e4m3_tENS5_IJlSC_lEEESK_SL_NS4_8TiledMMAINS4_8MMA_AtomIJNS4_4SM904GMMA30MMA_64x16x32_F32E4M3E4M3_SS_TNILNSP_7ScaleInE1ELSR_1EEEEEENS4_6LayoutISD_NS5_IJSC_NSA_ILi0EEESV_EEEEENS5_IJNS4_10UnderscoreESY_SY_EEEEENS4_13SM90_TMA_LOADENS4_14ComposedLayoutINS4_7SwizzleILi3ELi4ELi3EEENS4_18smem_ptr_flag_bitsILi8EEENSU_INS5_IJNSA_ILi8EEESI_EEENS5_IJSI_SC_EEEEEEEvNS4_8identityENS4_23SM90_TMA_LOAD_MULTICASTES1B_vS1C_EENS_8epilogue10collective6detail29Sm90TmaWarpSpecializedAdapterINS1G_15DefaultEpilogueISK_SL_SL_NS1F_6thread17LinearCombinationISK_Li1EffLNS1K_9ScaleType4KindE0ELNS_15FloatRoundStyleE2ESK_EENS1_15EpilogueDefaultEEEEEvvEEEEvNT_6ParamsE,"a",@progbits
	.sectionflags	@""
	.align	4
.nv.constant0._ZN7cutlass13device_kernelINS_4gemm6kernel13GemmUniversalIN4cute5tupleIJiiiiEEENS1_10collective13CollectiveMmaINS1_37MainloopSm90TmaGmmaWarpSpecializedFP8ILi4ENS5_IJNS4_1CILi2EEENSA_ILi1EEESC_EEENS1_35KernelTmaWarpSpecializedCooperativeEEENS5_IJNSA_ILi192EEENSA_ILi240EEENSA_ILi128EEEEEENS_12float_e4m3_tENS5_IJlSC_lEEESK_SL_NS4_8TiledMMAINS4_8MMA_AtomIJNS4_4SM904GMMA30MMA_64x16x32_F32E4M3E4M3_SS_TNILNSP_7ScaleInE1ELSR_1EEEEEENS4_6LayoutISD_NS5_IJSC_NSA_ILi0EEESV_EEEEENS5_IJNS4_10UnderscoreESY_SY_EEEEENS4_13SM90_TMA_LOADENS4_14ComposedLayoutINS4_7SwizzleILi3ELi4ELi3EEENS4_18smem_ptr_flag_bitsILi8EEENSU_INS5_IJNSA_ILi8EEESI_EEENS5_IJSI_SC_EEEEEEEvNS4_8identityENS4_23SM90_TMA_LOAD_MULTICASTES1B_vS1C_EENS_8epilogue10collective6detail29Sm90TmaWarpSpecializedAdapterINS1G_15DefaultEpilogueISK_SL_SL_NS1F_6thread17LinearCombinationISK_Li1EffLNS1K_9ScaleType4KindE0ELNS_15FloatRoundStyleE2ESK_EENS1_15EpilogueDefaultEEEEEvvEEEEvNT_6ParamsE:
	.zero		1664


//--------------------- SYMBOLS --------------------------

	.type		.nv.reservedSmem.offset0,@object
	.size		.nv.reservedSmem.offset0,0x4
